	.target	sm_100a

	.elftype	@"ET_EXEC"


//--------------------- .note.nv.tkinfo           --------------------------
	.section	.note.nv.tkinfo,"",@"SHT_NOTE"
	.sectionflags	@"SHF_NOTE_NV_TKINFO"
	.tkinfo
        /*0018*/ 	.word	0x00000002
        /*0030*/ 	.string	""
        /*0030*/ 	.string	"ptxas"
        /*0030*/ 	.string	"Cuda compilation tools, release 13.0, V13.0.88"
        /*0030*/ 	.string	"Build cuda_13.0.r13.0/compiler.36424714_0"
        /*0030*/ 	.string	"-arch sm_100a -m 64 "



//--------------------- .note.nv.cuinfo           --------------------------
	.section	.note.nv.cuinfo,"",@"SHT_NOTE"
	.sectionflags	@"SHF_NOTE_NV_CUINFO"
        /*0018*/ 	.short	0x0002
        /*001a*/ 	.short	0x0064
        /*001c*/ 	.short	0x0082
	.zero		2


//--------------------- .nv.info                  --------------------------
	.section	.nv.info,"",@"SHT_CUDA_INFO"
	.align	4


	//----- nvinfo : EIATTR_REGCOUNT
	.align		4
        /*0000*/ 	.byte	0x04, 0x2f
        /*0002*/ 	.short	(.L_19 - .L_18)
	.align		4
.L_18:
        /*0004*/ 	.word	index@(_ZN7cutlass13device_kernelINS_4gemm6kernel13GemmUniversalIN4cute5tupleIJiiiiEEENS1_10collective13CollectiveMmaINS1_46MainloopSm100TmaUmmaWarpSpecializedBlockScaledILi1ELi2ELi1ENS5_IJNS4_1CILi2EEENSA_ILi4EEENSA_ILi1EEEEEEEENS5_IJNSA_ILi128EEENSA_ILi256EEESH_EEENS5_IJNS_12float_e4m3_tENS_13float_ue8m0_tEEEENS5_IJNS5_IJlSD_lEEENS4_6LayoutINS5_IJNS5_IJNS5_IJNSA_ILi32EEESC_EEEiEEESQ_NS5_IJSD_iEEEEEENS5_IJNS5_IJNS5_IJNSA_ILi16EEESC_EEEiEEENS5_IJNS5_IJNSA_ILi0EEESD_EEENSA_ILi512EEEEEENS5_IJSW_iEEEEEEEEEEESL_S13_NS4_8TiledMMAINS4_8MMA_AtomIJNS4_21SM100_MMA_MXF8F6F4_SSISJ_SJ_fSK_Li128ELi256ELNS4_4UMMA5MajorE0ELS18_0ELNS17_7ScaleInE0ELS19_0EEEEEENSN_INS5_IJSD_SD_SD_EEENS5_IJSW_SW_SW_EEEEENS5_IJNS4_10UnderscoreES1F_S1F_EEEEENS5_IJNS4_23SM90_TMA_LOAD_MULTICASTES1I_EEENS5_IJNS4_14ComposedLayoutINS4_7SwizzleILi3ELi4ELi3EEENS4_18smem_ptr_flag_bitsILi8EEENSN_INS5_IJNSA_ILi8EEESG_EEENS5_IJSG_SD_EEEEEEENSN_INS5_IJNS5_IJNS5_IJSP_SD_EEENS5_IJSO_SD_EEEEEESD_NS5_IJSC_SB_EEEEEENS5_IJNS5_IJNS5_IJSU_SY_EEESX_EEESW_NS5_IJSD_SY_EEEEEEEEEEEvNS4_8identityES1J_NS5_IJS1T_NSN_INS5_IJNS5_IJNS5_IJSP_SB_EEES1V_EEESD_S1X_EEENS5_IJS20_SW_NS5_IJSD_NSA_ILi1024EEEEEEEEEEEEEEvS25_EENS_8epilogue10collective18CollectiveEpilogueINS2F_23Sm100TmaWarpSpecializedILi4ELi2ELi32ELb1ELb0EEEJNS5_IJNSA_ILi64EEESH_SH_EEENS5_IJNSN_IS2K_SD_EENSN_INS5_IJSO_SB_EEENS5_IJSD_SG_EEEEEEEENS_10bfloat16_tESM_S2R_SM_NS2F_6fusion15FusionCallbacksIS2J_NS2S_17LinearCombinationIS2R_fS2R_fLNS_15FloatRoundStyleE2EEES2L_S2Q_JEEENS4_5SM1004TMEM4LOAD26SM100_TMEM_LOAD_32dp32b32xENS4_13SM90_TMA_LOADENS1K_INS1L_ILi2ELi4ELi3EEENS1N_ILi16EEENSN_INS5_IJS1P_SO_EEES1V_EEEENS4_39AutoVectorizingCopyWithAssumedAlignmentILi128EEENS4_14SM90_TMA_STOREES37_S39_S39_EEEvvEEEEvNT_6ParamsE)
        /*0008*/ 	.word	0x000000de


	//----- nvinfo : EIATTR_FRAME_SIZE
	.align		4
.L_19:
        /*000c*/ 	.byte	0x04, 0x11
        /*000e*/ 	.short	(.L_21 - .L_20)
	.align		4
.L_20:
        /*0010*/ 	.word	index@($__internal_2_$__cuda_sm10x_tcgen05_guardrail_trap_unallocated_columns_being_dealloced)
        /*0014*/ 	.word	0x00000000


	//----- nvinfo : EIATTR_FRAME_SIZE
	.align		4
.L_21:
        /*0018*/ 	.byte	0x04, 0x11
        /*001a*/ 	.short	(.L_23 - .L_22)
	.align		4
.L_22:
        /*001c*/ 	.word	index@($__internal_1_$__cuda_sm10x_tcgen05_guardrail_trap_phase_invalid_during_alloc)
        /*0020*/ 	.word	0x00000000


	//----- nvinfo : EIATTR_FRAME_SIZE
	.align		4
.L_23:
        /*0024*/ 	.byte	0x04, 0x11
        /*0026*/ 	.short	(.L_25 - .L_24)
	.align		4
.L_24:
        /*0028*/ 	.word	index@($__internal_0_$__cuda_sm10x_tcgen05_guardrail_trap_col_being_dealloced_not_returned_by_alloc)
        /*002c*/ 	.word	0x00000000


	//----- nvinfo : EIATTR_FRAME_SIZE
	.align		4
.L_25:
        /*0030*/ 	.byte	0x04, 0x11
        /*0032*/ 	.short	(.L_27 - .L_26)
	.align		4
.L_26:
        /*0034*/ 	.word	index@(_ZN7cutlass13device_kernelINS_4gemm6kernel13GemmUniversalIN4cute5tupleIJiiiiEEENS1_10collective13CollectiveMmaINS1_46MainloopSm100TmaUmmaWarpSpecializedBlockScaledILi1ELi2ELi1ENS5_IJNS4_1CILi2EEENSA_ILi4EEENSA_ILi1EEEEEEEENS5_IJNSA_ILi128EEENSA_ILi256EEESH_EEENS5_IJNS_12float_e4m3_tENS_13float_ue8m0_tEEEENS5_IJNS5_IJlSD_lEEENS4_6LayoutINS5_IJNS5_IJNS5_IJNSA_ILi32EEESC_EEEiEEESQ_NS5_IJSD_iEEEEEENS5_IJNS5_IJNS5_IJNSA_ILi16EEESC_EEEiEEENS5_IJNS5_IJNSA_ILi0EEESD_EEENSA_ILi512EEEEEENS5_IJSW_iEEEEEEEEEEESL_S13_NS4_8TiledMMAINS4_8MMA_AtomIJNS4_21SM100_MMA_MXF8F6F4_SSISJ_SJ_fSK_Li128ELi256ELNS4_4UMMA5MajorE0ELS18_0ELNS17_7ScaleInE0ELS19_0EEEEEENSN_INS5_IJSD_SD_SD_EEENS5_IJSW_SW_SW_EEEEENS5_IJNS4_10UnderscoreES1F_S1F_EEEEENS5_IJNS4_23SM90_TMA_LOAD_MULTICASTES1I_EEENS5_IJNS4_14ComposedLayoutINS4_7SwizzleILi3ELi4ELi3EEENS4_18smem_ptr_flag_bitsILi8EEENSN_INS5_IJNSA_ILi8EEESG_EEENS5_IJSG_SD_EEEEEEENSN_INS5_IJNS5_IJNS5_IJSP_SD_EEENS5_IJSO_SD_EEEEEESD_NS5_IJSC_SB_EEEEEENS5_IJNS5_IJNS5_IJSU_SY_EEESX_EEESW_NS5_IJSD_SY_EEEEEEEEEEEvNS4_8identityES1J_NS5_IJS1T_NSN_INS5_IJNS5_IJNS5_IJSP_SB_EEES1V_EEESD_S1X_EEENS5_IJS20_SW_NS5_IJSD_NSA_ILi1024EEEEEEEEEEEEEEvS25_EENS_8epilogue10collective18CollectiveEpilogueINS2F_23Sm100TmaWarpSpecializedILi4ELi2ELi32ELb1ELb0EEEJNS5_IJNSA_ILi64EEESH_SH_EEENS5_IJNSN_IS2K_SD_EENSN_INS5_IJSO_SB_EEENS5_IJSD_SG_EEEEEEEENS_10bfloat16_tESM_S2R_SM_NS2F_6fusion15FusionCallbacksIS2J_NS2S_17LinearCombinationIS2R_fS2R_fLNS_15FloatRoundStyleE2EEES2L_S2Q_JEEENS4_5SM1004TMEM4LOAD26SM100_TMEM_LOAD_32dp32b32xENS4_13SM90_TMA_LOADENS1K_INS1L_ILi2ELi4ELi3EEENS1N_ILi16EEENSN_INS5_IJS1P_SO_EEES1V_EEEENS4_39AutoVectorizingCopyWithAssumedAlignmentILi128EEENS4_14SM90_TMA_STOREES37_S39_S39_EEEvvEEEEvNT_6ParamsE)
        /*0038*/ 	.word	0x00000000


	//----- nvinfo : EIATTR_MIN_STACK_SIZE
	.align		4
.L_27:
        /*003c*/ 	.byte	0x04, 0x12
        /*003e*/ 	.short	(.L_29 - .L_28)
	.align		4
.L_28:
        /*0040*/ 	.word	index@(_ZN7cutlass13device_kernelINS_4gemm6kernel13GemmUniversalIN4cute5tupleIJiiiiEEENS1_10collective13CollectiveMmaINS1_46MainloopSm100TmaUmmaWarpSpecializedBlockScaledILi1ELi2ELi1ENS5_IJNS4_1CILi2EEENSA_ILi4EEENSA_ILi1EEEEEEEENS5_IJNSA_ILi128EEENSA_ILi256EEESH_EEENS5_IJNS_12float_e4m3_tENS_13float_ue8m0_tEEEENS5_IJNS5_IJlSD_lEEENS4_6LayoutINS5_IJNS5_IJNS5_IJNSA_ILi32EEESC_EEEiEEESQ_NS5_IJSD_iEEEEEENS5_IJNS5_IJNS5_IJNSA_ILi16EEESC_EEEiEEENS5_IJNS5_IJNSA_ILi0EEESD_EEENSA_ILi512EEEEEENS5_IJSW_iEEEEEEEEEEESL_S13_NS4_8TiledMMAINS4_8MMA_AtomIJNS4_21SM100_MMA_MXF8F6F4_SSISJ_SJ_fSK_Li128ELi256ELNS4_4UMMA5MajorE0ELS18_0ELNS17_7ScaleInE0ELS19_0EEEEEENSN_INS5_IJSD_SD_SD_EEENS5_IJSW_SW_SW_EEEEENS5_IJNS4_10UnderscoreES1F_S1F_EEEEENS5_IJNS4_23SM90_TMA_LOAD_MULTICASTES1I_EEENS5_IJNS4_14ComposedLayoutINS4_7SwizzleILi3ELi4ELi3EEENS4_18smem_ptr_flag_bitsILi8EEENSN_INS5_IJNSA_ILi8EEESG_EEENS5_IJSG_SD_EEEEEEENSN_INS5_IJNS5_IJNS5_IJSP_SD_EEENS5_IJSO_SD_EEEEEESD_NS5_IJSC_SB_EEEEEENS5_IJNS5_IJNS5_IJSU_SY_EEESX_EEESW_NS5_IJSD_SY_EEEEEEEEEEEvNS4_8identityES1J_NS5_IJS1T_NSN_INS5_IJNS5_IJNS5_IJSP_SB_EEES1V_EEESD_S1X_EEENS5_IJS20_SW_NS5_IJSD_NSA_ILi1024EEEEEEEEEEEEEEvS25_EENS_8epilogue10collective18CollectiveEpilogueINS2F_23Sm100TmaWarpSpecializedILi4ELi2ELi32ELb1ELb0EEEJNS5_IJNSA_ILi64EEESH_SH_EEENS5_IJNSN_IS2K_SD_EENSN_INS5_IJSO_SB_EEENS5_IJSD_SG_EEEEEEEENS_10bfloat16_tESM_S2R_SM_NS2F_6fusion15FusionCallbacksIS2J_NS2S_17LinearCombinationIS2R_fS2R_fLNS_15FloatRoundStyleE2EEES2L_S2Q_JEEENS4_5SM1004TMEM4LOAD26SM100_TMEM_LOAD_32dp32b32xENS4_13SM90_TMA_LOADENS1K_INS1L_ILi2ELi4ELi3EEENS1N_ILi16EEENSN_INS5_IJS1P_SO_EEES1V_EEEENS4_39AutoVectorizingCopyWithAssumedAlignmentILi128EEENS4_14SM90_TMA_STOREES37_S39_S39_EEEvvEEEEvNT_6ParamsE)
        /*0044*/ 	.word	0x00000000
.L_29:


//--------------------- .nv.compat                --------------------------
	.section	.nv.compat,"",@"SHT_CUDA_COMPAT_INFO"
	.align	4
        /*0000*/ 	.byte	0x02, 0x09, 0x01, 0x00, 0x02, 0x02, 0x02, 0x00, 0x02, 0x05, 0x05, 0x00, 0x03, 0x07, 0x01, 0x01
        /*0010*/ 	.byte	0x02, 0x03, 0x01, 0x00, 0x02, 0x06, 0x01, 0x00, 0x04, 0x0b, 0x08, 0x00, 0x09, 0x00, 0x00, 0x00
        /*0020*/ 	.byte	0x00, 0x00, 0x00, 0x00


//--------------------- .nv.info._ZN7cutlass13device_kernelINS_4gemm6kernel13GemmUniversalIN4cute5tupleIJiiiiEEENS1_10collective13CollectiveMmaINS1_46MainloopSm100TmaUmmaWarpSpecializedBlockScaledILi1ELi2ELi1ENS5_IJNS4_1CILi2EEENSA_ILi4EEENSA_ILi1EEEEEEEENS5_IJNSA_ILi128EEENSA_ILi256EEESH_EEENS5_IJNS_12float_e4m3_tENS_13float_ue8m0_tEEEENS5_IJNS5_IJlSD_lEEENS4_6LayoutINS5_IJNS5_IJNS5_IJNSA_ILi32EEESC_EEEiEEESQ_NS5_IJSD_iEEEEEENS5_IJNS5_IJNS5_IJNSA_ILi16EEESC_EEEiEEENS5_IJNS5_IJNSA_ILi0EEESD_EEENSA_ILi512EEEEEENS5_IJSW_iEEEEEEEEEEESL_S13_NS4_8TiledMMAINS4_8MMA_AtomIJNS4_21SM100_MMA_MXF8F6F4_SSISJ_SJ_fSK_Li128ELi256ELNS4_4UMMA5MajorE0ELS18_0ELNS17_7ScaleInE0ELS19_0EEEEEENSN_INS5_IJSD_SD_SD_EEENS5_IJSW_SW_SW_EEEEENS5_IJNS4_10UnderscoreES1F_S1F_EEEEENS5_IJNS4_23SM90_TMA_LOAD_MULTICASTES1I_EEENS5_IJNS4_14ComposedLayoutINS4_7SwizzleILi3ELi4ELi3EEENS4_18smem_ptr_flag_bitsILi8EEENSN_INS5_IJNSA_ILi8EEESG_EEENS5_IJSG_SD_EEEEEEENSN_INS5_IJNS5_IJNS5_IJSP_SD_EEENS5_IJSO_SD_EEEEEESD_NS5_IJSC_SB_EEEEEENS5_IJNS5_IJNS5_IJSU_SY_EEESX_EEESW_NS5_IJSD_SY_EEEEEEEEEEEvNS4_8identityES1J_NS5_IJS1T_NSN_INS5_IJNS5_IJNS5_IJSP_SB_EEES1V_EEESD_S1X_EEENS5_IJS20_SW_NS5_IJSD_NSA_ILi1024EEEEEEEEEEEEEEvS25_EENS_8epilogue10collective18CollectiveEpilogueINS2F_23Sm100TmaWarpSpecializedILi4ELi2ELi32ELb1ELb0EEEJNS5_IJNSA_ILi64EEESH_SH_EEENS5_IJNSN_IS2K_SD_EENSN_INS5_IJSO_SB_EEENS5_IJSD_SG_EEEEEEEENS_10bfloat16_tESM_S2R_SM_NS2F_6fusion15FusionCallbacksIS2J_NS2S_17LinearCombinationIS2R_fS2R_fLNS_15FloatRoundStyleE2EEES2L_S2Q_JEEENS4_5SM1004TMEM4LOAD26SM100_TMEM_LOAD_32dp32b32xENS4_13SM90_TMA_LOADENS1K_INS1L_ILi2ELi4ELi3EEENS1N_ILi16EEENSN_INS5_IJS1P_SO_EEES1V_EEEENS4_39AutoVectorizingCopyWithAssumedAlignmentILi128EEENS4_14SM90_TMA_STOREES37_S39_S39_EEEvvEEEEvNT_6ParamsE --------------------------
	.section	.nv.info._ZN7cutlass13device_kernelINS_4gemm6kernel13GemmUniversalIN4cute5tupleIJiiiiEEENS1_10collective13CollectiveMmaINS1_46MainloopSm100TmaUmmaWarpSpecializedBlockScaledILi1ELi2ELi1ENS5_IJNS4_1CILi2EEENSA_ILi4EEENSA_ILi1EEEEEEEENS5_IJNSA_ILi128EEENSA_ILi256EEESH_EEENS5_IJNS_12float_e4m3_tENS_13float_ue8m0_tEEEENS5_IJNS5_IJlSD_lEEENS4_6LayoutINS5_IJNS5_IJNS5_IJNSA_ILi32EEESC_EEEiEEESQ_NS5_IJSD_iEEEEEENS5_IJNS5_IJNS5_IJNSA_ILi16EEESC_EEEiEEENS5_IJNS5_IJNSA_ILi0EEESD_EEENSA_ILi512EEEEEENS5_IJSW_iEEEEEEEEEEESL_S13_NS4_8TiledMMAINS4_8MMA_AtomIJNS4_21SM100_MMA_MXF8F6F4_SSISJ_SJ_fSK_Li128ELi256ELNS4_4UMMA5MajorE0ELS18_0ELNS17_7ScaleInE0ELS19_0EEEEEENSN_INS5_IJSD_SD_SD_EEENS5_IJSW_SW_SW_EEEEENS5_IJNS4_10UnderscoreES1F_S1F_EEEEENS5_IJNS4_23SM90_TMA_LOAD_MULTICASTES1I_EEENS5_IJNS4_14ComposedLayoutINS4_7SwizzleILi3ELi4ELi3EEENS4_18smem_ptr_flag_bitsILi8EEENSN_INS5_IJNSA_ILi8EEESG_EEENS5_IJSG_SD_EEEEEEENSN_INS5_IJNS5_IJNS5_IJSP_SD_EEENS5_IJSO_SD_EEEEEESD_NS5_IJSC_SB_EEEEEENS5_IJNS5_IJNS5_IJSU_SY_EEESX_EEESW_NS5_IJSD_SY_EEEEEEEEEEEvNS4_8identityES1J_NS5_IJS1T_NSN_INS5_IJNS5_IJNS5_IJSP_SB_EEES1V_EEESD_S1X_EEENS5_IJS20_SW_NS5_IJSD_NSA_ILi1024EEEEEEEEEEEEEEvS25_EENS_8epilogue10collective18CollectiveEpilogueINS2F_23Sm100TmaWarpSpecializedILi4ELi2ELi32ELb1ELb0EEEJNS5_IJNSA_ILi64EEESH_SH_EEENS5_IJNSN_IS2K_SD_EENSN_INS5_IJSO_SB_EEENS5_IJSD_SG_EEEEEEEENS_10bfloat16_tESM_S2R_SM_NS2F_6fusion15FusionCallbacksIS2J_NS2S_17LinearCombinationIS2R_fS2R_fLNS_15FloatRoundStyleE2EEES2L_S2Q_JEEENS4_5SM1004TMEM4LOAD26SM100_TMEM_LOAD_32dp32b32xENS4_13SM90_TMA_LOADENS1K_INS1L_ILi2ELi4ELi3EEENS1N_ILi16EEENSN_INS5_IJS1P_SO_EEES1V_EEEENS4_39AutoVectorizingCopyWithAssumedAlignmentILi128EEENS4_14SM90_TMA_STOREES37_S39_S39_EEEvvEEEEvNT_6ParamsE,"",@"SHT_CUDA_INFO"
	.sectionflags	@""
	.align	4


	//----- nvinfo : EIATTR_CUDA_API_VERSION
	.align		4
        /*0000*/ 	.byte	0x04, 0x37
        /*0002*/ 	.short	(.L_31 - .L_30)
.L_30:
        /*0004*/ 	.word	0x00000082


	//----- nvinfo : EIATTR_KPARAM_INFO
	.align		4
.L_31:
        /*0008*/ 	.byte	0x04, 0x17
        /*000a*/ 	.short	(.L_33 - .L_32)
.L_32:
        /*000c*/ 	.word	0x00000000
        /*0010*/ 	.short	0x0000
        /*0012*/ 	.short	0x0000
        /*0014*/ 	.byte	0x00, 0xf0, 0x01, 0x30


	//----- nvinfo : EIATTR_AT_ENTRY_FRAGMENTS
	.align		4
.L_33:
        /*0018*/ 	.byte	0x04, 0x4f
        /*001a*/ 	.short	(.L_35 - .L_34)


	//   ....[0]....
.L_34:
        /*001c*/ 	.word	0x00000006


	//----- nvinfo : EIATTR_RESERVED_SMEM_USED
	.align		4
.L_35:
        /*0020*/ 	.byte	0x01, 0x41
	.zero		2


	//----- nvinfo : EIATTR_SPARSE_MMA_MASK
	.align		4
        /*0024*/ 	.byte	0x03, 0x50
        /*0026*/ 	.short	0x0000


	//----- nvinfo : EIATTR_TCGEN05_1CTA_USED
	.align		4
        /*0028*/ 	.byte	0x01, 0x51
	.zero		2


	//----- nvinfo : EIATTR_MAXREG_COUNT
	.align		4
        /*002c*/ 	.byte	0x03, 0x1b
        /*002e*/ 	.short	0x00ff


	//----- nvinfo : EIATTR_NUM_BARRIERS
	.align		4
        /*0030*/ 	.byte	0x02, 0x4c
        /*0032*/ 	.byte	0x07
	.zero		1


	//----- nvinfo : EIATTR_EXTERNS
	.align		4
        /*0034*/ 	.byte	0x04, 0x0f
        /*0036*/ 	.short	(.L_37 - .L_36)


	//   ....[0]....
	.align		4
.L_36:
        /*0038*/ 	.word	index@(__assertfail)


	//----- nvinfo : EIATTR_MERCURY_ISA_VERSION
	.align		4
.L_37:
        /*003c*/ 	.byte	0x03, 0x5f
        /*003e*/ 	.short	0x0101


	//----- nvinfo : EIATTR_INT_WARP_WIDE_INSTR_OFFSETS
	.align		4
        /*0040*/ 	.byte	0x04, 0x31
        /*0042*/ 	.short	(.L_39 - .L_38)


	//   ....[0]....
.L_38:
        /*0044*/ 	.word	0x00000d20


	//   ....[1]....
        /*0048*/ 	.word	0x00000df0


	//   ....[2]....
        /*004c*/ 	.word	0x00004da0


	//   ....[3]....
        /*0050*/ 	.word	0x00004dc0


	//   ....[4]....
        /*0054*/ 	.word	0x00004df0


	//   ....[5]....
        /*0058*/ 	.word	0x000059a0


	//   ....[6]....
        /*005c*/ 	.word	0x00005a30


	//   ....[7]....
        /*0060*/ 	.word	0x00005ad0


	//   ....[8]....
        /*0064*/ 	.word	0x00005b50


	//   ....[9]....
        /*0068*/ 	.word	0x00005c10


	//   ....[10]....
        /*006c*/ 	.word	0x00005cb0


	//   ....[11]....
        /*0070*/ 	.word	0x00005d50


	//   ....[12]....
        /*0074*/ 	.word	0x00005e80


	//   ....[13]....
        /*0078*/ 	.word	0x00005ea0


	//   ....[14]....
        /*007c*/ 	.word	0x00005f20


	//   ....[15]....
        /*0080*/ 	.word	0x00005fe0


	//   ....[16]....
        /*0084*/ 	.word	0x00006090


	//   ....[17]....
        /*0088*/ 	.word	0x00006110


	//   ....[18]....
        /*008c*/ 	.word	0x000061a0


	//   ....[19]....
        /*0090*/ 	.word	0x00006280


	//   ....[20]....
        /*0094*/ 	.word	0x000062f0


	//   ....[21]....
        /*0098*/ 	.word	0x000063b0


	//   ....[22]....
        /*009c*/ 	.word	0x00006450


	//   ....[23]....
        /*00a0*/ 	.word	0x000064e0


	//   ....[24]....
        /*00a4*/ 	.word	0x00006580


	//   ....[25]....
        /*00a8*/ 	.word	0x00006640


	//   ....[26]....
        /*00ac*/ 	.word	0x000066e0


	//   ....[27]....
        /*00b0*/ 	.word	0x000067a0


	//   ....[28]....
        /*00b4*/ 	.word	0x000068a0


	//----- nvinfo : EIATTR_COOP_GROUP_MASK_REGIDS
	.align		4
.L_39:
        /*00b8*/ 	.byte	0x04, 0x29
        /*00ba*/ 	.short	(.L_41 - .L_40)


	//   ....[0]....
.L_40:
        /*00bc*/ 	.word	0xffffffff


	//   ....[1]....
        /*00c0*/ 	.word	0xffffffff


	//   ....[2]....
        /*00c4*/ 	.word	0xffffffff


	//   ....[3]....
        /*00c8*/ 	.word	0xffffffff


	//   ....[4]....
        /*00cc*/ 	.word	0xffffffff


	//   ....[5]....
        /*00d0*/ 	.word	0xffffffff


	//   ....[6]....
        /*00d4*/ 	.word	0xffffffff


	//   ....[7]....
        /*00d8*/ 	.word	0xffffffff


	//   ....[8]....
        /*00dc*/ 	.word	0xffffffff


	//   ....[9]....
        /*00e0*/ 	.word	0xffffffff


	//   ....[10]....
        /*00e4*/ 	.word	0xffffffff


	//   ....[11]....
        /*00e8*/ 	.word	0xffffffff


	//   ....[12]....
        /*00ec*/ 	.word	0xffffffff


	//   ....[13]....
        /*00f0*/ 	.word	0xffffffff


	//----- nvinfo : EIATTR_COOP_GROUP_INSTR_OFFSETS
	.align		4
.L_41:
        /*00f4*/ 	.byte	0x04, 0x28
        /*00f6*/ 	.short	(.L_43 - .L_42)


	//   ....[0]....
.L_42:
        /*00f8*/ 	.word	0x00000080


	//   ....[1]....
        /*00fc*/ 	.word	0x00000540


	//   ....[2]....
        /*0100*/ 	.word	0x00000690


	//   ....[3]....
        /*0104*/ 	.word	0x00000830


	//   ....[4]....
        /*0108*/ 	.word	0x00000930


	//   ....[5]....
        /*010c*/ 	.word	0x00000aa0


	//   ....[6]....
        /*0110*/ 	.word	0x00000be0


	//   ....[7]....
        /*0114*/ 	.word	0x00000e50


	//   ....[8]....
        /*0118*/ 	.word	0x00002510


	//   ....[9]....
        /*011c*/ 	.word	0x00003230


	//   ....[10]....
        /*0120*/ 	.word	0x00003440


	//   ....[11]....
        /*0124*/ 	.word	0x00003470


	//   ....[12]....
        /*0128*/ 	.word	0x00004c80


	//   ....[13]....
        /*012c*/ 	.word	0x00004eb0


	//----- nvinfo : EIATTR_VRC_CTA_INIT_COUNT
	.align		4
.L_43:
        /*0130*/ 	.byte	0x02, 0x4a
        /*0132*/ 	.byte	0x80
	.zero		1


	//----- nvinfo : EIATTR_SYSCALL_OFFSETS
	.align		4
        /*0134*/ 	.byte	0x04, 0x46
        /*0136*/ 	.short	(.L_45 - .L_44)


	//   ....[0]....
.L_44:
        /*0138*/ 	.word	0x00007480


	//   ....[1]....
        /*013c*/ 	.word	0x00007570


	//   ....[2]....
        /*0140*/ 	.word	0x000080d0


	//   ....[3]....
        /*0144*/ 	.word	0x00008240


	//   ....[4]....
        /*0148*/ 	.word	0x00009700


	//   ....[5]....
        /*014c*/ 	.word	0x00009870


	//   ....[6]....
        /*0150*/ 	.word	0x0000ad90


	//   ....[7]....
        /*0154*/ 	.word	0x0000af00


	//   ....[8]....
        /*0158*/ 	.word	0x0000c3b0


	//   ....[9]....
        /*015c*/ 	.word	0x0000c520


	//   ....[10]....
        /*0160*/ 	.word	0x0000da30


	//   ....[11]....
        /*0164*/ 	.word	0x0000dba0


	//   ....[12]....
        /*0168*/ 	.word	0x0000f070


	//   ....[13]....
        /*016c*/ 	.word	0x0000f1e0


	//   ....[14]....
        /*0170*/ 	.word	0x000106e0


	//   ....[15]....
        /*0174*/ 	.word	0x00010850


	//   ....[16]....
        /*0178*/ 	.word	0x00011cb0


	//   ....[17]....
        /*017c*/ 	.word	0x00011e20


	//----- nvinfo : EIATTR_MBARRIER_INSTR_OFFSETS
	.align		4
.L_45:
        /*0180*/ 	.byte	0x04, 0x39
        /*0182*/ 	.short	(.L_47 - .L_46)


	//   ....[0]....
.L_46:
        /*0184*/ 	.word	0x00000660
        /*0188*/ 	.word	0x000000ff
        /*018c*/ 	.word	0x00000000
        /*0190*/ 	.short	0x0100
        /*0192*/ 	.byte	0x04
	.zero		1


	//   ....[1]....
        /*0194*/ 	.word	0x00000670
        /*0198*/ 	.word	0x000000ff
        /*019c*/ 	.word	0x00000008
        /*01a0*/ 	.short	0x0100
        /*01a2*/ 	.byte	0x04
	.zero		1


	//   ....[2]....
        /*01a4*/ 	.word	0x000007a0
        /*01a8*/ 	.word	0x000000ff
        /*01ac*/ 	.word	0x00000010
        /*01b0*/ 	.short	0x0100
        /*01b2*/ 	.byte	0x04
	.zero		1


	//   ....[3]....
        /*01b4*/ 	.word	0x000007b0
        /*01b8*/ 	.word	0x000000ff
        /*01bc*/ 	.word	0x00000030
        /*01c0*/ 	.short	0x0100
        /*01c2*/ 	.byte	0x04
	.zero		1


	//   ....[4]....
        /*01c4*/ 	.word	0x000007c0
        /*01c8*/ 	.word	0x000000ff
        /*01cc*/ 	.word	0x00000018
        /*01d0*/ 	.short	0x0100
        /*01d2*/ 	.byte	0x04
	.zero		1


	//   ....[5]....
        /*01d4*/ 	.word	0x000007d0
        /*01d8*/ 	.word	0x000000ff
        /*01dc*/ 	.word	0x00000038
        /*01e0*/ 	.short	0x0100
        /*01e2*/ 	.byte	0x04
	.zero		1


	//   ....[6]....
        /*01e4*/ 	.word	0x000007e0
        /*01e8*/ 	.word	0x000000ff
        /*01ec*/ 	.word	0x00000020
        /*01f0*/ 	.short	0x0100
        /*01f2*/ 	.byte	0x04
	.zero		1


	//   ....[7]....
        /*01f4*/ 	.word	0x000007f0
        /*01f8*/ 	.word	0x000000ff
        /*01fc*/ 	.word	0x00000040
        /*0200*/ 	.short	0x0100
        /*0202*/ 	.byte	0x04
	.zero		1


	//   ....[8]....
        /*0204*/ 	.word	0x00000800
        /*0208*/ 	.word	0x000000ff
        /*020c*/ 	.word	0x00000028
        /*0210*/ 	.short	0x0100
        /*0212*/ 	.byte	0x04
	.zero		1


	//   ....[9]....
        /*0214*/ 	.word	0x00000810
        /*0218*/ 	.word	0x000000ff
        /*021c*/ 	.word	0x00000048
        /*0220*/ 	.short	0x0100
        /*0222*/ 	.byte	0x04
	.zero		1


	//   ....[10]....
        /*0224*/ 	.word	0x00000900
        /*0228*/ 	.word	0x000000ff
        /*022c*/ 	.word	0x00000050
        /*0230*/ 	.short	0x0100
        /*0232*/ 	.byte	0x06
	.zero		1


	//   ....[11]....
        /*0234*/ 	.word	0x00000910
        /*0238*/ 	.word	0x000000ff
        /*023c*/ 	.word	0x00000058
        /*0240*/ 	.short	0x0100
        /*0242*/ 	.byte	0x06
	.zero		1


	//   ....[12]....
        /*0244*/ 	.word	0x00000a50
        /*0248*/ 	.word	0x000000ff
        /*024c*/ 	.word	0x00000060
        /*0250*/ 	.short	0x0100
        /*0252*/ 	.byte	0x06
	.zero		1


	//   ....[13]....
        /*0254*/ 	.word	0x00000a60
        /*0258*/ 	.word	0x000000ff
        /*025c*/ 	.word	0x00000070
        /*0260*/ 	.short	0x0100
        /*0262*/ 	.byte	0x06
	.zero		1


	//   ....[14]....
        /*0264*/ 	.word	0x00000a70
        /*0268*/ 	.word	0x000000ff
        /*026c*/ 	.word	0x00000068
        /*0270*/ 	.short	0x0100
        /*0272*/ 	.byte	0x06
	.zero		1


	//   ....[15]....
        /*0274*/ 	.word	0x00000a80
        /*0278*/ 	.word	0x000000ff
        /*027c*/ 	.word	0x00000078
        /*0280*/ 	.short	0x0100
        /*0282*/ 	.byte	0x06
	.zero		1


	//   ....[16]....
        /*0284*/ 	.word	0x00000bb0
        /*0288*/ 	.word	0x000000ff
        /*028c*/ 	.word	0x00000080
        /*0290*/ 	.short	0x0100
        /*0292*/ 	.byte	0x04
	.zero		1


	//   ....[17]....
        /*0294*/ 	.word	0x00000bc0
        /*0298*/ 	.word	0x000000ff
        /*029c*/ 	.word	0x00000088
        /*02a0*/ 	.short	0x0100
        /*02a2*/ 	.byte	0x04
	.zero		1


	//   ....[18]....
        /*02a4*/ 	.word	0x00000cc0
        /*02a8*/ 	.word	0x000000ff
        /*02ac*/ 	.word	0x00000090
        /*02b0*/ 	.short	0x0100
        /*02b2*/ 	.byte	0x04
	.zero		1


	//   ....[19]....
        /*02b4*/ 	.word	0x00000cd0
        /*02b8*/ 	.word	0x000000ff
        /*02bc*/ 	.word	0x000000a0
        /*02c0*/ 	.short	0x0100
        /*02c2*/ 	.byte	0x04
	.zero		1


	//   ....[20]....
        /*02c4*/ 	.word	0x00000ce0
        /*02c8*/ 	.word	0x000000ff
        /*02cc*/ 	.word	0x00000098
        /*02d0*/ 	.short	0x0100
        /*02d2*/ 	.byte	0x04
	.zero		1


	//   ....[21]....
        /*02d4*/ 	.word	0x00000cf0
        /*02d8*/ 	.word	0x000000ff
        /*02dc*/ 	.word	0x000000a8
        /*02e0*/ 	.short	0x0100
        /*02e2*/ 	.byte	0x04
	.zero		1


	//   ....[22]....
        /*02e4*/ 	.word	0x00000e10
        /*02e8*/ 	.word	0x000000ff
        /*02ec*/ 	.word	0x000000b0
        /*02f0*/ 	.short	0x0100
        /*02f2*/ 	.byte	0x06
	.zero		1


	//   ....[23]....
        /*02f4*/ 	.word	0x00001b30
        /*02f8*/ 	.word	0x00000000
        /*02fc*/ 	.word	0x000000a0
        /*0300*/ 	.short	0x010a
        /*0302*/ 	.byte	0xff
	.zero		1


	//   ....[24]....
        /*0304*/ 	.word	0x00001b50
        /*0308*/ 	.word	0x00000000
        /*030c*/ 	.word	0x00000090
        /*0310*/ 	.short	0x0101
        /*0312*/ 	.byte	0xff
	.zero		1


	//   ....[25]....
        /*0314*/ 	.word	0x00001bb0
        /*0318*/ 	.word	0x000000ff
        /*031c*/ 	.word	0x00000008
        /*0320*/ 	.short	0x010a
        /*0322*/ 	.byte	0x39
	.zero		1


	//   ....[26]....
        /*0324*/ 	.word	0x00001c60
        /*0328*/ 	.word	0x000000ff
        /*032c*/ 	.word	0x00000008
        /*0330*/ 	.short	0x010a
        /*0332*/ 	.byte	0x39
	.zero		1


	//   ....[27]....
        /*0334*/ 	.word	0x00001d60
        /*0338*/ 	.word	0x000000ff
        /*033c*/ 	.word	0x00000008
        /*0340*/ 	.short	0x010a
        /*0342*/ 	.byte	0x39
	.zero		1


	//   ....[28]....
        /*0344*/ 	.word	0x00002040
        /*0348*/ 	.word	0x000000ff
        /*034c*/ 	.word	0x00000058
        /*0350*/ 	.short	0x0101
        /*0352*/ 	.byte	0x39
	.zero		1


	//   ....[29]....
        /*0354*/ 	.word	0x00002060
        /*0358*/ 	.word	0x000000ff
        /*035c*/ 	.word	0x00000008
        /*0360*/ 	.short	0x010a
        /*0362*/ 	.byte	0x39
	.zero		1


	//   ....[30]....
        /*0364*/ 	.word	0x000020c0
        /*0368*/ 	.word	0x000000ff
        /*036c*/ 	.word	0x00000008
        /*0370*/ 	.short	0x010a
        /*0372*/ 	.byte	0x39
	.zero		1


	//   ....[31]....
        /*0374*/ 	.word	0x000021b0
        /*0378*/ 	.word	0x000000ff
        /*037c*/ 	.word	0x00000008
        /*0380*/ 	.short	0x010a
        /*0382*/ 	.byte	0x39
	.zero		1


	//   ....[32]....
        /*0384*/ 	.word	0x00002540
        /*0388*/ 	.word	0x00000003
        /*038c*/ 	.word	0x00000060
        /*0390*/ 	.short	0x010a
        /*0392*/ 	.byte	0xff
	.zero		1


	//   ....[33]....
        /*0394*/ 	.word	0x00002690
        /*0398*/ 	.word	0x00000000
        /*039c*/ 	.word	0x00000000
        /*03a0*/ 	.short	0x0101
        /*03a2*/ 	.byte	0xff
	.zero		1


	//   ....[34]....
        /*03a4*/ 	.word	0x00002c40
        /*03a8*/ 	.word	0x00000000
        /*03ac*/ 	.word	0x00000008
        /*03b0*/ 	.short	0x010a
        /*03b2*/ 	.byte	0xff
	.zero		1


	//   ....[35]....
        /*03b4*/ 	.word	0x00002d80
        /*03b8*/ 	.word	0x00000000
        /*03bc*/ 	.word	0x00000090
        /*03c0*/ 	.short	0x010a
        /*03c2*/ 	.byte	0xff
	.zero		1


	//   ....[36]....
        /*03c4*/ 	.word	0x00002de0
        /*03c8*/ 	.word	0x00000004
        /*03cc*/ 	.word	0x00000000
        /*03d0*/ 	.short	0x0101
        /*03d2*/ 	.byte	0xff
	.zero		1


	//   ....[37]....
        /*03d4*/ 	.word	0x00002e00
        /*03d8*/ 	.word	0x000000ff
        /*03dc*/ 	.word	0x00000070
        /*03e0*/ 	.short	0x010a
        /*03e2*/ 	.byte	0x04
	.zero		1


	//   ....[38]....
        /*03e4*/ 	.word	0x00002f20
        /*03e8*/ 	.word	0x00000000
        /*03ec*/ 	.word	0x00000060
        /*03f0*/ 	.short	0x010a
        /*03f2*/ 	.byte	0xff
	.zero		1


	//   ....[39]....
        /*03f4*/ 	.word	0x00003030
        /*03f8*/ 	.word	0x00000000
        /*03fc*/ 	.word	0x00000000
        /*0400*/ 	.short	0x0101
        /*0402*/ 	.byte	0xff
	.zero		1


	//   ....[40]....
        /*0404*/ 	.word	0x000030c0
        /*0408*/ 	.word	0x000000ff
        /*040c*/ 	.word	0x00000070
        /*0410*/ 	.short	0x0106
        /*0412*/ 	.byte	0x04
	.zero		1


	//   ....[41]....
        /*0414*/ 	.word	0x000030e0
        /*0418*/ 	.word	0x000000ff
        /*041c*/ 	.word	0x00000070
        /*0420*/ 	.short	0x010a
        /*0422*/ 	.byte	0x04
	.zero		1


	//   ....[42]....
        /*0424*/ 	.word	0x00003170
        /*0428*/ 	.word	0x000000ff
        /*042c*/ 	.word	0x00000070
        /*0430*/ 	.short	0x0106
        /*0432*/ 	.byte	0x07
	.zero		1


	//   ....[43]....
        /*0434*/ 	.word	0x000031b0
        /*0438*/ 	.word	0x00000000
        /*043c*/ 	.word	0x00000070
        /*0440*/ 	.short	0x010a
        /*0442*/ 	.byte	0xff
	.zero		1


	//   ....[44]....
        /*0444*/ 	.word	0x00003fe0
        /*0448*/ 	.word	0x0000001a
        /*044c*/ 	.word	0x00000060
        /*0450*/ 	.short	0x010a
        /*0452*/ 	.byte	0xff
	.zero		1


	//   ....[45]....
        /*0454*/ 	.word	0x000040c0
        /*0458*/ 	.word	0x0000001a
        /*045c*/ 	.word	0x00000000
        /*0460*/ 	.short	0x0101
        /*0462*/ 	.byte	0xff
	.zero		1


	//   ....[46]....
        /*0464*/ 	.word	0x00004180
        /*0468*/ 	.word	0x000000ff
        /*046c*/ 	.word	0x00000000
        /*0470*/ 	.short	0x010a
        /*0472*/ 	.byte	0x07
	.zero		1


	//   ....[47]....
        /*0474*/ 	.word	0x000041d0
        /*0478*/ 	.word	0x000000ff
        /*047c*/ 	.word	0x00000000
        /*0480*/ 	.short	0x010a
        /*0482*/ 	.byte	0x07
	.zero		1


	//   ....[48]....
        /*0484*/ 	.word	0x000041f0
        /*0488*/ 	.word	0x000000ff
        /*048c*/ 	.word	0x00000000
        /*0490*/ 	.short	0x010a
        /*0492*/ 	.byte	0x07
	.zero		1


	//   ....[49]....
        /*0494*/ 	.word	0x00004260
        /*0498*/ 	.word	0x000000ff
        /*049c*/ 	.word	0x00000088
        /*04a0*/ 	.short	0x010a
        /*04a2*/ 	.byte	0x07
	.zero		1


	//   ....[50]....
        /*04a4*/ 	.word	0x000047d0
        /*04a8*/ 	.word	0x000000ff
        /*04ac*/ 	.word	0x00000000
        /*04b0*/ 	.short	0x010a
        /*04b2*/ 	.byte	0x07
	.zero		1


	//   ....[51]....
        /*04b4*/ 	.word	0x000048c0
        /*04b8*/ 	.word	0x000000ff
        /*04bc*/ 	.word	0x00000000
        /*04c0*/ 	.short	0x010a
        /*04c2*/ 	.byte	0x07
	.zero		1


	//   ....[52]....
        /*04c4*/ 	.word	0x00004c60
        /*04c8*/ 	.word	0x000000ff
        /*04cc*/ 	.word	0x000000b0
        /*04d0*/ 	.short	0x010a
        /*04d2*/ 	.byte	0x07
	.zero		1


	//   ....[53]....
        /*04d4*/ 	.word	0x00005170
        /*04d8*/ 	.word	0x0000000c
        /*04dc*/ 	.word	0x00000060
        /*04e0*/ 	.short	0x010a
        /*04e2*/ 	.byte	0xff
	.zero		1


	//   ....[54]....
        /*04e4*/ 	.word	0x000052e0
        /*04e8*/ 	.word	0x00000000
        /*04ec*/ 	.word	0x00000000
        /*04f0*/ 	.short	0x0101
        /*04f2*/ 	.byte	0xff
	.zero		1


	//   ....[55]....
        /*04f4*/ 	.word	0x00005770
        /*04f8*/ 	.word	0x000000ff
        /*04fc*/ 	.word	0x00000058
        /*0500*/ 	.short	0x010a
        /*0502*/ 	.byte	0x15
	.zero		1


	//   ....[56]....
        /*0504*/ 	.word	0x000058f0
        /*0508*/ 	.word	0x000000ff
        /*050c*/ 	.word	0x00000030
        /*0510*/ 	.short	0x010a
        /*0512*/ 	.byte	0x15
	.zero		1


	//   ....[57]....
        /*0514*/ 	.word	0x00005af0
        /*0518*/ 	.word	0x000000ff
        /*051c*/ 	.word	0x00000010
        /*0520*/ 	.short	0x010b
        /*0522*/ 	.byte	0x15
	.zero		1


	//   ....[58]....
        /*0524*/ 	.word	0x00005b00
        /*0528*/ 	.word	0x000000ff
        /*052c*/ 	.word	0x00000000
        /*0530*/ 	.short	0x0101
        /*0532*/ 	.byte	0x2e
	.zero		1


	//   ....[59]....
        /*0534*/ 	.word	0x00005b20
        /*0538*/ 	.word	0x000000ff
        /*053c*/ 	.word	0x00000038
        /*0540*/ 	.short	0x010a
        /*0542*/ 	.byte	0x15
	.zero		1


	//   ....[60]....
        /*0544*/ 	.word	0x00005cd0
        /*0548*/ 	.word	0x000000ff
        /*054c*/ 	.word	0x00000018
        /*0550*/ 	.short	0x010b
        /*0552*/ 	.byte	0x15
	.zero		1


	//   ....[61]....
        /*0554*/ 	.word	0x00005ce0
        /*0558*/ 	.word	0x000000ff
        /*055c*/ 	.word	0x00000000
        /*0560*/ 	.short	0x0101
        /*0562*/ 	.byte	0x27
	.zero		1


	//   ....[62]....
        /*0564*/ 	.word	0x00005d00
        /*0568*/ 	.word	0x000000ff
        /*056c*/ 	.word	0x00000040
        /*0570*/ 	.short	0x010a
        /*0572*/ 	.byte	0x15
	.zero		1


	//   ....[63]....
        /*0574*/ 	.word	0x00005ec0
        /*0578*/ 	.word	0x000000ff
        /*057c*/ 	.word	0x00000020
        /*0580*/ 	.short	0x010b
        /*0582*/ 	.byte	0x15
	.zero		1


	//   ....[64]....
        /*0584*/ 	.word	0x00005ed0
        /*0588*/ 	.word	0x000000ff
        /*058c*/ 	.word	0x00000000
        /*0590*/ 	.short	0x0101
        /*0592*/ 	.byte	0x26
	.zero		1


	//   ....[65]....
        /*0594*/ 	.word	0x00005ef0
        /*0598*/ 	.word	0x000000ff
        /*059c*/ 	.word	0x00000048
        /*05a0*/ 	.short	0x010a
        /*05a2*/ 	.byte	0x15
	.zero		1


	//   ....[66]....
        /*05a4*/ 	.word	0x000060b0
        /*05a8*/ 	.word	0x000000ff
        /*05ac*/ 	.word	0x00000028
        /*05b0*/ 	.short	0x010b
        /*05b2*/ 	.byte	0x15
	.zero		1


	//   ....[67]....
        /*05b4*/ 	.word	0x000060c0
        /*05b8*/ 	.word	0x000000ff
        /*05bc*/ 	.word	0x00000000
        /*05c0*/ 	.short	0x0101
        /*05c2*/ 	.byte	0x25
	.zero		1


	//   ....[68]....
        /*05c4*/ 	.word	0x000060d0
        /*05c8*/ 	.word	0x000000ff
        /*05cc*/ 	.word	0x00000030
        /*05d0*/ 	.short	0x010a
        /*05d2*/ 	.byte	0x15
	.zero		1


	//   ....[69]....
        /*05d4*/ 	.word	0x000062a0
        /*05d8*/ 	.word	0x000000ff
        /*05dc*/ 	.word	0x00000010
        /*05e0*/ 	.short	0x010b
        /*05e2*/ 	.byte	0x15
	.zero		1


	//   ....[70]....
        /*05e4*/ 	.word	0x000062b0
        /*05e8*/ 	.word	0x000000ff
        /*05ec*/ 	.word	0x00000000
        /*05f0*/ 	.short	0x0101
        /*05f2*/ 	.byte	0x2e
	.zero		1


	//   ....[71]....
        /*05f4*/ 	.word	0x000062c0
        /*05f8*/ 	.word	0x000000ff
        /*05fc*/ 	.word	0x00000038
        /*0600*/ 	.short	0x010a
        /*0602*/ 	.byte	0x15
	.zero		1


	//   ....[72]....
        /*0604*/ 	.word	0x00006470
        /*0608*/ 	.word	0x000000ff
        /*060c*/ 	.word	0x00000018
        /*0610*/ 	.short	0x010b
        /*0612*/ 	.byte	0x15
	.zero		1


	//   ....[73]....
        /*0614*/ 	.word	0x000064a0
        /*0618*/ 	.word	0x000000ff
        /*061c*/ 	.word	0x00000000
        /*0620*/ 	.short	0x0101
        /*0622*/ 	.byte	0x27
	.zero		1


	//   ....[74]....
        /*0624*/ 	.word	0x000064b0
        /*0628*/ 	.word	0x000000ff
        /*062c*/ 	.word	0x00000040
        /*0630*/ 	.short	0x010a
        /*0632*/ 	.byte	0x15
	.zero		1


	//   ....[75]....
        /*0634*/ 	.word	0x00006660
        /*0638*/ 	.word	0x000000ff
        /*063c*/ 	.word	0x00000020
        /*0640*/ 	.short	0x010b
        /*0642*/ 	.byte	0x15
	.zero		1


	//   ....[76]....
        /*0644*/ 	.word	0x00006670
        /*0648*/ 	.word	0x000000ff
        /*064c*/ 	.word	0x00000000
        /*0650*/ 	.short	0x0101
        /*0652*/ 	.byte	0x26
	.zero		1


	//   ....[77]....
        /*0654*/ 	.word	0x00006680
        /*0658*/ 	.word	0x000000ff
        /*065c*/ 	.word	0x00000048
        /*0660*/ 	.short	0x010a
        /*0662*/ 	.byte	0x15
	.zero		1


	//   ....[78]....
        /*0664*/ 	.word	0x000068c0
        /*0668*/ 	.word	0x000000ff
        /*066c*/ 	.word	0x00000028
        /*0670*/ 	.short	0x010b
        /*0672*/ 	.byte	0x15
	.zero		1


	//   ....[79]....
        /*0674*/ 	.word	0x000068d0
        /*0678*/ 	.word	0x000000ff
        /*067c*/ 	.word	0x00000000
        /*0680*/ 	.short	0x0101
        /*0682*/ 	.byte	0x25
	.zero		1


	//   ....[80]....
        /*0684*/ 	.word	0x00006900
        /*0688*/ 	.word	0x000000ff
        /*068c*/ 	.word	0x00000030
        /*0690*/ 	.short	0x010a
        /*0692*/ 	.byte	0x15
	.zero		1


	//   ....[81]....
        /*0694*/ 	.word	0x00006920
        /*0698*/ 	.word	0x000000ff
        /*069c*/ 	.word	0x00000038
        /*06a0*/ 	.short	0x010a
        /*06a2*/ 	.byte	0x15
	.zero		1


	//   ....[82]....
        /*06a4*/ 	.word	0x00006940
        /*06a8*/ 	.word	0x000000ff
        /*06ac*/ 	.word	0x00000040
        /*06b0*/ 	.short	0x010a
        /*06b2*/ 	.byte	0x15
	.zero		1


	//   ....[83]....
        /*06b4*/ 	.word	0x00006990
        /*06b8*/ 	.word	0x00000002
        /*06bc*/ 	.word	0x00000048
        /*06c0*/ 	.short	0x010a
        /*06c2*/ 	.byte	0xff
	.zero		1


	//   ....[84]....
        /*06c4*/ 	.word	0x00006cf0
        /*06c8*/ 	.word	0x00000000
        /*06cc*/ 	.word	0x00000060
        /*06d0*/ 	.short	0x010a
        /*06d2*/ 	.byte	0xff
	.zero		1


	//   ....[85]....
        /*06d4*/ 	.word	0x00006dc0
        /*06d8*/ 	.word	0x00000000
        /*06dc*/ 	.word	0x00000000
        /*06e0*/ 	.short	0x0101
        /*06e2*/ 	.byte	0xff
	.zero		1


	//   ....[86]....
        /*06e4*/ 	.word	0x00007a10
        /*06e8*/ 	.word	0x000000ff
        /*06ec*/ 	.word	0x00000010
        /*06f0*/ 	.short	0x010a
        /*06f2*/ 	.byte	0x2c
	.zero		1


	//   ....[87]....
        /*06f4*/ 	.word	0x00007af0
        /*06f8*/ 	.word	0x000000ff
        /*06fc*/ 	.word	0x00000080
        /*0700*/ 	.short	0x010a
        /*0702*/ 	.byte	0x2c
	.zero		1


	//   ....[88]....
        /*0704*/ 	.word	0x00007c60
        /*0708*/ 	.word	0x000000ff
        /*070c*/ 	.word	0x00000010
        /*0710*/ 	.short	0x010a
        /*0712*/ 	.byte	0x2c
	.zero		1


	//   ....[89]....
        /*0714*/ 	.word	0x00007d80
        /*0718*/ 	.word	0x000000ff
        /*071c*/ 	.word	0x00000080
        /*0720*/ 	.short	0x010a
        /*0722*/ 	.byte	0x2c
	.zero		1


	//   ....[90]....
        /*0724*/ 	.word	0x000093c0
        /*0728*/ 	.word	0x00000000
        /*072c*/ 	.word	0x00000000
        /*0730*/ 	.short	0x0101
        /*0732*/ 	.byte	0xff
	.zero		1


	//   ....[91]....
        /*0734*/ 	.word	0x000093d0
        /*0738*/ 	.word	0x00000003
        /*073c*/ 	.word	0x00000010
        /*0740*/ 	.short	0x010a
        /*0742*/ 	.byte	0xff
	.zero		1


	//   ....[92]....
        /*0744*/ 	.word	0x000094a0
        /*0748*/ 	.word	0x00000003
        /*074c*/ 	.word	0x00000010
        /*0750*/ 	.short	0x010a
        /*0752*/ 	.byte	0xff
	.zero		1


	//   ....[93]....
        /*0754*/ 	.word	0x00009bd0
        /*0758*/ 	.word	0x000000ff
        /*075c*/ 	.word	0x00000000
        /*0760*/ 	.short	0x0101
        /*0762*/ 	.byte	0x04
	.zero		1


	//   ....[94]....
        /*0764*/ 	.word	0x0000aa00
        /*0768*/ 	.word	0x0000000c
        /*076c*/ 	.word	0x00000000
        /*0770*/ 	.short	0x0101
        /*0772*/ 	.byte	0xff
	.zero		1


	//   ....[95]....
        /*0774*/ 	.word	0x0000aa60
        /*0778*/ 	.word	0x0000000b
        /*077c*/ 	.word	0x00000010
        /*0780*/ 	.short	0x010a
        /*0782*/ 	.byte	0xff
	.zero		1


	//   ....[96]....
        /*0784*/ 	.word	0x0000ab60
        /*0788*/ 	.word	0x0000000b
        /*078c*/ 	.word	0x00000010
        /*0790*/ 	.short	0x010a
        /*0792*/ 	.byte	0xff
	.zero		1


	//   ....[97]....
        /*0794*/ 	.word	0x0000c030
        /*0798*/ 	.word	0x00000004
        /*079c*/ 	.word	0x00000000
        /*07a0*/ 	.short	0x0101
        /*07a2*/ 	.byte	0xff
	.zero		1


	//   ....[98]....
        /*07a4*/ 	.word	0x0000c050
        /*07a8*/ 	.word	0x00000000
        /*07ac*/ 	.word	0x00000010
        /*07b0*/ 	.short	0x010a
        /*07b2*/ 	.byte	0xff
	.zero		1


	//   ....[99]....
        /*07b4*/ 	.word	0x0000c110
        /*07b8*/ 	.word	0x00000000
        /*07bc*/ 	.word	0x00000010
        /*07c0*/ 	.short	0x010a
        /*07c2*/ 	.byte	0xff
	.zero		1


	//   ....[100]....
        /*07c4*/ 	.word	0x0000d650
        /*07c8*/ 	.word	0x00000000
        /*07cc*/ 	.word	0x00000000
        /*07d0*/ 	.short	0x0101
        /*07d2*/ 	.byte	0xff
	.zero		1


	//   ....[101]....
        /*07d4*/ 	.word	0x0000d6b0
        /*07d8*/ 	.word	0x00000009
        /*07dc*/ 	.word	0x00000010
        /*07e0*/ 	.short	0x010a
        /*07e2*/ 	.byte	0xff
	.zero		1


	//   ....[102]....
        /*07e4*/ 	.word	0x0000d7b0
        /*07e8*/ 	.word	0x00000009
        /*07ec*/ 	.word	0x00000010
        /*07f0*/ 	.short	0x010a
        /*07f2*/ 	.byte	0xff
	.zero		1


	//   ....[103]....
        /*07f4*/ 	.word	0x0000ece0
        /*07f8*/ 	.word	0x00000000
        /*07fc*/ 	.word	0x00000000
        /*0800*/ 	.short	0x0101
        /*0802*/ 	.byte	0xff
	.zero		1


	//   ....[104]....
        /*0804*/ 	.word	0x0000ed00
        /*0808*/ 	.word	0x00000009
        /*080c*/ 	.word	0x00000010
        /*0810*/ 	.short	0x010a
        /*0812*/ 	.byte	0xff
	.zero		1


	//   ....[105]....
        /*0814*/ 	.word	0x0000edc0
        /*0818*/ 	.word	0x00000009
        /*081c*/ 	.word	0x00000010
        /*0820*/ 	.short	0x010a
        /*0822*/ 	.byte	0xff
	.zero		1


	//   ....[106]....
        /*0824*/ 	.word	0x00010380
        /*0828*/ 	.word	0x00000004
        /*082c*/ 	.word	0x00000000
        /*0830*/ 	.short	0x0101
        /*0832*/ 	.byte	0xff
	.zero		1


	//   ....[107]....
        /*0834*/ 	.word	0x000103a0
        /*0838*/ 	.word	0x00000000
        /*083c*/ 	.word	0x00000010
        /*0840*/ 	.short	0x010a
        /*0842*/ 	.byte	0xff
	.zero		1


	//   ....[108]....
        /*0844*/ 	.word	0x00010460
        /*0848*/ 	.word	0x00000000
        /*084c*/ 	.word	0x00000010
        /*0850*/ 	.short	0x010a
        /*0852*/ 	.byte	0xff
	.zero		1


	//   ....[109]....
        /*0854*/ 	.word	0x00011970
        /*0858*/ 	.word	0x00000000
        /*085c*/ 	.word	0x00000000
        /*0860*/ 	.short	0x0101
        /*0862*/ 	.byte	0xff
	.zero		1


	//   ....[110]....
        /*0864*/ 	.word	0x00011990
        /*0868*/ 	.word	0x00000003
        /*086c*/ 	.word	0x00000010
        /*0870*/ 	.short	0x010a
        /*0872*/ 	.byte	0xff
	.zero		1


	//   ....[111]....
        /*0874*/ 	.word	0x00011a40
        /*0878*/ 	.word	0x00000003
        /*087c*/ 	.word	0x00000010
        /*0880*/ 	.short	0x010a
        /*0882*/ 	.byte	0xff
	.zero		1


	//   ....[112]....
        /*0884*/ 	.word	0x00012f60
        /*0888*/ 	.word	0x00000000
        /*088c*/ 	.word	0x00000000
        /*0890*/ 	.short	0x0101
        /*0892*/ 	.byte	0xff
	.zero		1


	//   ....[113]....
        /*0894*/ 	.word	0x00013060
        /*0898*/ 	.word	0x000000ff
        /*089c*/ 	.word	0x000000b0
        /*08a0*/ 	.short	0x0101
        /*08a2*/ 	.byte	0x2c
	.zero		1


	//   ....[114]....
        /*08a4*/ 	.word	0x00013210
        /*08a8*/ 	.word	0x000000ff
        /*08ac*/ 	.word	0x00000000
        /*08b0*/ 	.short	0x0101
        /*08b2*/ 	.byte	0x06
	.zero		1


	//   ....[115]....
        /*08b4*/ 	.word	0x00013230
        /*08b8*/ 	.word	0x00000000
        /*08bc*/ 	.word	0x000000a0
        /*08c0*/ 	.short	0x010a
        /*08c2*/ 	.byte	0xff
	.zero		1


	//   ....[116]....
        /*08c4*/ 	.word	0x00013290
        /*08c8*/ 	.word	0x00000000
        /*08cc*/ 	.word	0x00000008
        /*08d0*/ 	.short	0x010a
        /*08d2*/ 	.byte	0xff
	.zero		1


	//   ....[117]....
        /*08d4*/ 	.word	0x000132f0
        /*08d8*/ 	.word	0x00000000
        /*08dc*/ 	.word	0x00000008
        /*08e0*/ 	.short	0x010a
        /*08e2*/ 	.byte	0xff
	.zero		1


	//   ....[118]....
        /*08e4*/ 	.word	0x00013340
        /*08e8*/ 	.word	0x00000003
        /*08ec*/ 	.word	0x00000060
        /*08f0*/ 	.short	0x010a
        /*08f2*/ 	.byte	0xff
	.zero		1


	//   ....[119]....
        /*08f4*/ 	.word	0x00013390
        /*08f8*/ 	.word	0x00000000
        /*08fc*/ 	.word	0x00000090
        /*0900*/ 	.short	0x010a
        /*0902*/ 	.byte	0xff
	.zero		1


	//   ....[120]....
        /*0904*/ 	.word	0x000133f0
        /*0908*/ 	.word	0x00000000
        /*090c*/ 	.word	0x00000070
        /*0910*/ 	.short	0x010a
        /*0912*/ 	.byte	0xff
	.zero		1


	//   ....[121]....
        /*0914*/ 	.word	0x00013440
        /*0918*/ 	.word	0x00000000
        /*091c*/ 	.word	0x00000060
        /*0920*/ 	.short	0x010a
        /*0922*/ 	.byte	0xff
	.zero		1


	//   ....[122]....
        /*0924*/ 	.word	0x000134a0
        /*0928*/ 	.word	0x00000000
        /*092c*/ 	.word	0x00000070
        /*0930*/ 	.short	0x010a
        /*0932*/ 	.byte	0xff
	.zero		1


	//   ....[123]....
        /*0934*/ 	.word	0x000134f0
        /*0938*/ 	.word	0x0000001a
        /*093c*/ 	.word	0x00000060
        /*0940*/ 	.short	0x010a
        /*0942*/ 	.byte	0xff
	.zero		1


	//   ....[124]....
        /*0944*/ 	.word	0x00013550
        /*0948*/ 	.word	0x00000007
        /*094c*/ 	.word	0x00000000
        /*0950*/ 	.short	0x010a
        /*0952*/ 	.byte	0xff
	.zero		1


	//   ....[125]....
        /*0954*/ 	.word	0x000135b0
        /*0958*/ 	.word	0x00000006
        /*095c*/ 	.word	0x00000088
        /*0960*/ 	.short	0x010a
        /*0962*/ 	.byte	0xff
	.zero		1


	//   ....[126]....
        /*0964*/ 	.word	0x00013610
        /*0968*/ 	.word	0x00000007
        /*096c*/ 	.word	0x00000000
        /*0970*/ 	.short	0x010a
        /*0972*/ 	.byte	0xff
	.zero		1


	//   ....[127]....
        /*0974*/ 	.word	0x00013670
        /*0978*/ 	.word	0x00000000
        /*097c*/ 	.word	0x000000b0
        /*0980*/ 	.short	0x010a
        /*0982*/ 	.byte	0xff
	.zero		1


	//   ....[128]....
        /*0984*/ 	.word	0x000136c0
        /*0988*/ 	.word	0x0000000c
        /*098c*/ 	.word	0x00000060
        /*0990*/ 	.short	0x010a
        /*0992*/ 	.byte	0xff
	.zero		1


	//   ....[129]....
        /*0994*/ 	.word	0x00013720
        /*0998*/ 	.word	0x00000000
        /*099c*/ 	.word	0x00000058
        /*09a0*/ 	.short	0x010a
        /*09a2*/ 	.byte	0xff
	.zero		1


	//   ....[130]....
        /*09a4*/ 	.word	0x00013780
        /*09a8*/ 	.word	0x00000009
        /*09ac*/ 	.word	0x00000030
        /*09b0*/ 	.short	0x010a
        /*09b2*/ 	.byte	0xff
	.zero		1


	//   ....[131]....
        /*09b4*/ 	.word	0x000137e0
        /*09b8*/ 	.word	0x00000009
        /*09bc*/ 	.word	0x00000038
        /*09c0*/ 	.short	0x010a
        /*09c2*/ 	.byte	0xff
	.zero		1


	//   ....[132]....
        /*09c4*/ 	.word	0x00013840
        /*09c8*/ 	.word	0x00000009
        /*09cc*/ 	.word	0x00000040
        /*09d0*/ 	.short	0x010a
        /*09d2*/ 	.byte	0xff
	.zero		1


	//   ....[133]....
        /*09d4*/ 	.word	0x000138a0
        /*09d8*/ 	.word	0x00000009
        /*09dc*/ 	.word	0x00000048
        /*09e0*/ 	.short	0x010a
        /*09e2*/ 	.byte	0xff
	.zero		1


	//   ....[134]....
        /*09e4*/ 	.word	0x00013900
        /*09e8*/ 	.word	0x00000000
        /*09ec*/ 	.word	0x00000030
        /*09f0*/ 	.short	0x010a
        /*09f2*/ 	.byte	0xff
	.zero		1


	//   ....[135]....
        /*09f4*/ 	.word	0x00013960
        /*09f8*/ 	.word	0x00000000
        /*09fc*/ 	.word	0x00000038
        /*0a00*/ 	.short	0x010a
        /*0a02*/ 	.byte	0xff
	.zero		1


	//   ....[136]....
        /*0a04*/ 	.word	0x000139c0
        /*0a08*/ 	.word	0x00000000
        /*0a0c*/ 	.word	0x00000040
        /*0a10*/ 	.short	0x010a
        /*0a12*/ 	.byte	0xff
	.zero		1


	//   ....[137]....
        /*0a14*/ 	.word	0x00013a20
        /*0a18*/ 	.word	0x00000000
        /*0a1c*/ 	.word	0x00000048
        /*0a20*/ 	.short	0x010a
        /*0a22*/ 	.byte	0xff
	.zero		1


	//   ....[138]....
        /*0a24*/ 	.word	0x00013a80
        /*0a28*/ 	.word	0x00000003
        /*0a2c*/ 	.word	0x00000030
        /*0a30*/ 	.short	0x010a
        /*0a32*/ 	.byte	0xff
	.zero		1


	//   ....[139]....
        /*0a34*/ 	.word	0x00013ae0
        /*0a38*/ 	.word	0x00000003
        /*0a3c*/ 	.word	0x00000038
        /*0a40*/ 	.short	0x010a
        /*0a42*/ 	.byte	0xff
	.zero		1


	//   ....[140]....
        /*0a44*/ 	.word	0x00013b40
        /*0a48*/ 	.word	0x00000003
        /*0a4c*/ 	.word	0x00000040
        /*0a50*/ 	.short	0x010a
        /*0a52*/ 	.byte	0xff
	.zero		1


	//   ....[141]....
        /*0a54*/ 	.word	0x00013b90
        /*0a58*/ 	.word	0x00000000
        /*0a5c*/ 	.word	0x00000060
        /*0a60*/ 	.short	0x010a
        /*0a62*/ 	.byte	0xff
	.zero		1


	//   ....[142]....
        /*0a64*/ 	.word	0x00013bf0
        /*0a68*/ 	.word	0x00000003
        /*0a6c*/ 	.word	0x00000010
        /*0a70*/ 	.short	0x010a
        /*0a72*/ 	.byte	0xff
	.zero		1


	//   ....[143]....
        /*0a74*/ 	.word	0x00013c50
        /*0a78*/ 	.word	0x00000003
        /*0a7c*/ 	.word	0x00000080
        /*0a80*/ 	.short	0x010a
        /*0a82*/ 	.byte	0xff
	.zero		1


	//   ....[144]....
        /*0a84*/ 	.word	0x00013ca0
        /*0a88*/ 	.word	0x00000003
        /*0a8c*/ 	.word	0x00000010
        /*0a90*/ 	.short	0x010a
        /*0a92*/ 	.byte	0xff
	.zero		1


	//   ....[145]....
        /*0a94*/ 	.word	0x00013cf0
        /*0a98*/ 	.word	0x0000000b
        /*0a9c*/ 	.word	0x00000010
        /*0aa0*/ 	.short	0x010a
        /*0aa2*/ 	.byte	0xff
	.zero		1


	//   ....[146]....
        /*0aa4*/ 	.word	0x00013d40
        /*0aa8*/ 	.word	0x00000000
        /*0aac*/ 	.word	0x00000010
        /*0ab0*/ 	.short	0x010a
        /*0ab2*/ 	.byte	0xff
	.zero		1


	//   ....[147]....
        /*0ab4*/ 	.word	0x00013d90
        /*0ab8*/ 	.word	0x00000009
        /*0abc*/ 	.word	0x00000010
        /*0ac0*/ 	.short	0x010a
        /*0ac2*/ 	.byte	0xff
	.zero		1


	//   ....[148]....
        /*0ac4*/ 	.word	0x00013de0
        /*0ac8*/ 	.word	0x00000009
        /*0acc*/ 	.word	0x00000010
        /*0ad0*/ 	.short	0x010a
        /*0ad2*/ 	.byte	0xff
	.zero		1


	//   ....[149]....
        /*0ad4*/ 	.word	0x00013e30
        /*0ad8*/ 	.word	0x00000000
        /*0adc*/ 	.word	0x00000010
        /*0ae0*/ 	.short	0x010a
        /*0ae2*/ 	.byte	0xff
	.zero		1


	//   ....[150]....
        /*0ae4*/ 	.word	0x00013e80
        /*0ae8*/ 	.word	0x00000003
        /*0aec*/ 	.word	0x00000010
        /*0af0*/ 	.short	0x010a
        /*0af2*/ 	.byte	0xff
	.zero		1


	//----- nvinfo : EIATTR_NUM_MBARRIERS
	.align		4
.L_47:
        /*0af4*/ 	.byte	0x03, 0x38
        /*0af6*/ 	.short	0x0017


	//----- nvinfo : EIATTR_EXIT_INSTR_OFFSETS
	.align		4
        /*0af8*/ 	.byte	0x04, 0x1c
        /*0afa*/ 	.short	(.L_49 - .L_48)


	//   ....[0]....
.L_48:
        /*0afc*/ 	.word	0x00002c70


	//   ....[1]....
        /*0b00*/ 	.word	0x00003180


	//   ....[2]....
        /*0b04*/ 	.word	0x000031e0


	//   ....[3]....
        /*0b08*/ 	.word	0x00004ec0


	//   ....[4]....
        /*0b0c*/ 	.word	0x000069c0


	//   ....[5]....
        /*0b10*/ 	.word	0x00006a00


	//   ....[6]....
        /*0b14*/ 	.word	0x00013100


	//   ....[7]....
        /*0b18*/ 	.word	0x00013170


	//   ....[8]....
        /*0b1c*/ 	.word	0x000131a0


	//   ....[9]....
        /*0b20*/ 	.word	0x00013220


	//----- nvinfo : EIATTR_MAX_THREADS
	.align		4
.L_49:
        /*0b24*/ 	.byte	0x04, 0x05
        /*0b26*/ 	.short	(.L_51 - .L_50)
.L_50:
        /*0b28*/ 	.word	0x00000100
        /*0b2c*/ 	.word	0x00000001
        /*0b30*/ 	.word	0x00000001


	//----- nvinfo : EIATTR_CRS_STACK_SIZE
	.align		4
.L_51:
        /*0b34*/ 	.byte	0x04, 0x1e
        /*0b36*/ 	.short	(.L_53 - .L_52)
.L_52:
        /*0b38*/ 	.word	0x00000000


	//----- nvinfo : EIATTR_CBANK_PARAM_SIZE
	.align		4
.L_53:
        /*0b3c*/ 	.byte	0x03, 0x19
        /*0b3e*/ 	.short	0x0c00


	//----- nvinfo : EIATTR_PARAM_CBANK
	.align		4
        /*0b40*/ 	.byte	0x04, 0x0a
        /*0b42*/ 	.short	(.L_55 - .L_54)
	.align		4
.L_54:
        /*0b44*/ 	.word	index@(.nv.constant0._ZN7cutlass13device_kernelINS_4gemm6kernel13GemmUniversalIN4cute5tupleIJiiiiEEENS1_10collective13CollectiveMmaINS1_46MainloopSm100TmaUmmaWarpSpecializedBlockScaledILi1ELi2ELi1ENS5_IJNS4_1CILi2EEENSA_ILi4EEENSA_ILi1EEEEEEEENS5_IJNSA_ILi128EEENSA_ILi256EEESH_EEENS5_IJNS_12float_e4m3_tENS_13float_ue8m0_tEEEENS5_IJNS5_IJlSD_lEEENS4_6LayoutINS5_IJNS5_IJNS5_IJNSA_ILi32EEESC_EEEiEEESQ_NS5_IJSD_iEEEEEENS5_IJNS5_IJNS5_IJNSA_ILi16EEESC_EEEiEEENS5_IJNS5_IJNSA_ILi0EEESD_EEENSA_ILi512EEEEEENS5_IJSW_iEEEEEEEEEEESL_S13_NS4_8TiledMMAINS4_8MMA_AtomIJNS4_21SM100_MMA_MXF8F6F4_SSISJ_SJ_fSK_Li128ELi256ELNS4_4UMMA5MajorE0ELS18_0ELNS17_7ScaleInE0ELS19_0EEEEEENSN_INS5_IJSD_SD_SD_EEENS5_IJSW_SW_SW_EEEEENS5_IJNS4_10UnderscoreES1F_S1F_EEEEENS5_IJNS4_23SM90_TMA_LOAD_MULTICASTES1I_EEENS5_IJNS4_14ComposedLayoutINS4_7SwizzleILi3ELi4ELi3EEENS4_18smem_ptr_flag_bitsILi8EEENSN_INS5_IJNSA_ILi8EEESG_EEENS5_IJSG_SD_EEEEEEENSN_INS5_IJNS5_IJNS5_IJSP_SD_EEENS5_IJSO_SD_EEEEEESD_NS5_IJSC_SB_EEEEEENS5_IJNS5_IJNS5_IJSU_SY_EEESX_EEESW_NS5_IJSD_SY_EEEEEEEEEEEvNS4_8identityES1J_NS5_IJS1T_NSN_INS5_IJNS5_IJNS5_IJSP_SB_EEES1V_EEESD_S1X_EEENS5_IJS20_SW_NS5_IJSD_NSA_ILi1024EEEEEEEEEEEEEEvS25_EENS_8epilogue10collective18CollectiveEpilogueINS2F_23Sm100TmaWarpSpecializedILi4ELi2ELi32ELb1ELb0EEEJNS5_IJNSA_ILi64EEESH_SH_EEENS5_IJNSN_IS2K_SD_EENSN_INS5_IJSO_SB_EEENS5_IJSD_SG_EEEEEEEENS_10bfloat16_tESM_S2R_SM_NS2F_6fusion15FusionCallbacksIS2J_NS2S_17LinearCombinationIS2R_fS2R_fLNS_15FloatRoundStyleE2EEES2L_S2Q_JEEENS4_5SM1004TMEM4LOAD26SM100_TMEM_LOAD_32dp32b32xENS4_13SM90_TMA_LOADENS1K_INS1L_ILi2ELi4ELi3EEENS1N_ILi16EEENSN_INS5_IJS1P_SO_EEES1V_EEEENS4_39AutoVectorizingCopyWithAssumedAlignmentILi128EEENS4_14SM90_TMA_STOREES37_S39_S39_EEEvvEEEEvNT_6ParamsE)
        /*0b48*/ 	.short	0x0380
        /*0b4a*/ 	.short	0x0c00


	//----- nvinfo : EIATTR_SW_WAR
	.align		4
.L_55:
        /*0b4c*/ 	.byte	0x04, 0x36
        /*0b4e*/ 	.short	(.L_57 - .L_56)
.L_56:
        /*0b50*/ 	.word	0x00000008
.L_57:


//--------------------- .nv.callgraph             --------------------------
	.section	.nv.callgraph,"",@"SHT_CUDA_CALLGRAPH"
	.align	4
	.sectionentsize	8
	.align		4
        /*0000*/ 	.word	0x00000000
	.align		4
        /*0004*/ 	.word	0xffffffff
	.align		4
        /*0008*/ 	.word	index@(_ZN7cutlass13device_kernelINS_4gemm6kernel13GemmUniversalIN4cute5tupleIJiiiiEEENS1_10collective13CollectiveMmaINS1_46MainloopSm100TmaUmmaWarpSpecializedBlockScaledILi1ELi2ELi1ENS5_IJNS4_1CILi2EEENSA_ILi4EEENSA_ILi1EEEEEEEENS5_IJNSA_ILi128EEENSA_ILi256EEESH_EEENS5_IJNS_12float_e4m3_tENS_13float_ue8m0_tEEEENS5_IJNS5_IJlSD_lEEENS4_6LayoutINS5_IJNS5_IJNS5_IJNSA_ILi32EEESC_EEEiEEESQ_NS5_IJSD_iEEEEEENS5_IJNS5_IJNS5_IJNSA_ILi16EEESC_EEEiEEENS5_IJNS5_IJNSA_ILi0EEESD_EEENSA_ILi512EEEEEENS5_IJSW_iEEEEEEEEEEESL_S13_NS4_8TiledMMAINS4_8MMA_AtomIJNS4_21SM100_MMA_MXF8F6F4_SSISJ_SJ_fSK_Li128ELi256ELNS4_4UMMA5MajorE0ELS18_0ELNS17_7ScaleInE0ELS19_0EEEEEENSN_INS5_IJSD_SD_SD_EEENS5_IJSW_SW_SW_EEEEENS5_IJNS4_10UnderscoreES1F_S1F_EEEEENS5_IJNS4_23SM90_TMA_LOAD_MULTICASTES1I_EEENS5_IJNS4_14ComposedLayoutINS4_7SwizzleILi3ELi4ELi3EEENS4_18smem_ptr_flag_bitsILi8EEENSN_INS5_IJNSA_ILi8EEESG_EEENS5_IJSG_SD_EEEEEEENSN_INS5_IJNS5_IJNS5_IJSP_SD_EEENS5_IJSO_SD_EEEEEESD_NS5_IJSC_SB_EEEEEENS5_IJNS5_IJNS5_IJSU_SY_EEESX_EEESW_NS5_IJSD_SY_EEEEEEEEEEEvNS4_8identityES1J_NS5_IJS1T_NSN_INS5_IJNS5_IJNS5_IJSP_SB_EEES1V_EEESD_S1X_EEENS5_IJS20_SW_NS5_IJSD_NSA_ILi1024EEEEEEEEEEEEEEvS25_EENS_8epilogue10collective18CollectiveEpilogueINS2F_23Sm100TmaWarpSpecializedILi4ELi2ELi32ELb1ELb0EEEJNS5_IJNSA_ILi64EEESH_SH_EEENS5_IJNSN_IS2K_SD_EENSN_INS5_IJSO_SB_EEENS5_IJSD_SG_EEEEEEEENS_10bfloat16_tESM_S2R_SM_NS2F_6fusion15FusionCallbacksIS2J_NS2S_17LinearCombinationIS2R_fS2R_fLNS_15FloatRoundStyleE2EEES2L_S2Q_JEEENS4_5SM1004TMEM4LOAD26SM100_TMEM_LOAD_32dp32b32xENS4_13SM90_TMA_LOADENS1K_INS1L_ILi2ELi4ELi3EEENS1N_ILi16EEENSN_INS5_IJS1P_SO_EEES1V_EEEENS4_39AutoVectorizingCopyWithAssumedAlignmentILi128EEENS4_14SM90_TMA_STOREES37_S39_S39_EEEvvEEEEvNT_6ParamsE)
	.align		4
        /*000c*/ 	.word	index@(__assertfail)
	.align		4
        /*0010*/ 	.word	0x00000000
	.align		4
        /*0014*/ 	.word	0xfffffffe
	.align		4
        /*0018*/ 	.word	0x00000000
	.align		4
        /*001c*/ 	.word	0xfffffffd
	.align		4
        /*0020*/ 	.word	0x00000000
	.align		4
        /*0024*/ 	.word	0xfffffffc


//--------------------- .nv.constant4             --------------------------
	.section	.nv.constant4,"a",@progbits
	.align	8
	.align		8
.nv.constant4:
        /*0000*/ 	.dword	__assertfail
	.align		8
        /*0008*/ 	.dword	__unnamed_1
	.align		8
        /*0010*/ 	.dword	__unnamed_2
	.align		8
        /*0018*/ 	.dword	_ZN40_INTERNAL_7f743404_4_k_cu_219d3a3f_286014cuda3std3__45__cpo5beginE
	.align		8
        /*0020*/ 	.dword	_ZN40_INTERNAL_7f743404_4_k_cu_219d3a3f_286014cuda3std3__45__cpo3endE
	.align		8
        /*0028*/ 	.dword	_ZN40_INTERNAL_7f743404_4_k_cu_219d3a3f_286014cuda3std3__45__cpo6cbeginE
	.align		8
        /*0030*/ 	.dword	_ZN40_INTERNAL_7f743404_4_k_cu_219d3a3f_286014cuda3std3__45__cpo4cendE
	.align		8
        /*0038*/ 	.dword	_ZN40_INTERNAL_7f743404_4_k_cu_219d3a3f_286014cuda3std3__442_GLOBAL__N__7f743404_4_k_cu_219d3a3f_286016ignoreE
	.align		8
        /*0040*/ 	.dword	_ZN40_INTERNAL_7f743404_4_k_cu_219d3a3f_286014cuda3std3__419piecewise_constructE
	.align		8
        /*0048*/ 	.dword	_ZN40_INTERNAL_7f743404_4_k_cu_219d3a3f_286014cuda3std3__48in_placeE
	.align		8
        /*0050*/ 	.dword	_ZN40_INTERNAL_7f743404_4_k_cu_219d3a3f_286014cuda3std6ranges3__45__cpo4swapE
	.align		8
        /*0058*/ 	.dword	_ZN40_INTERNAL_7f743404_4_k_cu_219d3a3f_286014cuda3std6ranges3__45__cpo9iter_moveE
	.align		8
        /*0060*/ 	.dword	_ZN40_INTERNAL_7f743404_4_k_cu_219d3a3f_286014cute7productE
	.align		8
        /*0068*/ 	.dword	_ZN40_INTERNAL_7f743404_4_k_cu_219d3a3f_286014cute1_E
	.align		8
        /*0070*/ 	.dword	$str$25
	.align		8
        /*0078*/ 	.dword	$str$26
	.align		8
        /*0080*/ 	.dword	$str$27
	.align		8
        /*0088*/ 	.dword	$str$28


//--------------------- .text._ZN7cutlass13device_kernelINS_4gemm6kernel13GemmUniversalIN4cute5tupleIJiiiiEEENS1_10collective13CollectiveMmaINS1_46MainloopSm100TmaUmmaWarpSpecializedBlockScaledILi1ELi2ELi1ENS5_IJNS4_1CILi2EEENSA_ILi4EEENSA_ILi1EEEEEEEENS5_IJNSA_ILi128EEENSA_ILi256EEESH_EEENS5_IJNS_12float_e4m3_tENS_13float_ue8m0_tEEEENS5_IJNS5_IJlSD_lEEENS4_6LayoutINS5_IJNS5_IJNS5_IJNSA_ILi32EEESC_EEEiEEESQ_NS5_IJSD_iEEEEEENS5_IJNS5_IJNS5_IJNSA_ILi16EEESC_EEEiEEENS5_IJNS5_IJNSA_ILi0EEESD_EEENSA_ILi512EEEEEENS5_IJSW_iEEEEEEEEEEESL_S13_NS4_8TiledMMAINS4_8MMA_AtomIJNS4_21SM100_MMA_MXF8F6F4_SSISJ_SJ_fSK_Li128ELi256ELNS4_4UMMA5MajorE0ELS18_0ELNS17_7ScaleInE0ELS19_0EEEEEENSN_INS5_IJSD_SD_SD_EEENS5_IJSW_SW_SW_EEEEENS5_IJNS4_10UnderscoreES1F_S1F_EEEEENS5_IJNS4_23SM90_TMA_LOAD_MULTICASTES1I_EEENS5_IJNS4_14ComposedLayoutINS4_7SwizzleILi3ELi4ELi3EEENS4_18smem_ptr_flag_bitsILi8EEENSN_INS5_IJNSA_ILi8EEESG_EEENS5_IJSG_SD_EEEEEEENSN_INS5_IJNS5_IJNS5_IJSP_SD_EEENS5_IJSO_SD_EEEEEESD_NS5_IJSC_SB_EEEEEENS5_IJNS5_IJNS5_IJSU_SY_EEESX_EEESW_NS5_IJSD_SY_EEEEEEEEEEEvNS4_8identityES1J_NS5_IJS1T_NSN_INS5_IJNS5_IJNS5_IJSP_SB_EEES1V_EEESD_S1X_EEENS5_IJS20_SW_NS5_IJSD_NSA_ILi1024EEEEEEEEEEEEEEvS25_EENS_8epilogue10collective18CollectiveEpilogueINS2F_23Sm100TmaWarpSpecializedILi4ELi2ELi32ELb1ELb0EEEJNS5_IJNSA_ILi64EEESH_SH_EEENS5_IJNSN_IS2K_SD_EENSN_INS5_IJSO_SB_EEENS5_IJSD_SG_EEEEEEEENS_10bfloat16_tESM_S2R_SM_NS2F_6fusion15FusionCallbacksIS2J_NS2S_17LinearCombinationIS2R_fS2R_fLNS_15FloatRoundStyleE2EEES2L_S2Q_JEEENS4_5SM1004TMEM4LOAD26SM100_TMEM_LOAD_32dp32b32xENS4_13SM90_TMA_LOADENS1K_INS1L_ILi2ELi4ELi3EEENS1N_ILi16EEENSN_INS5_IJS1P_SO_EEES1V_EEEENS4_39AutoVectorizingCopyWithAssumedAlignmentILi128EEENS4_14SM90_TMA_STOREES37_S39_S39_EEEvvEEEEvNT_6ParamsE --------------------------
	.section	.text._ZN7cutlass13device_kernelINS_4gemm6kernel13GemmUniversalIN4cute5tupleIJiiiiEEENS1_10collective13CollectiveMmaINS1_46MainloopSm100TmaUmmaWarpSpecializedBlockScaledILi1ELi2ELi1ENS5_IJNS4_1CILi2EEENSA_ILi4EEENSA_ILi1EEEEEEEENS5_IJNSA_ILi128EEENSA_ILi256EEESH_EEENS5_IJNS_12float_e4m3_tENS_13float_ue8m0_tEEEENS5_IJNS5_IJlSD_lEEENS4_6LayoutINS5_IJNS5_IJNS5_IJNSA_ILi32EEESC_EEEiEEESQ_NS5_IJSD_iEEEEEENS5_IJNS5_IJNS5_IJNSA_ILi16EEESC_EEEiEEENS5_IJNS5_IJNSA_ILi0EEESD_EEENSA_ILi512EEEEEENS5_IJSW_iEEEEEEEEEEESL_S13_NS4_8TiledMMAINS4_8MMA_AtomIJNS4_21SM100_MMA_MXF8F6F4_SSISJ_SJ_fSK_Li128ELi256ELNS4_4UMMA5MajorE0ELS18_0ELNS17_7ScaleInE0ELS19_0EEEEEENSN_INS5_IJSD_SD_SD_EEENS5_IJSW_SW_SW_EEEEENS5_IJNS4_10UnderscoreES1F_S1F_EEEEENS5_IJNS4_23SM90_TMA_LOAD_MULTICASTES1I_EEENS5_IJNS4_14ComposedLayoutINS4_7SwizzleILi3ELi4ELi3EEENS4_18smem_ptr_flag_bitsILi8EEENSN_INS5_IJNSA_ILi8EEESG_EEENS5_IJSG_SD_EEEEEEENSN_INS5_IJNS5_IJNS5_IJSP_SD_EEENS5_IJSO_SD_EEEEEESD_NS5_IJSC_SB_EEEEEENS5_IJNS5_IJNS5_IJSU_SY_EEESX_EEESW_NS5_IJSD_SY_EEEEEEEEEEEvNS4_8identityES1J_NS5_IJS1T_NSN_INS5_IJNS5_IJNS5_IJSP_SB_EEES1V_EEESD_S1X_EEENS5_IJS20_SW_NS5_IJSD_NSA_ILi1024EEEEEEEEEEEEEEvS25_EENS_8epilogue10collective18CollectiveEpilogueINS2F_23Sm100TmaWarpSpecializedILi4ELi2ELi32ELb1ELb0EEEJNS5_IJNSA_ILi64EEESH_SH_EEENS5_IJNSN_IS2K_SD_EENSN_INS5_IJSO_SB_EEENS5_IJSD_SG_EEEEEEEENS_10bfloat16_tESM_S2R_SM_NS2F_6fusion15FusionCallbacksIS2J_NS2S_17LinearCombinationIS2R_fS2R_fLNS_15FloatRoundStyleE2EEES2L_S2Q_JEEENS4_5SM1004TMEM4LOAD26SM100_TMEM_LOAD_32dp32b32xENS4_13SM90_TMA_LOADENS1K_INS1L_ILi2ELi4ELi3EEENS1N_ILi16EEENSN_INS5_IJS1P_SO_EEES1V_EEEENS4_39AutoVectorizingCopyWithAssumedAlignmentILi128EEENS4_14SM90_TMA_STOREES37_S39_S39_EEEvvEEEEvNT_6ParamsE,"ax",@progbits
	.align	128
.text._ZN7cutlass13device_kernelINS_4gemm6kernel13GemmUniversalIN4cute5tupleIJiiiiEEENS1_10collective13CollectiveMmaINS1_46MainloopSm100TmaUmmaWarpSpecializedBlockScaledILi1ELi2ELi1ENS5_IJNS4_1CILi2EEENSA_ILi4EEENSA_ILi1EEEEEEEENS5_IJNSA_ILi128EEENSA_ILi256EEESH_EEENS5_IJNS_12float_e4m3_tENS_13float_ue8m0_tEEEENS5_IJNS5_IJlSD_lEEENS4_6LayoutINS5_IJNS5_IJNS5_IJNSA_ILi32EEESC_EEEiEEESQ_NS5_IJSD_iEEEEEENS5_IJNS5_IJNS5_IJNSA_ILi16EEESC_EEEiEEENS5_IJNS5_IJNSA_ILi0EEESD_EEENSA_ILi512EEEEEENS5_IJSW_iEEEEEEEEEEESL_S13_NS4_8TiledMMAINS4_8MMA_AtomIJNS4_21SM100_MMA_MXF8F6F4_SSISJ_SJ_fSK_Li128ELi256ELNS4_4UMMA5MajorE0ELS18_0ELNS17_7ScaleInE0ELS19_0EEEEEENSN_INS5_IJSD_SD_SD_EEENS5_IJSW_SW_SW_EEEEENS5_IJNS4_10UnderscoreES1F_S1F_EEEEENS5_IJNS4_23SM90_TMA_LOAD_MULTICASTES1I_EEENS5_IJNS4_14ComposedLayoutINS4_7SwizzleILi3ELi4ELi3EEENS4_18smem_ptr_flag_bitsILi8EEENSN_INS5_IJNSA_ILi8EEESG_EEENS5_IJSG_SD_EEEEEEENSN_INS5_IJNS5_IJNS5_IJSP_SD_EEENS5_IJSO_SD_EEEEEESD_NS5_IJSC_SB_EEEEEENS5_IJNS5_IJNS5_IJSU_SY_EEESX_EEESW_NS5_IJSD_SY_EEEEEEEEEEEvNS4_8identityES1J_NS5_IJS1T_NSN_INS5_IJNS5_IJNS5_IJSP_SB_EEES1V_EEESD_S1X_EEENS5_IJS20_SW_NS5_IJSD_NSA_ILi1024EEEEEEEEEEEEEEvS25_EENS_8epilogue10collective18CollectiveEpilogueINS2F_23Sm100TmaWarpSpecializedILi4ELi2ELi32ELb1ELb0EEEJNS5_IJNSA_ILi64EEESH_SH_EEENS5_IJNSN_IS2K_SD_EENSN_INS5_IJSO_SB_EEENS5_IJSD_SG_EEEEEEEENS_10bfloat16_tESM_S2R_SM_NS2F_6fusion15FusionCallbacksIS2J_NS2S_17LinearCombinationIS2R_fS2R_fLNS_15FloatRoundStyleE2EEES2L_S2Q_JEEENS4_5SM1004TMEM4LOAD26SM100_TMEM_LOAD_32dp32b32xENS4_13SM90_TMA_LOADENS1K_INS1L_ILi2ELi4ELi3EEENS1N_ILi16EEENSN_INS5_IJS1P_SO_EEES1V_EEEENS4_39AutoVectorizingCopyWithAssumedAlignmentILi128EEENS4_14SM90_TMA_STOREES37_S39_S39_EEEvvEEEEvNT_6ParamsE:
        .type           _ZN7cutlass13device_kernelINS_4gemm6kernel13GemmUniversalIN4cute5tupleIJiiiiEEENS1_10collective13CollectiveMmaINS1_46MainloopSm100TmaUmmaWarpSpecializedBlockScaledILi1ELi2ELi1ENS5_IJNS4_1CILi2EEENSA_ILi4EEENSA_ILi1EEEEEEEENS5_IJNSA_ILi128EEENSA_ILi256EEESH_EEENS5_IJNS_12float_e4m3_tENS_13float_ue8m0_tEEEENS5_IJNS5_IJlSD_lEEENS4_6LayoutINS5_IJNS5_IJNS5_IJNSA_ILi32EEESC_EEEiEEESQ_NS5_IJSD_iEEEEEENS5_IJNS5_IJNS5_IJNSA_ILi16EEESC_EEEiEEENS5_IJNS5_IJNSA_ILi0EEESD_EEENSA_ILi512EEEEEENS5_IJSW_iEEEEEEEEEEESL_S13_NS4_8TiledMMAINS4_8MMA_AtomIJNS4_21SM100_MMA_MXF8F6F4_SSISJ_SJ_fSK_Li128ELi256ELNS4_4UMMA5MajorE0ELS18_0ELNS17_7ScaleInE0ELS19_0EEEEEENSN_INS5_IJSD_SD_SD_EEENS5_IJSW_SW_SW_EEEEENS5_IJNS4_10UnderscoreES1F_S1F_EEEEENS5_IJNS4_23SM90_TMA_LOAD_MULTICASTES1I_EEENS5_IJNS4_14ComposedLayoutINS4_7SwizzleILi3ELi4ELi3EEENS4_18smem_ptr_flag_bitsILi8EEENSN_INS5_IJNSA_ILi8EEESG_EEENS5_IJSG_SD_EEEEEEENSN_INS5_IJNS5_IJNS5_IJSP_SD_EEENS5_IJSO_SD_EEEEEESD_NS5_IJSC_SB_EEEEEENS5_IJNS5_IJNS5_IJSU_SY_EEESX_EEESW_NS5_IJSD_SY_EEEEEEEEEEEvNS4_8identityES1J_NS5_IJS1T_NSN_INS5_IJNS5_IJNS5_IJSP_SB_EEES1V_EEESD_S1X_EEENS5_IJS20_SW_NS5_IJSD_NSA_ILi1024EEEEEEEEEEEEEEvS25_EENS_8epilogue10collective18CollectiveEpilogueINS2F_23Sm100TmaWarpSpecializedILi4ELi2ELi32ELb1ELb0EEEJNS5_IJNSA_ILi64EEESH_SH_EEENS5_IJNSN_IS2K_SD_EENSN_INS5_IJSO_SB_EEENS5_IJSD_SG_EEEEEEEENS_10bfloat16_tESM_S2R_SM_NS2F_6fusion15FusionCallbacksIS2J_NS2S_17LinearCombinationIS2R_fS2R_fLNS_15FloatRoundStyleE2EEES2L_S2Q_JEEENS4_5SM1004TMEM4LOAD26SM100_TMEM_LOAD_32dp32b32xENS4_13SM90_TMA_LOADENS1K_INS1L_ILi2ELi4ELi3EEENS1N_ILi16EEENSN_INS5_IJS1P_SO_EEES1V_EEEENS4_39AutoVectorizingCopyWithAssumedAlignmentILi128EEENS4_14SM90_TMA_STOREES37_S39_S39_EEEvvEEEEvNT_6ParamsE,@function
        .size           _ZN7cutlass13device_kernelINS_4gemm6kernel13GemmUniversalIN4cute5tupleIJiiiiEEENS1_10collective13CollectiveMmaINS1_46MainloopSm100TmaUmmaWarpSpecializedBlockScaledILi1ELi2ELi1ENS5_IJNS4_1CILi2EEENSA_ILi4EEENSA_ILi1EEEEEEEENS5_IJNSA_ILi128EEENSA_ILi256EEESH_EEENS5_IJNS_12float_e4m3_tENS_13float_ue8m0_tEEEENS5_IJNS5_IJlSD_lEEENS4_6LayoutINS5_IJNS5_IJNS5_IJNSA_ILi32EEESC_EEEiEEESQ_NS5_IJSD_iEEEEEENS5_IJNS5_IJNS5_IJNSA_ILi16EEESC_EEEiEEENS5_IJNS5_IJNSA_ILi0EEESD_EEENSA_ILi512EEEEEENS5_IJSW_iEEEEEEEEEEESL_S13_NS4_8TiledMMAINS4_8MMA_AtomIJNS4_21SM100_MMA_MXF8F6F4_SSISJ_SJ_fSK_Li128ELi256ELNS4_4UMMA5MajorE0ELS18_0ELNS17_7ScaleInE0ELS19_0EEEEEENSN_INS5_IJSD_SD_SD_EEENS5_IJSW_SW_SW_EEEEENS5_IJNS4_10UnderscoreES1F_S1F_EEEEENS5_IJNS4_23SM90_TMA_LOAD_MULTICASTES1I_EEENS5_IJNS4_14ComposedLayoutINS4_7SwizzleILi3ELi4ELi3EEENS4_18smem_ptr_flag_bitsILi8EEENSN_INS5_IJNSA_ILi8EEESG_EEENS5_IJSG_SD_EEEEEEENSN_INS5_IJNS5_IJNS5_IJSP_SD_EEENS5_IJSO_SD_EEEEEESD_NS5_IJSC_SB_EEEEEENS5_IJNS5_IJNS5_IJSU_SY_EEESX_EEESW_NS5_IJSD_SY_EEEEEEEEEEEvNS4_8identityES1J_NS5_IJS1T_NSN_INS5_IJNS5_IJNS5_IJSP_SB_EEES1V_EEESD_S1X_EEENS5_IJS20_SW_NS5_IJSD_NSA_ILi1024EEEEEEEEEEEEEEvS25_EENS_8epilogue10collective18CollectiveEpilogueINS2F_23Sm100TmaWarpSpecializedILi4ELi2ELi32ELb1ELb0EEEJNS5_IJNSA_ILi64EEESH_SH_EEENS5_IJNSN_IS2K_SD_EENSN_INS5_IJSO_SB_EEENS5_IJSD_SG_EEEEEEEENS_10bfloat16_tESM_S2R_SM_NS2F_6fusion15FusionCallbacksIS2J_NS2S_17LinearCombinationIS2R_fS2R_fLNS_15FloatRoundStyleE2EEES2L_S2Q_JEEENS4_5SM1004TMEM4LOAD26SM100_TMEM_LOAD_32dp32b32xENS4_13SM90_TMA_LOADENS1K_INS1L_ILi2ELi4ELi3EEENS1N_ILi16EEENSN_INS5_IJS1P_SO_EEES1V_EEEENS4_39AutoVectorizingCopyWithAssumedAlignmentILi128EEENS4_14SM90_TMA_STOREES37_S39_S39_EEEvvEEEEvNT_6ParamsE,(.L_x_231 - _ZN7cutlass13device_kernelINS_4gemm6kernel13GemmUniversalIN4cute5tupleIJiiiiEEENS1_10collective13CollectiveMmaINS1_46MainloopSm100TmaUmmaWarpSpecializedBlockScaledILi1ELi2ELi1ENS5_IJNS4_1CILi2EEENSA_ILi4EEENSA_ILi1EEEEEEEENS5_IJNSA_ILi128EEENSA_ILi256EEESH_EEENS5_IJNS_12float_e4m3_tENS_13float_ue8m0_tEEEENS5_IJNS5_IJlSD_lEEENS4_6LayoutINS5_IJNS5_IJNS5_IJNSA_ILi32EEESC_EEEiEEESQ_NS5_IJSD_iEEEEEENS5_IJNS5_IJNS5_IJNSA_ILi16EEESC_EEEiEEENS5_IJNS5_IJNSA_ILi0EEESD_EEENSA_ILi512EEEEEENS5_IJSW_iEEEEEEEEEEESL_S13_NS4_8TiledMMAINS4_8MMA_AtomIJNS4_21SM100_MMA_MXF8F6F4_SSISJ_SJ_fSK_Li128ELi256ELNS4_4UMMA5MajorE0ELS18_0ELNS17_7ScaleInE0ELS19_0EEEEEENSN_INS5_IJSD_SD_SD_EEENS5_IJSW_SW_SW_EEEEENS5_IJNS4_10UnderscoreES1F_S1F_EEEEENS5_IJNS4_23SM90_TMA_LOAD_MULTICASTES1I_EEENS5_IJNS4_14ComposedLayoutINS4_7SwizzleILi3ELi4ELi3EEENS4_18smem_ptr_flag_bitsILi8EEENSN_INS5_IJNSA_ILi8EEESG_EEENS5_IJSG_SD_EEEEEEENSN_INS5_IJNS5_IJNS5_IJSP_SD_EEENS5_IJSO_SD_EEEEEESD_NS5_IJSC_SB_EEEEEENS5_IJNS5_IJNS5_IJSU_SY_EEESX_EEESW_NS5_IJSD_SY_EEEEEEEEEEEvNS4_8identityES1J_NS5_IJS1T_NSN_INS5_IJNS5_IJNS5_IJSP_SB_EEES1V_EEESD_S1X_EEENS5_IJS20_SW_NS5_IJSD_NSA_ILi1024EEEEEEEEEEEEEEvS25_EENS_8epilogue10collective18CollectiveEpilogueINS2F_23Sm100TmaWarpSpecializedILi4ELi2ELi32ELb1ELb0EEEJNS5_IJNSA_ILi64EEESH_SH_EEENS5_IJNSN_IS2K_SD_EENSN_INS5_IJSO_SB_EEENS5_IJSD_SG_EEEEEEEENS_10bfloat16_tESM_S2R_SM_NS2F_6fusion15FusionCallbacksIS2J_NS2S_17LinearCombinationIS2R_fS2R_fLNS_15FloatRoundStyleE2EEES2L_S2Q_JEEENS4_5SM1004TMEM4LOAD26SM100_TMEM_LOAD_32dp32b32xENS4_13SM90_TMA_LOADENS1K_INS1L_ILi2ELi4ELi3EEENS1N_ILi16EEENSN_INS5_IJS1P_SO_EEES1V_EEEENS4_39AutoVectorizingCopyWithAssumedAlignmentILi128EEENS4_14SM90_TMA_STOREES37_S39_S39_EEEvvEEEEvNT_6ParamsE)
        .other          _ZN7cutlass13device_kernelINS_4gemm6kernel13GemmUniversalIN4cute5tupleIJiiiiEEENS1_10collective13CollectiveMmaINS1_46MainloopSm100TmaUmmaWarpSpecializedBlockScaledILi1ELi2ELi1ENS5_IJNS4_1CILi2EEENSA_ILi4EEENSA_ILi1EEEEEEEENS5_IJNSA_ILi128EEENSA_ILi256EEESH_EEENS5_IJNS_12float_e4m3_tENS_13float_ue8m0_tEEEENS5_IJNS5_IJlSD_lEEENS4_6LayoutINS5_IJNS5_IJNS5_IJNSA_ILi32EEESC_EEEiEEESQ_NS5_IJSD_iEEEEEENS5_IJNS5_IJNS5_IJNSA_ILi16EEESC_EEEiEEENS5_IJNS5_IJNSA_ILi0EEESD_EEENSA_ILi512EEEEEENS5_IJSW_iEEEEEEEEEEESL_S13_NS4_8TiledMMAINS4_8MMA_AtomIJNS4_21SM100_MMA_MXF8F6F4_SSISJ_SJ_fSK_Li128ELi256ELNS4_4UMMA5MajorE0ELS18_0ELNS17_7ScaleInE0ELS19_0EEEEEENSN_INS5_IJSD_SD_SD_EEENS5_IJSW_SW_SW_EEEEENS5_IJNS4_10UnderscoreES1F_S1F_EEEEENS5_IJNS4_23SM90_TMA_LOAD_MULTICASTES1I_EEENS5_IJNS4_14ComposedLayoutINS4_7SwizzleILi3ELi4ELi3EEENS4_18smem_ptr_flag_bitsILi8EEENSN_INS5_IJNSA_ILi8EEESG_EEENS5_IJSG_SD_EEEEEEENSN_INS5_IJNS5_IJNS5_IJSP_SD_EEENS5_IJSO_SD_EEEEEESD_NS5_IJSC_SB_EEEEEENS5_IJNS5_IJNS5_IJSU_SY_EEESX_EEESW_NS5_IJSD_SY_EEEEEEEEEEEvNS4_8identityES1J_NS5_IJS1T_NSN_INS5_IJNS5_IJNS5_IJSP_SB_EEES1V_EEESD_S1X_EEENS5_IJS20_SW_NS5_IJSD_NSA_ILi1024EEEEEEEEEEEEEEvS25_EENS_8epilogue10collective18CollectiveEpilogueINS2F_23Sm100TmaWarpSpecializedILi4ELi2ELi32ELb1ELb0EEEJNS5_IJNSA_ILi64EEESH_SH_EEENS5_IJNSN_IS2K_SD_EENSN_INS5_IJSO_SB_EEENS5_IJSD_SG_EEEEEEEENS_10bfloat16_tESM_S2R_SM_NS2F_6fusion15FusionCallbacksIS2J_NS2S_17LinearCombinationIS2R_fS2R_fLNS_15FloatRoundStyleE2EEES2L_S2Q_JEEENS4_5SM1004TMEM4LOAD26SM100_TMEM_LOAD_32dp32b32xENS4_13SM90_TMA_LOADENS1K_INS1L_ILi2ELi4ELi3EEENS1N_ILi16EEENSN_INS5_IJS1P_SO_EEES1V_EEEENS4_39AutoVectorizingCopyWithAssumedAlignmentILi128EEENS4_14SM90_TMA_STOREES37_S39_S39_EEEvvEEEEvNT_6ParamsE,@"STO_CUDA_ENTRY STV_DEFAULT"
_ZN7cutlass13device_kernelINS_4gemm6kernel13GemmUniversalIN4cute5tupleIJiiiiEEENS1_10collective13CollectiveMmaINS1_46MainloopSm100TmaUmmaWarpSpecializedBlockScaledILi1ELi2ELi1ENS5_IJNS4_1CILi2EEENSA_ILi4EEENSA_ILi1EEEEEEEENS5_IJNSA_ILi128EEENSA_ILi256EEESH_EEENS5_IJNS_12float_e4m3_tENS_13float_ue8m0_tEEEENS5_IJNS5_IJlSD_lEEENS4_6LayoutINS5_IJNS5_IJNS5_IJNSA_ILi32EEESC_EEEiEEESQ_NS5_IJSD_iEEEEEENS5_IJNS5_IJNS5_IJNSA_ILi16EEESC_EEEiEEENS5_IJNS5_IJNSA_ILi0EEESD_EEENSA_ILi512EEEEEENS5_IJSW_iEEEEEEEEEEESL_S13_NS4_8TiledMMAINS4_8MMA_AtomIJNS4_21SM100_MMA_MXF8F6F4_SSISJ_SJ_fSK_Li128ELi256ELNS4_4UMMA5MajorE0ELS18_0ELNS17_7ScaleInE0ELS19_0EEEEEENSN_INS5_IJSD_SD_SD_EEENS5_IJSW_SW_SW_EEEEENS5_IJNS4_10UnderscoreES1F_S1F_EEEEENS5_IJNS4_23SM90_TMA_LOAD_MULTICASTES1I_EEENS5_IJNS4_14ComposedLayoutINS4_7SwizzleILi3ELi4ELi3EEENS4_18smem_ptr_flag_bitsILi8EEENSN_INS5_IJNSA_ILi8EEESG_EEENS5_IJSG_SD_EEEEEEENSN_INS5_IJNS5_IJNS5_IJSP_SD_EEENS5_IJSO_SD_EEEEEESD_NS5_IJSC_SB_EEEEEENS5_IJNS5_IJNS5_IJSU_SY_EEESX_EEESW_NS5_IJSD_SY_EEEEEEEEEEEvNS4_8identityES1J_NS5_IJS1T_NSN_INS5_IJNS5_IJNS5_IJSP_SB_EEES1V_EEESD_S1X_EEENS5_IJS20_SW_NS5_IJSD_NSA_ILi1024EEEEEEEEEEEEEEvS25_EENS_8epilogue10collective18CollectiveEpilogueINS2F_23Sm100TmaWarpSpecializedILi4ELi2ELi32ELb1ELb0EEEJNS5_IJNSA_ILi64EEESH_SH_EEENS5_IJNSN_IS2K_SD_EENSN_INS5_IJSO_SB_EEENS5_IJSD_SG_EEEEEEEENS_10bfloat16_tESM_S2R_SM_NS2F_6fusion15FusionCallbacksIS2J_NS2S_17LinearCombinationIS2R_fS2R_fLNS_15FloatRoundStyleE2EEES2L_S2Q_JEEENS4_5SM1004TMEM4LOAD26SM100_TMEM_LOAD_32dp32b32xENS4_13SM90_TMA_LOADENS1K_INS1L_ILi2ELi4ELi3EEENS1N_ILi16EEENSN_INS5_IJS1P_SO_EEES1V_EEEENS4_39AutoVectorizingCopyWithAssumedAlignmentILi128EEENS4_14SM90_TMA_STOREES37_S39_S39_EEEvvEEEEvNT_6ParamsE:
[----:B------:R-:W1:Y:S01]  /*0000*/  LDC R1, c[0x0][0x37c] ;  /* 0x0000df00ff017b82 */ /* 0x000e620000000800 */
[----:B------:R-:W2:Y:S01]  /*0010*/  S2R R187, SR_TID.X ;  /* 0x0000000000bb7919 */ /* 0x000ea20000002100 */
[----:B------:R-:W3:Y:S01]  /*0020*/  LDCU.64 UR12, c[0x0][0xc90] ;  /* 0x00019200ff0c77ac */ /* 0x000ee20008000a00 */
[----:B------:R-:W-:Y:S02]  /*0030*/  PRMT R180, RZ, 0x7610, R180 ;  /* 0x00007610ffb47816 */ /* 0x000fe400000000b4 */
[----:B------:R-:W-:Y:S02]  /*0040*/  ELECT P3, URZ, PT ;  /* 0x0000000000ff782f */ /* 0x000fe40003860000 */
[----:B---3--:R-:W-:-:S04]  /*0050*/  ISETP.NE.U32.AND P0, PT, RZ, UR12, PT ;  /* 0x0000000cff007c0c */ /* 0x008fc8000bf05070 */
[----:B------:R-:W-:Y:S02]  /*0060*/  ISETP.NE.AND.EX P1, PT, RZ, UR13, PT, P0 ;  /* 0x0000000dff007c0c */ /* 0x000fe4000bf25300 */
[----:B--2---:R-:W-:-:S05]  /*0070*/  SHF.R.U32.HI R181, RZ, 0x5, R187 ;  /* 0x00000005ffb57819 */ /* 0x004fca00000116bb */
[----:B------:R-:W2:Y:S02]  /*0080*/  SHFL.IDX PT, R0, R181, RZ, 0x1f ;  /* 0x00001fffb5007589 */ /* 0x000ea400000e0000 */
[----:B--2---:R-:W-:-:S04]  /*0090*/  R2UR UR21, R0 ;  /* 0x00000000001572ca */ /* 0x004fc800000e0000 */
[----:B-1----:R-:W-:Y:S05]  /*00a0*/  @P1 BRA `(.L_x_0) ;  /* 0x0000000000301947 */ /* 0x002fea0003800000 */
[----:B------:R-:W1:Y:S02]  /*00b0*/  LDCU.64 UR4, c[0x0][0xc88] ;  /* 0x00019100ff0477ac */ /* 0x000e640008000a00 */
[----:B-1----:R-:W-:-:S04]  /*00c0*/  UISETP.NE.U32.AND UP0, UPT, UR4, URZ, UPT ;  /* 0x000000ff0400728c */ /* 0x002fc8000bf05070 */
[----:B------:R-:W-:-:S09]  /*00d0*/  UISETP.NE.AND.EX UP0, UPT, UR5, URZ, UPT, UP0 ;  /* 0x000000ff0500728c */ /* 0x000fd2000bf05300 */
[----:B------:R-:W-:Y:S05]  /*00e0*/  BRA.U !UP0, `(.L_x_1) ;  /* 0x0000000108147547 */ /* 0x000fea000b800000 */
[----:B------:R-:W1:Y:S01]  /*00f0*/  LDC.64 R2, c[0x0][0xc88] ;  /* 0x00032200ff027b82 */ /* 0x000e620000000a00 */
[----:B------:R-:W1:Y:S02]  /*0100*/  LDCU.64 UR4, c[0x0][0x358] ;  /* 0x00006b00ff0477ac */ /* 0x000e640008000a00 */
[----:B-1----:R1:W5:Y:S01]  /*0110*/  LDG.E R133, desc[UR4][R2.64] ;  /* 0x0000000402857981 */ /* 0x002362000c1e1900 */
[----:B------:R-:W-:Y:S01]  /*0120*/  HFMA2 R180, -RZ, RZ, 0, 5.9604644775390625e-08 ;  /* 0x00000001ffb47431 */ /* 0x000fe200000001ff */
[----:B------:R-:W-:Y:S05]  /*0130*/  BRA `(.L_x_0) ;  /* 0x00000000000c7947 */ /* 0x000fea0003800000 */
.L_x_1:
[----:B------:R-:W1:Y:S01]  /*0140*/  LDCU UR4, c[0x0][0xc80] ;  /* 0x00019000ff0477ac */ /* 0x000e620008000800 */
[----:B------:R-:W-:Y:S01]  /*0150*/  HFMA2 R180, -RZ, RZ, 0, 5.9604644775390625e-08 ;  /* 0x00000001ffb47431 */ /* 0x000fe200000001ff */
[----:B-1----:R-:W-:-:S07]  /*0160*/  MOV R133, UR4 ;  /* 0x0000000400857c02 */ /* 0x002fce0008000f00 */
.L_x_0:
[----:B------:R-:W2:Y:S02]  /*0170*/  LDCU.64 UR4, c[0x0][0xcb0] ;  /* 0x00019600ff0477ac */ /* 0x000ea40008000a00 */
[----:B--2---:R-:W-:-:S04]  /*0180*/  UISETP.NE.U32.AND UP0, UPT, UR4, URZ, UPT ;  /* 0x000000ff0400728c */ /* 0x004fc8000bf05070 */
[----:B------:R-:W-:-:S09]  /*0190*/  UISETP.NE.AND.EX UP0, UPT, UR5, URZ, UPT, UP0 ;  /* 0x000000ff0500728c */ /* 0x000fd2000bf05300 */
[----:B------:R-:W-:Y:S05]  /*01a0*/  BRA.U UP0, `(.L_x_2) ;  /* 0x0000000100287547 */ /* 0x000fea000b800000 */
[----:B------:R-:W2:Y:S02]  /*01b0*/  LDCU.64 UR4, c[0x0][0xca8] ;  /* 0x00019500ff0477ac */ /* 0x000ea40008000a00 */
[----:B--2---:R-:W-:-:S04]  /*01c0*/  UISETP.NE.U32.AND UP0, UPT, UR4, URZ, UPT ;  /* 0x000000ff0400728c */ /* 0x004fc8000bf05070 */
[----:B------:R-:W-:-:S09]  /*01d0*/  UISETP.NE.AND.EX UP0, UPT, UR5, URZ, UPT, UP0 ;  /* 0x000000ff0500728c */ /* 0x000fd2000bf05300 */
[----:B------:R-:W-:Y:S05]  /*01e0*/  BRA.U !UP0, `(.L_x_3) ;  /* 0x0000000108107547 */ /* 0x000fea000b800000 */
[----:B------:R-:W2:Y:S01]  /*01f0*/  LDC.64 R130, c[0x0][0xca8] ;  /* 0x00032a00ff827b82 */ /* 0x000ea20000000a00 */
[----:B------:R-:W2:Y:S02]  /*0200*/  LDCU.64 UR4, c[0x0][0x358] ;  /* 0x00006b00ff0477ac */ /* 0x000ea40008000a00 */
[----:B--2---:R2:W5:Y:S01]  /*0210*/  LDG.E R130, desc[UR4][R130.64] ;  /* 0x0000000482827981 */ /* 0x004562000c1e1900 */
[----:B------:R-:W-:Y:S05]  /*0220*/  BRA `(.L_x_2) ;  /* 0x0000000000087947 */ /* 0x000fea0003800000 */
.L_x_3:
[----:B------:R-:W2:Y:S02]  /*0230*/  LDCU UR4, c[0x0][0xca0] ;  /* 0x00019400ff0477ac */ /* 0x000ea40008000800 */
[----:B--2---:R-:W-:Y:S02]  /*0240*/  MOV R130, UR4 ;  /* 0x0000000400827c02 */ /* 0x004fe40008000f00 */
.L_x_2:
[----:B------:R-:W-:Y:S01]  /*0250*/  IMAD.U32 R0, RZ, RZ, UR21 ;  /* 0x00000015ff007e24 */ /* 0x000fe2000f8e00ff */
[----:B------:R-:W-:Y:S04]  /*0260*/  BSSY.RECONVERGENT B0, `(.L_x_4) ;  /* 0x0000012000007945 */ /* 0x000fe80003800200 */
[C---:B------:R-:W-:Y:S02]  /*0270*/  ISETP.NE.OR P2, PT, R0.reuse, 0x1, !P3 ;  /* 0x000000010000780c */ /* 0x040fe40005f45670 */
[----:B------:R-:W-:-:S11]  /*0280*/  ISETP.NE.OR P1, PT, R0, 0x3, !P3 ;  /* 0x000000030000780c */ /* 0x000fd60005f25670 */
[----:B------:R-:W-:Y:S05]  /*0290*/  @P2 BRA `(.L_x_5) ;  /* 0x0000000000382947 */ /* 0x000fea0003800000 */
[----:B------:R-:W3:Y:S02]  /*02a0*/  LDCU.64 UR4, c[0x0][0x348] ;  /* 0x00006900ff0477ac */ /* 0x000ee40008000a00 */
[----:B---3--:R-:W-:Y:S02]  /*02b0*/  UIADD3 UR10, UP3, UPT, UR4, 0x80, URZ ;  /* 0x00000080040a7890 */ /* 0x008fe4000ff7e0ff */
[----:B------:R-:W-:Y:S02]  /*02c0*/  UIADD3 UR8, UP2, UPT, UR4, 0x180, URZ ;  /* 0x0000018004087890 */ /* 0x000fe4000ff5e0ff */
[----:B------:R-:W-:Y:S02]  /*02d0*/  UIADD3 UR6, UP1, UPT, UR4, 0x280, URZ ;  /* 0x0000028004067890 */ /* 0x000fe4000ff3e0ff */
[----:B------:R-:W-:Y:S02]  /*02e0*/  UIADD3 UR4, UP0, UPT, UR4, 0x380, URZ ;  /* 0x0000038004047890 */ /* 0x000fe4000ff1e0ff */
[----:B------:R-:W-:-:S02]  /*02f0*/  UIADD3.X UR11, UPT, UPT, URZ, UR5, URZ, UP3, !UPT ;  /* 0x00000005ff0b7290 */ /* 0x000fc40009ffe4ff */
[----:B------:R-:W-:Y:S02]  /*0300*/  UIADD3.X UR9, UPT, UPT, URZ, UR5, URZ, UP2, !UPT ;  /* 0x00000005ff097290 */ /* 0x000fe400097fe4ff */
[----:B------:R-:W-:Y:S02]  /*0310*/  UIADD3.X UR7, UPT, UPT, URZ, UR5, URZ, UP1, !UPT ;  /* 0x00000005ff077290 */ /* 0x000fe40008ffe4ff */
[----:B------:R-:W-:-:S03]  /*0320*/  UIADD3.X UR5, UPT, UPT, URZ, UR5, URZ, UP0, !UPT ;  /* 0x00000005ff057290 */ /* 0x000fc600087fe4ff */
[----:B------:R3:W-:Y:S02]  /*0330*/  UTMACCTL.PF [UR10] ;  /* 0x000000000a0079b9 */ /* 0x0007e40008040000 */
[----:B------:R3:W-:Y:S02]  /*0340*/  UTMACCTL.PF [UR8] ;  /* 0x00000000080079b9 */ /* 0x0007e40008040000 */
[----:B------:R3:W-:Y:S02]  /*0350*/  UTMACCTL.PF [UR6] ;  /* 0x00000000060079b9 */ /* 0x0007e40008040000 */
[----:B------:R3:W-:Y:S02]  /*0360*/  UTMACCTL.PF [UR4] ;  /* 0x00000000040079b9 */ /* 0x0007e40008040000 */
[----:B---3--:R-:W-:Y:S01]  /*0370*/  NOP ;  /* 0x0000000000007918 */ /* 0x008fe20000000000 */
.L_x_5:
[----:B------:R-:W-:Y:S05]  /*0380*/  BSYNC.RECONVERGENT B0 ;  /* 0x0000000000007941 */ /* 0x000fea0003800200 */
.L_x_4:
[----:B------:R-:W-:Y:S04]  /*0390*/  BSSY.RECONVERGENT B0, `(.L_x_6) ;  /* 0x000000a000007945 */ /* 0x000fe80003800200 */
[----:B------:R-:W-:Y:S05]  /*03a0*/  @P1 BRA `(.L_x_7) ;  /* 0x0000000000201947 */ /* 0x000fea0003800000 */
[----:B------:R-:W3:Y:S02]  /*03b0*/  LDCU.64 UR4, c[0x0][0x348] ;  /* 0x00006900ff0477ac */ /* 0x000ee40008000a00 */
[----:B---3--:R-:W-:Y:S02]  /*03c0*/  UIADD3 UR6, UP1, UPT, UR4, 0x980, URZ ;  /* 0x0000098004067890 */ /* 0x008fe4000ff3e0ff */
[----:B------:R-:W-:Y:S02]  /*03d0*/  UIADD3 UR4, UP0, UPT, UR4, 0xa80, URZ ;  /* 0x00000a8004047890 */ /* 0x000fe4000ff1e0ff */
[----:B------:R-:W-:Y:S02]  /*03e0*/  UIADD3.X UR7, UPT, UPT, URZ, UR5, URZ, UP1, !UPT ;  /* 0x00000005ff077290 */ /* 0x000fe40008ffe4ff */
[----:B------:R-:W-:-:S07]  /*03f0*/  UIADD3.X UR5, UPT, UPT, URZ, UR5, URZ, UP0, !UPT ;  /* 0x00000005ff057290 */ /* 0x000fce00087fe4ff */
[----:B------:R3:W-:Y:S02]  /*0400*/  UTMACCTL.PF [UR6] ;  /* 0x00000000060079b9 */ /* 0x0007e40008040000 */
[----:B------:R3:W-:Y:S02]  /*0410*/  UTMACCTL.PF [UR4] ;  /* 0x00000000040079b9 */ /* 0x0007e40008040000 */
[----:B---3--:R-:W-:Y:S01]  /*0420*/  NOP ;  /* 0x0000000000007918 */ /* 0x008fe20000000000 */
.L_x_7:
[----:B------:R-:W-:Y:S05]  /*0430*/  BSYNC.RECONVERGENT B0 ;  /* 0x0000000000007941 */ /* 0x000fea0003800200 */
.L_x_6:
[----:B------:R-:W3:Y:S01]  /*0440*/  LDCU.64 UR4, c[0x0][0xc88] ;  /* 0x00019100ff0477ac */ /* 0x000ee20008000a00 */
[----:B------:R-:W-:Y:S01]  /*0450*/  ISETP.NE.AND.EX P0, PT, RZ, UR13, PT, P0 ;  /* 0x0000000dff007c0c */ /* 0x000fe2000bf05300 */
[----:B------:R-:W-:Y:S01]  /*0460*/  UPLOP3.LUT UP5, UPT, UPT, UPT, UPT, 0x80, 0x8 ;  /* 0x000000000008789c */ /* 0x000fe20003faf070 */
[----:B---3--:R-:W-:-:S04]  /*0470*/  ISETP.NE.U32.AND P1, PT, RZ, UR4, PT ;  /* 0x00000004ff007c0c */ /* 0x008fc8000bf25070 */
[----:B------:R-:W-:-:S13]  /*0480*/  ISETP.NE.AND.EX P1, PT, RZ, UR5, PT, P1 ;  /* 0x00000005ff007c0c */ /* 0x000fda000bf25310 */
[----:B------:R-:W-:Y:S05]  /*0490*/  @P1 BRA P0, `(.L_x_8) ;  /* 0x0000000000281947 */ /* 0x000fea0000000000 */
[----:B------:R-:W-:Y:S01]  /*04a0*/  UISETP.NE.U32.AND UP0, UPT, UR12, URZ, UPT ;  /* 0x000000ff0c00728c */ /* 0x000fe2000bf05070 */
[----:B-----5:R-:W-:Y:S01]  /*04b0*/  FSETP.NEU.AND P0, PT, R133, RZ, PT ;  /* 0x000000ff8500720b */ /* 0x020fe20003f0d000 */
[----:B------:R-:W-:Y:S02]  /*04c0*/  UISETP.NE.U32.AND UP2, UPT, UR4, URZ, UPT ;  /* 0x000000ff0400728c */ /* 0x000fe4000bf45070 */
[----:B------:R-:W-:Y:S02]  /*04d0*/  UISETP.NE.AND.EX UP1, UPT, UR13, URZ, UPT, UP0 ;  /* 0x000000ff0d00728c */ /* 0x000fe4000bf25300 */
[----:B------:R-:W-:-:S04]  /*04e0*/  UISETP.NE.AND.EX UP0, UPT, UR5, URZ, UPT, UP2 ;  /* 0x000000ff0500728c */ /* 0x000fc8000bf05320 */
[----:B------:R-:W-:-:S04]  /*04f0*/  USEL UR4, URZ, 0xffffffff, UP0 ;  /* 0xffffffffff047887 */ /* 0x000fc80008000000 */
[----:B------:R-:W-:Y:S01]  /*0500*/  VOTEU.ANY UP0, P0 ;  /* 0x0000000000ff7886 */ /* 0x000fe20000000100 */
[----:B------:R-:W-:-:S04]  /*0510*/  @!UP1 USEL UR4, URZ, 0xffffffff, UP0 ;  /* 0xffffffffff049887 */ /* 0x000fc80008000000 */
[----:B------:R-:W-:-:S04]  /*0520*/  ULOP3.LUT UR4, UR4, 0x1, URZ, 0xc0, !UPT ;  /* 0x0000000104047892 */ /* 0x000fc8000f8ec0ff */
[----:B------:R-:W-:-:S11]  /*0530*/  UISETP.NE.U32.AND UP5, UPT, UR4, 0x1, UPT ;  /* 0x000000010400788c */ /* 0x000fd6000bfa5070 */
.L_x_8:
[----:B-1----:R-:W1:Y:S01]  /*0540*/  SHFL.IDX PT, R2, R181, RZ, 0x1f ;  /* 0x00001fffb5027589 */ /* 0x002e6200000e0000 */
[----:B------:R-:W-:-:S04]  /*0550*/  UISETP.NE.AND UP0, UPT, UR21, 0x2, UPT ;  /* 0x000000021500788c */ /* 0x000fc8000bf05270 */
[----:B------:R-:W-:Y:S01]  /*0560*/  USEL UR62, URZ, 0x1, UP0 ;  /* 0x00000001ff3e7887 */ /* 0x000fe20008000000 */
[----:B-1----:R-:W-:-:S13]  /*0570*/  ISETP.NE.AND P0, PT, R2, RZ, PT ;  /* 0x000000ff0200720c */ /* 0x002fda0003f05270 */
[----:B------:R-:W-:Y:S05]  /*0580*/  @P0 BRA `(.L_x_9) ;  /* 0x0000000000400947 */ /* 0x000fea0003800000 */
[----:B------:R-:W1:Y:S01]  /*0590*/  S2UR UR4, SR_CgaCtaId ;  /* 0x00000000000479c3 */ /* 0x000e620000008800 */
[----:B------:R-:W-:Y:S01]  /*05a0*/  UMOV UR5, 0x400 ;  /* 0x0000040000057882 */ /* 0x000fe20000000000 */
[----:B------:R-:W-:Y:S01]  /*05b0*/  UMOV UR8, 0x1 ;  /* 0x0000000100087882 */ /* 0x000fe20000000000 */
[----:B------:R-:W-:Y:S01]  /*05c0*/  UMOV UR6, 0x5 ;  /* 0x0000000500067882 */ /* 0x000fe20000000000 */
[----:B------:R-:W-:-:S04]  /*05d0*/  UIADD3 UR8, UPT, UPT, -UR8, 0x100000, URZ ;  /* 0x0010000008087890 */ /* 0x000fc8000fffe1ff */
[----:B------:R-:W-:Y:S02]  /*05e0*/  USHF.L.U32 UR9, UR8, 0xb, URZ ;  /* 0x0000000b08097899 */ /* 0x000fe400080006ff */
[----:B------:R-:W-:Y:S02]  /*05f0*/  USHF.L.U32 UR8, UR8, 0x1, URZ ;  /* 0x0000000108087899 */ /* 0x000fe400080006ff */
[----:B------:R-:W-:-:S04]  /*0600*/  UIADD3 UR6, UPT, UPT, -UR6, 0x100000, URZ ;  /* 0x0010000006067890 */ /* 0x000fc8000fffe1ff */
[----:B------:R-:W-:Y:S02]  /*0610*/  USHF.L.U32 UR7, UR6, 0xb, URZ ;  /* 0x0000000b06077899 */ /* 0x000fe400080006ff */
[----:B------:R-:W-:Y:S01]  /*0620*/  USHF.L.U32 UR6, UR6, 0x1, URZ ;  /* 0x0000000106067899 */ /* 0x000fe200080006ff */
[----:B------:R-:W-:Y:S01]  /*0630*/  ELECT P0, URZ, PT ;  /* 0x0000000000ff782f */ /* 0x000fe20003800000 */
[----:B-1----:R-:W-:Y:S01]  /*0640*/  ULEA UR4, UR4, UR5, 0x18 ;  /* 0x0000000504047291 */ /* 0x002fe2000f8ec0ff */
[----:B------:R-:W1:Y:S11]  /*0650*/  FENCE.VIEW.ASYNC.S ;  /* 0x00000000000073c6 */ /* 0x000e760000000000 */
[----:B-1----:R1:W3:Y:S01]  /*0660*/  SYNCS.EXCH.64 URZ, [UR4], UR8 ;  /* 0x0000000804ff75b2 */ /* 0x0022e20008000100 */
[----:B------:R1:W4:Y:S01]  /*0670*/  SYNCS.EXCH.64 URZ, [UR4+0x8], UR6 ;  /* 0x0000080604ff75b2 */ /* 0x0003220008000100 */
[----:B------:R-:W-:Y:S01]  /*0680*/  NOP ;  /* 0x0000000000007918 */ /* 0x000fe20000000000 */
.L_x_9:
[----:B------:R-:W2:Y:S01]  /*0690*/  SHFL.IDX PT, R2, R181, RZ, 0x1f ;  /* 0x00001fffb5027589 */ /* 0x000ea200000e0000 */
[----:B------:R-:W-:Y:S01]  /*06a0*/  NOP ;  /* 0x0000000000007918 */ /* 0x000fe20000000000 */
[----:B--2---:R-:W-:-:S13]  /*06b0*/  ISETP.NE.AND P0, PT, R2, 0x1, PT ;  /* 0x000000010200780c */ /* 0x004fda0003f05270 */
[----:B------:R-:W-:Y:S05]  /*06c0*/  @P0 BRA `(.L_x_10) ;  /* 0x0000000000580947 */ /* 0x000fea0003800000 */
[----:B-1----:R-:W1:Y:S01]  /*06d0*/  S2UR UR4, SR_CgaCtaId ;  /* 0x00000000000479c3 */ /* 0x002e620000008800 */
        /* <DEDUP_REMOVED lines=12> */
[----:B-1----:R2:W1:Y:S01]  /*07a0*/  SYNCS.EXCH.64 URZ, [UR4+0x10], UR8 ;  /* 0x0000100804ff75b2 */ /* 0x0024620008000100 */
[----:B------:R2:W1:Y:S01]  /*07b0*/  SYNCS.EXCH.64 URZ, [UR4+0x30], UR6 ;  /* 0x0000300604ff75b2 */ /* 0x0004620008000100 */
[----:B------:R2:W1:Y:S01]  /*07c0*/  SYNCS.EXCH.64 URZ, [UR4+0x18], UR8 ;  /* 0x0000180804ff75b2 */ /* 0x0004620008000100 */
[----:B------:R2:W1:Y:S01]  /*07d0*/  SYNCS.EXCH.64 URZ, [UR4+0x38], UR6 ;  /* 0x0000380604ff75b2 */ /* 0x0004620008000100 */
[----:B------:R2:W1:Y:S01]  /*07e0*/  SYNCS.EXCH.64 URZ, [UR4+0x20], UR8 ;  /* 0x0000200804ff75b2 */ /* 0x0004620008000100 */
[----:B------:R2:W1:Y:S01]  /*07f0*/  SYNCS.EXCH.64 URZ, [UR4+0x40], UR6 ;  /* 0x0000400604ff75b2 */ /* 0x0004620008000100 */
[----:B------:R2:W1:Y:S01]  /*0800*/  SYNCS.EXCH.64 URZ, [UR4+0x28], UR8 ;  /* 0x0000280804ff75b2 */ /* 0x0004620008000100 */
[----:B------:R2:W1:Y:S02]  /*0810*/  SYNCS.EXCH.64 URZ, [UR4+0x48], UR6 ;  /* 0x0000480604ff75b2 */ /* 0x0004640008000100 */
[----:B--2---:R-:W-:Y:S01]  /*0820*/  NOP ;  /* 0x0000000000007918 */ /* 0x004fe20000000000 */
.L_x_10:
[----:B------:R-:W2:Y:S01]  /*0830*/  SHFL.IDX PT, R2, R181, RZ, 0x1f ;  /* 0x00001fffb5027589 */ /* 0x000ea200000e0000 */
[----:B------:R-:W-:Y:S01]  /*0840*/  NOP ;  /* 0x0000000000007918 */ /* 0x000fe20000000000 */
[----:B--2---:R-:W-:-:S13]  /*0850*/  ISETP.NE.AND P0, PT, R2, 0x3, PT ;  /* 0x000000030200780c */ /* 0x004fda0003f05270 */
[----:B------:R-:W-:Y:S05]  /*0860*/  @P0 BRA `(.L_x_11) ;  /* 0x0000000000300947 */ /* 0x000fea0003800000 */
[----:B-1----:R-:W1:Y:S01]  /*0870*/  S2UR UR4, SR_CgaCtaId ;  /* 0x00000000000479c3 */ /* 0x002e620000008800 */
[----:B------:R-:W-:Y:S01]  /*0880*/  UMOV UR6, 0x400 ;  /* 0x0000040000067882 */ /* 0x000fe20000000000 */
[----:B------:R-:W-:Y:S01]  /*0890*/  UMOV UR5, 0x20 ;  /* 0x0000002000057882 */ /* 0x000fe20000000000 */
[----:B------:R-:W-:Y:S01]  /*08a0*/  ELECT P0, URZ, PT ;  /* 0x0000000000ff782f */ /* 0x000fe20003800000 */
[----:B-1----:R-:W-:Y:S02]  /*08b0*/  ULEA UR6, UR4, UR6, 0x18 ;  /* 0x0000000604067291 */ /* 0x002fe4000f8ec0ff */
[----:B------:R-:W-:-:S04]  /*08c0*/  UIADD3 UR4, UPT, UPT, -UR5, 0x100000, URZ ;  /* 0x0010000005047890 */ /* 0x000fc8000fffe1ff */
[----:B------:R-:W-:Y:S02]  /*08d0*/  USHF.L.U32 UR5, UR4, 0xb, URZ ;  /* 0x0000000b04057899 */ /* 0x000fe400080006ff */
[----:B------:R-:W-:Y:S01]  /*08e0*/  USHF.L.U32 UR4, UR4, 0x1, URZ ;  /* 0x0000000104047899 */ /* 0x000fe200080006ff */
[----:B------:R-:W1:Y:S11]  /*08f0*/  FENCE.VIEW.ASYNC.S ;  /* 0x00000000000073c6 */ /* 0x000e760000000000 */
[----:B-1----:R2:W1:Y:S01]  /*0900*/  SYNCS.EXCH.64 URZ, [UR6+0x50], UR4 ;  /* 0x0000500406ff75b2 */ /* 0x0024620008000100 */
[----:B------:R2:W1:Y:S02]  /*0910*/  SYNCS.EXCH.64 URZ, [UR6+0x58], UR4 ;  /* 0x0000580406ff75b2 */ /* 0x0004640008000100 */
[----:B--2---:R-:W-:Y:S01]  /*0920*/  NOP ;  /* 0x0000000000007918 */ /* 0x004fe20000000000 */
.L_x_11:
[----:B------:R-:W2:Y:S01]  /*0930*/  SHFL.IDX PT, R2, R181, RZ, 0x1f ;  /* 0x00001fffb5027589 */ /* 0x000ea200000e0000 */
[----:B------:R-:W-:Y:S01]  /*0940*/  NOP ;  /* 0x0000000000007918 */ /* 0x000fe20000000000 */
[----:B--2---:R-:W-:-:S13]  /*0950*/  ISETP.NE.AND P0, PT, R2, 0x4, PT ;  /* 0x000000040200780c */ /* 0x004fda0003f05270 */
[----:B------:R-:W-:Y:S05]  /*0960*/  @P0 BRA `(.L_x_12) ;  /* 0x00000000004c0947 */ /* 0x000fea0003800000 */
[----:B-1----:R-:W1:Y:S01]  /*0970*/  S2UR UR6, SR_CgaCtaId ;  /* 0x00000000000679c3 */ /* 0x002e620000008800 */
[----:B------:R-:W-:Y:S01]  /*0980*/  UMOV UR4, 0x720 ;  /* 0x0000072000047882 */ /* 0x000fe20000000000 */
[----:B------:R-:W-:Y:S01]  /*0990*/  UMOV UR5, 0x400 ;  /* 0x0000040000057882 */ /* 0x000fe20000000000 */
[----:B------:R-:W-:Y:S01]  /*09a0*/  USEL UR4, UR4, 0x620, UP5 ;  /* 0x0000062004047887 */ /* 0x000fe2000a800000 */
[----:B------:R-:W-:Y:S01]  /*09b0*/  UMOV UR8, 0x1 ;  /* 0x0000000100087882 */ /* 0x000fe20000000000 */
[----:B------:R-:W-:Y:S01]  /*09c0*/  ELECT P0, URZ, PT ;  /* 0x0000000000ff782f */ /* 0x000fe20003800000 */
[----:B------:R-:W-:-:S04]  /*09d0*/  UIADD3 UR8, UPT, UPT, -UR8, 0x100000, URZ ;  /* 0x0010000008087890 */ /* 0x000fc8000fffe1ff */
[----:B------:R-:W-:Y:S02]  /*09e0*/  USHF.L.U32 UR9, UR8, 0xb, URZ ;  /* 0x0000000b08097899 */ /* 0x000fe400080006ff */
[----:B------:R-:W-:Y:S02]  /*09f0*/  USHF.L.U32 UR8, UR8, 0x1, URZ ;  /* 0x0000000108087899 */ /* 0x000fe400080006ff */
[----:B-1----:R-:W-:Y:S02]  /*0a00*/  ULEA UR6, UR6, UR5, 0x18 ;  /* 0x0000000506067291 */ /* 0x002fe4000f8ec0ff */
[----:B------:R-:W-:-:S04]  /*0a10*/  UIADD3 UR4, UPT, UPT, -UR4, 0x100000, URZ ;  /* 0x0010000004047890 */ /* 0x000fc8000fffe1ff */
[----:B------:R-:W-:Y:S02]  /*0a20*/  USHF.L.U32 UR5, UR4, 0xb, URZ ;  /* 0x0000000b04057899 */ /* 0x000fe400080006ff */
[----:B------:R-:W-:Y:S01]  /*0a30*/  USHF.L.U32 UR4, UR4, 0x1, URZ ;  /* 0x0000000104047899 */ /* 0x000fe200080006ff */
[----:B------:R-:W1:Y:S03]  /*0a40*/  FENCE.VIEW.ASYNC.S ;  /* 0x00000000000073c6 */ /* 0x000e660000000000 */
[----:B-1----:R2:W1:Y:S08]  /*0a50*/  SYNCS.EXCH.64 URZ, [UR6+0x60], UR8 ;  /* 0x0000600806ff75b2 */ /* 0x0024700008000100 */
[----:B------:R2:W1:Y:S01]  /*0a60*/  SYNCS.EXCH.64 URZ, [UR6+0x70], UR4 ;  /* 0x0000700406ff75b2 */ /* 0x0004620008000100 */
[----:B------:R2:W1:Y:S01]  /*0a70*/  SYNCS.EXCH.64 URZ, [UR6+0x68], UR8 ;  /* 0x0000680806ff75b2 */ /* 0x0004620008000100 */
[----:B------:R2:W1:Y:S02]  /*0a80*/  SYNCS.EXCH.64 URZ, [UR6+0x78], UR4 ;  /* 0x0000780406ff75b2 */ /* 0x0004640008000100 */
[----:B--2---:R-:W-:Y:S01]  /*0a90*/  NOP ;  /* 0x0000000000007918 */ /* 0x004fe20000000000 */
.L_x_12:
        /* <DEDUP_REMOVED lines=18> */
[----:B------:R2:W1:Y:S02]  /*0bc0*/  SYNCS.EXCH.64 URZ, [UR4+0x88], UR6 ;  /* 0x0000880604ff75b2 */ /* 0x0004640008000100 */
[----:B--2---:R-:W-:Y:S01]  /*0bd0*/  NOP ;  /* 0x0000000000007918 */ /* 0x004fe20000000000 */
.L_x_13:
[----:B------:R-:W2:Y:S01]  /*0be0*/  SHFL.IDX PT, R2, R181, RZ, 0x1f ;  /* 0x00001fffb5027589 */ /* 0x000ea200000e0000 */
[----:B------:R-:W-:Y:S01]  /*0bf0*/  ISETP.NE.OR P1, PT, RZ, UR21, !P3 ;  /* 0x00000015ff007c0c */ /* 0x000fe2000df25670 */
[----:B------:R-:W-:Y:S01]  /*0c00*/  NOP ;  /* 0x0000000000007918 */ /* 0x000fe20000000000 */
[----:B--2---:R-:W-:-:S13]  /*0c10*/  ISETP.NE.AND P0, PT, R2, 0x3, PT ;  /* 0x000000030200780c */ /* 0x004fda0003f05270 */
[----:B------:R-:W-:Y:S05]  /*0c20*/  @P0 BRA `(.L_x_14) ;  /* 0x0000000000380947 */ /* 0x000fea0003800000 */
[----:B-1----:R-:W1:Y:S01]  /*0c30*/  S2UR UR4, SR_CgaCtaId ;  /* 0x00000000000479c3 */ /* 0x002e620000008800 */
[----:B------:R-:W-:Y:S01]  /*0c40*/  UMOV UR5, 0x400 ;  /* 0x0000040000057882 */ /* 0x000fe20000000000 */
[----:B------:R-:W-:Y:S01]  /*0c50*/  UMOV UR6, 0x20 ;  /* 0x0000002000067882 */ /* 0x000fe20000000000 */
[----:B------:R-:W-:Y:S01]  /*0c60*/  ELECT P0, URZ, PT ;  /* 0x0000000000ff782f */ /* 0x000fe20003800000 */
[----:B------:R-:W-:-:S04]  /*0c70*/  UIADD3 UR6, UPT, UPT, -UR6, 0x100000, URZ ;  /* 0x0010000006067890 */ /* 0x000fc8000fffe1ff */
[----:B------:R-:W-:Y:S02]  /*0c80*/  USHF.L.U32 UR7, UR6, 0xb, URZ ;  /* 0x0000000b06077899 */ /* 0x000fe400080006ff */
[----:B------:R-:W-:Y:S02]  /*0c90*/  USHF.L.U32 UR6, UR6, 0x1, URZ ;  /* 0x0000000106067899 */ /* 0x000fe400080006ff */
[----:B-1----:R-:W-:Y:S01]  /*0ca0*/  ULEA UR4, UR4, UR5, 0x18 ;  /* 0x0000000504047291 */ /* 0x002fe2000f8ec0ff */
[----:B------:R-:W1:Y:S11]  /*0cb0*/  FENCE.VIEW.ASYNC.S ;  /* 0x00000000000073c6 */ /* 0x000e760000000000 */
[----:B-1----:R2:W1:Y:S01]  /*0cc0*/  SYNCS.EXCH.64 URZ, [UR4+0x90], UR6 ;  /* 0x0000900604ff75b2 */ /* 0x0024620008000100 */
[----:B------:R2:W1:Y:S01]  /*0cd0*/  SYNCS.EXCH.64 URZ, [UR4+0xa0], UR6 ;  /* 0x0000a00604ff75b2 */ /* 0x0004620008000100 */
[----:B------:R2:W1:Y:S01]  /*0ce0*/  SYNCS.EXCH.64 URZ, [UR4+0x98], UR6 ;  /* 0x0000980604ff75b2 */ /* 0x0004620008000100 */
[----:B------:R2:W1:Y:S02]  /*0cf0*/  SYNCS.EXCH.64 URZ, [UR4+0xa8], UR6 ;  /* 0x0000a80604ff75b2 */ /* 0x0004640008000100 */
[----:B--2---:R-:W-:Y:S01]  /*0d00*/  NOP ;  /* 0x0000000000007918 */ /* 0x004fe20000000000 */
.L_x_14:
[----:B-1----:R-:W1:Y:S01]  /*0d10*/  S2UR UR7, SR_CgaCtaId ;  /* 0x00000000000779c3 */ /* 0x002e620000008800 */
[----:B------:R-:W-:Y:S01]  /*0d20*/  VOTEU.ALL UP0, P1 ;  /* 0x0000000000ff7886 */ /* 0x000fe20000800000 */
[----:B------:R-:W-:Y:S01]  /*0d30*/  UMOV UR4, 0x80 ;  /* 0x0000008000047882 */ /* 0x000fe20000000000 */
[----:B------:R-:W2:Y:S01]  /*0d40*/  LDCU UR27, c[0x0][0x36c] ;  /* 0x00006d80ff1b77ac */ /* 0x000ea20008000800 */
[----:B------:R-:W-:Y:S01]  /*0d50*/  NOP ;  /* 0x0000000000007918 */ /* 0x000fe20000000000 */
[----:B------:R-:W-:Y:S01]  /*0d60*/  ISETP.NE.OR P3, PT, R0, 0x2, !P3 ;  /* 0x000000020000780c */ /* 0x000fe20005f65670 */
[----:B------:R-:W-:Y:S01]  /*0d70*/  @!UP0 UMOV UR6, 0x400 ;  /* 0x0000040000068882 */ /* 0x000fe20000000000 */
[----:B------:R-:W-:-:S04]  /*0d80*/  @!UP0 UIADD3 UR4, UPT, UPT, -UR4, 0x100000, URZ ;  /* 0x0010000004048890 */ /* 0x000fc8000fffe1ff */
[----:B------:R-:W-:Y:S02]  /*0d90*/  @!UP0 USHF.L.U32 UR5, UR4, 0xb, URZ ;  /* 0x0000000b04058899 */ /* 0x000fe400080006ff */
[----:B------:R-:W-:Y:S01]  /*0da0*/  @!UP0 USHF.L.U32 UR4, UR4, 0x1, URZ ;  /* 0x0000000104048899 */ /* 0x000fe200080006ff */
[----:B------:R-:W-:Y:S01]  /*0db0*/  LOP3.LUT R2, R187, 0x1f, RZ, 0xc0, !PT ;  /* 0x0000001fbb027812 */ /* 0x000fe200078ec0ff */
[----:B------:R-:W-:Y:S02]  /*0dc0*/  UISETP.NE.AND UP6, UPT, UR21, URZ, UPT ;  /* 0x000000ff1500728c */ /* 0x000fe4000bfc5270 */
[----:B--2---:R-:W-:Y:S02]  /*0dd0*/  UISETP.EQ.U32.AND UP1, UPT, UR27, 0x1, UPT ;  /* 0x000000011b00788c */ /* 0x004fe4000bf22070 */
[----:B-1----:R-:W-:Y:S01]  /*0de0*/  @!UP0 ULEA UR6, UR7, UR6, 0x18 ;  /* 0x0000000607068291 */ /* 0x002fe2000f8ec0ff */
[----:B------:R-:W-:Y:S01]  /*0df0*/  VOTEU.ALL UP0, P1 ;  /* 0x0000000000ff7886 */ /* 0x000fe20000800000 */
[----:B------:R-:W1:Y:S10]  /*0e00*/  FENCE.VIEW.ASYNC.S ;  /* 0x00000000000073c6 */ /* 0x000e740000000000 */
[----:B-1----:R1:W2:Y:S01]  /*0e10*/  @!UP0 SYNCS.EXCH.64 URZ, [UR6+0xb0], UR4 ;  /* 0x0000b00406ff85b2 */ /* 0x0022a20008000100 */
[----:B------:R-:W-:Y:S05]  /*0e20*/  BRA.U !UP1, `(.L_x_15) ;  /* 0x0000000109087547 */ /* 0x000fea000b800000 */
[----:B--234-:R-:W-:Y:S01]  /*0e30*/  UCGABAR_ARV ;  /* 0x00000000000079c7 */ /* 0x01cfe20008000000 */
[----:B------:R-:W-:Y:S05]  /*0e40*/  BRA `(.L_x_16) ;  /* 0x0000000000047947 */ /* 0x000fea0003800000 */
.L_x_15:
[----:B--234-:R-:W-:Y:S01]  /*0e50*/  NOP ;  /* 0x0000000000007918 */ /* 0x01cfe20000000000 */
.L_x_16:
[----:B------:R-:W2:Y:S01]  /*0e60*/  S2UR UR36, SR_CTAID.X ;  /* 0x00000000002479c3 */ /* 0x000ea20000002500 */
[----:B------:R-:W-:-:S05]  /*0e70*/  CS2R.32 R183, SR_CgaSize ;  /* 0x0000000000b77805 */ /* 0x000fca0000008a00 */
[----:B------:R-:W-:-:S05]  /*0e80*/  IMAD R183, R183, -0xa0, RZ ;  /* 0xffffff60b7b77824 */ /* 0x000fca00078e02ff */
[----:B-1----:R-:W-:-:S14]  /*0e90*/  R2UR UR5, R183 ;  /* 0x00000000b70572ca */ /* 0x002fdc00000e0000 */
[----:B------:R-:W1:Y:S01]  /*0ea0*/  LDCU UR5, c[0x0][UR5+0x2b0] ;  /* 0x00005600050577ac */ /* 0x000e620008000800 */
[----:B------:R-:W-:-:S05]  /*0eb0*/  CS2R.32 R183, SR_CgaSize ;  /* 0x0000000000b77805 */ /* 0x000fca0000008a00 */
[----:B------:R-:W-:-:S05]  /*0ec0*/  IMAD R183, R183, -0xa0, RZ ;  /* 0xffffff60b7b77824 */ /* 0x000fca00078e02ff */
[----:B------:R-:W-:-:S14]  /*0ed0*/  R2UR UR4, R183 ;  /* 0x00000000b70472ca */ /* 0x000fdc00000e0000 */
[----:B------:R-:W3:Y:S01]  /*0ee0*/  LDCU UR4, c[0x0][UR4+0x2b4] ;  /* 0x00005680040477ac */ /* 0x000ee20008000800 */
[----:B------:R-:W4:Y:S01]  /*0ef0*/  S2UR UR20, SR_CTAID.Y ;  /* 0x00000000001479c3 */ /* 0x000f220000002600 */
[----:B------:R-:W-:-:S05]  /*0f00*/  CS2R.32 R183, SR_CgaSize ;  /* 0x0000000000b77805 */ /* 0x000fca0000008a00 */
[----:B------:R-:W-:-:S05]  /*0f10*/  IMAD R183, R183, -0xa0, RZ ;  /* 0xffffff60b7b77824 */ /* 0x000fca00078e02ff */
[----:B------:R-:W-:-:S14]  /*0f20*/  R2UR UR7, R183 ;  /* 0x00000000b70772ca */ /* 0x000fdc00000e0000 */
[----:B------:R-:W3:Y:S01]  /*0f30*/  LDCU UR7, c[0x0][UR7+0x2a0] ;  /* 0x00005400070777ac */ /* 0x000ee20008000800 */
[----:B------:R-:W-:-:S05]  /*0f40*/  CS2R.32 R183, SR_CgaSize ;  /* 0x0000000000b77805 */ /* 0x000fca0000008a00 */
[----:B------:R-:W-:-:S05]  /*0f50*/  IMAD R183, R183, -0xa0, RZ ;  /* 0xffffff60b7b77824 */ /* 0x000fca00078e02ff */
[----:B------:R-:W-:-:S14]  /*0f60*/  R2UR UR8, R183 ;  /* 0x00000000b70872ca */ /* 0x000fdc00000e0000 */
[----:B------:R-:W3:Y:S01]  /*0f70*/  LDCU UR8, c[0x0][UR8+0x2a4] ;  /* 0x00005480080877ac */ /* 0x000ee20008000800 */
[----:B------:R-:W3:Y:S01]  /*0f80*/  S2UR UR6, SR_CgaCtaId ;  /* 0x00000000000679c3 */ /* 0x000ee20000008800 */
[----:B------:R-:W3:Y:S01]  /*0f90*/  LDCU UR24, c[0x0][0xf24] ;  /* 0x0001e480ff1877ac */ /* 0x000ee20008000800 */
[----:B------:R-:W3:Y:S01]  /*0fa0*/  LDCU UR45, c[0x0][0xf24] ;  /* 0x0001e480ff2d77ac */ /* 0x000ee20008000800 */
[----:B--2---:R-:W-:Y:S01]  /*0fb0*/  I2FP.F32.U32 R3, UR36 ;  /* 0x0000002400037c45 */ /* 0x004fe20008201000 */
[----:B------:R-:W2:Y:S04]  /*0fc0*/  LDCU UR26, c[0x0][0xf30] ;  /* 0x0001e600ff1a77ac */ /* 0x000ea80008000800 */
[----:B-1----:R-:W-:Y:S01]  /*0fd0*/  FMUL R3, R3, UR5 ;  /* 0x0000000503037c20 */ /* 0x002fe20008400000 */
[----:B------:R-:W-:Y:S01]  /*0fe0*/  UMOV UR15, 0x55 ;  /* 0x00000055000f7882 */ /* 0x000fe20000000000 */
[----:B------:R-:W-:Y:S01]  /*0ff0*/  UMOV UR16, 0x3 ;  /* 0x0000000300107882 */ /* 0x000fe20000000000 */
[----:B----4-:R-:W-:-:S03]  /*1000*/  I2FP.F32.U32 R0, UR20 ;  /* 0x0000001400007c45 */ /* 0x010fc60008201000 */
[----:B------:R-:W1:Y:S02]  /*1010*/  F2I.U32.TRUNC.NTZ R3, R3 ;  /* 0x0000000300037305 */ /* 0x000e64000020f000 */
[----:B---3--:R-:W-:Y:S01]  /*1020*/  FMUL R0, R0, UR4 ;  /* 0x0000000400007c20 */ /* 0x008fe20008400000 */
[----:B------:R-:W-:Y:S02]  /*1030*/  ULOP3.LUT UR75, UR6, 0x1, URZ, 0xc0, !UPT ;  /* 0x00000001064b7892 */ /* 0x000fe4000f8ec0ff */
[----:B------:R-:W-:-:S03]  /*1040*/  USHF.R.U32.HI UR73, URZ, 0x1, UR6 ;  /* 0x00000001ff497899 */ /* 0x000fc60008011606 */
[----:B------:R-:W3:Y:S01]  /*1050*/  F2I.U32.TRUNC.NTZ R0, R0 ;  /* 0x0000000000007305 */ /* 0x000ee2000020f000 */
[----:B------:R-:W-:Y:S02]  /*1060*/  ULOP3.LUT UR5, UR6, 0x6, URZ, 0xc0, !UPT ;  /* 0x0000000606057892 */ /* 0x000fe4000f8ec0ff */
[----:B------:R-:W-:Y:S02]  /*1070*/  USHF.L.U32 UR34, UR6, 0x6, URZ ;  /* 0x0000000606227899 */ /* 0x000fe400080006ff */
[----:B------:R-:W-:Y:S01]  /*1080*/  USHF.L.U32 UR14, UR6, 0xa, URZ ;  /* 0x0000000a060e7899 */ /* 0x000fe200080006ff */
[----:B-1----:R-:W-:Y:S01]  /*1090*/  R2UR UR4, R3 ;  /* 0x00000000030472ca */ /* 0x002fe200000e0000 */
[----:B------:R-:W-:Y:S02]  /*10a0*/  UISETP.GT.U32.AND UP0, UPT, UR5, 0xffff, UPT ;  /* 0x0000ffff0500788c */ /* 0x000fe4000bf04070 */
[----:B------:R-:W-:Y:S02]  /*10b0*/  UISETP.GT.U32.AND UP1, UPT, UR75, 0xffff, UPT ;  /* 0x0000ffff4b00788c */ /* 0x000fe4000bf24070 */
[----:B------:R-:W-:-:S02]  /*10c0*/  USEL UR54, UR5, 0xffff, !UP0 ;  /* 0x0000ffff05367887 */ /* 0x000fc4000c000000 */
[----:B------:R-:W-:Y:S01]  /*10d0*/  USEL UR55, UR75, 0xffff, !UP1 ;  /* 0x0000ffff4b377887 */ /* 0x000fe2000c800000 */
[----:B---3--:R-:W-:Y:S02]  /*10e0*/  R2UR UR6, R0 ;  /* 0x00000000000672ca */ /* 0x008fe400000e0000 */
[----:B------:R-:W-:-:S03]  /*10f0*/  PRMT R0, RZ, 0x7610, R0 ;  /* 0x00007610ff007816 */ /* 0x000fc60000000000 */
[----:B------:R-:W-:-:S04]  /*1100*/  UIADD3 UR5, UPT, UPT, -UR4, URZ, URZ ;  /* 0x000000ff04057290 */ /* 0x000fc8000fffe1ff */
[----:B------:R-:W-:-:S04]  /*1110*/  UIMAD UR5, UR7, UR5, UR36 ;  /* 0x00000005070572a4 */ /* 0x000fc8000f8e0224 */
[----:B------:R-:W-:Y:S02]  /*1120*/  UIADD3 UR4, UPT, UPT, -UR6, URZ, URZ ;  /* 0x000000ff06047290 */ /* 0x000fe4000fffe1ff */
[----:B------:R-:W-:Y:S02]  /*1130*/  IMAD.U32 R183, RZ, RZ, UR5 ;  /* 0x00000005ffb77e24 */ /* 0x000fe4000f8e00ff */
[----:B------:R-:W-:-:S06]  /*1140*/  UIMAD UR4, UR8, UR4, UR20 ;  /* 0x00000004080472a4 */ /* 0x000fcc000f8e0214 */
[----:B------:R-:W-:Y:S01]  /*1150*/  IMAD.U32 R182, RZ, RZ, UR4 ;  /* 0x00000004ffb67e24 */ /* 0x000fe2000f8e00ff */
[----:B--2---:R-:W-:Y:S06]  /*1160*/  BRA.U UP6, `(.L_x_17) ;  /* 0x0000000106747547 */ /* 0x004fec000b800000 */
[----:B------:R-:W-:Y:S02]  /*1170*/  R2UR UR4, R182 ;  /* 0x00000000b60472ca */ /* 0x000fe400000e0000 */
[----:B------:R-:W-:-:S11]  /*1180*/  R2UR UR7, R183 ;  /* 0x00000000b70772ca */ /* 0x000fd600000e0000 */
[----:B------:R-:W-:Y:S02]  /*1190*/  UISETP.NE.AND UP2, UPT, UR4, 0x2, UPT ;  /* 0x000000020400788c */ /* 0x000fe4000bf45270 */
[----:B------:R-:W-:Y:S02]  /*11a0*/  UISETP.NE.AND UP4, UPT, UR4, URZ, UPT ;  /* 0x000000ff0400728c */ /* 0x000fe4000bf85270 */
[----:B------:R-:W-:Y:S02]  /*11b0*/  UISETP.NE.AND UP0, UPT, UR4, 0x1, UPT ;  /* 0x000000010400788c */ /* 0x000fe4000bf05270 */
[----:B------:R-:W-:Y:S02]  /*11c0*/  UISETP.NE.AND UP1, UPT, UR4, 0x3, UPT ;  /* 0x000000030400788c */ /* 0x000fe4000bf25270 */
[----:B------:R-:W-:Y:S02]  /*11d0*/  USEL UR4, URZ, 0x10, UP2 ;  /* 0x00000010ff047887 */ /* 0x000fe40009000000 */
[----:B------:R-:W-:-:S02]  /*11e0*/  USEL UR12, URZ, 0x20, UP2 ;  /* 0x00000020ff0c7887 */ /* 0x000fc40009000000 */
[----:B------:R-:W-:Y:S02]  /*11f0*/  UISETP.NE.AND UP3, UPT, UR7, URZ, UPT ;  /* 0x000000ff0700728c */ /* 0x000fe4000bf65270 */
[----:B------:R-:W-:Y:S02]  /*1200*/  USEL UR5, URZ, 0x4, UP0 ;  /* 0x00000004ff057887 */ /* 0x000fe40008000000 */
[----:B------:R-:W-:Y:S02]  /*1210*/  UISETP.NE.AND UP2, UPT, UR7, URZ, UP4 ;  /* 0x000000ff0700728c */ /* 0x000fe4000a745270 */
[----:B------:R-:W-:Y:S02]  /*1220*/  USEL UR11, URZ, 0x8, UP0 ;  /* 0x00000008ff0b7887 */ /* 0x000fe40008000000 */
[----:B------:R-:W-:Y:S02]  /*1230*/  UISETP.NE.AND UP0, UPT, UR7, 0x1, UPT ;  /* 0x000000010700788c */ /* 0x000fe4000bf05270 */
[----:B------:R-:W-:-:S02]  /*1240*/  USEL UR6, URZ, 0x2, UP4 ;  /* 0x00000002ff067887 */ /* 0x000fc4000a000000 */
[----:B------:R-:W-:Y:S02]  /*1250*/  USEL UR7, URZ, 0x40, UP1 ;  /* 0x00000040ff077887 */ /* 0x000fe40008800000 */
[----:B------:R-:W-:Y:S02]  /*1260*/  USEL UR10, URZ, 0x1, UP2 ;  /* 0x00000001ff0a7887 */ /* 0x000fe40009000000 */
[----:B------:R-:W-:Y:S02]  /*1270*/  USEL UR8, UR5, 0x4, UP3 ;  /* 0x0000000405087887 */ /* 0x000fe40009800000 */
[----:B------:R-:W-:Y:S02]  /*1280*/  USEL UR4, UR4, 0x10, UP3 ;  /* 0x0000001004047887 */ /* 0x000fe40009800000 */
[----:B------:R-:W-:Y:S02]  /*1290*/  USEL UR9, UR7, 0x40, UP3 ;  /* 0x0000004007097887 */ /* 0x000fe40009800000 */
[----:B------:R-:W-:-:S02]  /*12a0*/  USEL UR5, UR6, 0x2, UP0 ;  /* 0x0000000206057887 */ /* 0x000fc40008000000 */
[----:B------:R-:W-:Y:S02]  /*12b0*/  UIADD3 UR4, UPT, UPT, UR4, UR8, UR10 ;  /* 0x0000000804047290 */ /* 0x000fe4000fffe00a */
[----:B------:R-:W-:Y:S02]  /*12c0*/  USEL UR13, URZ, 0x80, UP1 ;  /* 0x00000080ff0d7887 */ /* 0x000fe40008800000 */
[----:B------:R-:W-:Y:S02]  /*12d0*/  USEL UR7, UR11, 0x8, UP0 ;  /* 0x000000080b077887 */ /* 0x000fe40008000000 */
[----:B------:R-:W-:Y:S02]  /*12e0*/  USEL UR6, UR12, 0x20, UP0 ;  /* 0x000000200c067887 */ /* 0x000fe40008000000 */
[----:B------:R-:W-:Y:S02]  /*12f0*/  UIADD3 UR4, UPT, UPT, UR5, UR9, UR4 ;  /* 0x0000000905047290 */ /* 0x000fe4000fffe004 */
[----:B------:R-:W-:-:S02]  /*1300*/  USEL UR5, UR13, 0x80, UP0 ;  /* 0x000000800d057887 */ /* 0x000fc40008000000 */
[----:B------:R-:W-:-:S04]  /*1310*/  UIADD3 UR4, UPT, UPT, UR6, UR7, UR4 ;  /* 0x0000000706047290 */ /* 0x000fc8000fffe004 */
[----:B------:R-:W-:-:S06]  /*1320*/  UIADD3 UR4, UPT, UPT, UR4, UR5, URZ ;  /* 0x0000000504047290 */ /* 0x000fcc000fffe0ff */
[----:B------:R-:W-:-:S07]  /*1330*/  IMAD.U32 R0, RZ, RZ, UR4 ;  /* 0x00000004ff007e24 */ /* 0x000fce000f8e00ff */
.L_x_17:
[----:B------:R-:W1:Y:S01]  /*1340*/  S2UR UR60, SR_CTAID.Z ;  /* 0x00000000003c79c3 */ /* 0x000e620000002700 */
[----:B------:R-:W-:Y:S02]  /*1350*/  UISETP.GE.AND UP0, UPT, UR24, 0x1, UPT ;  /* 0x000000011800788c */ /* 0x000fe4000bf06270 */
[----:B------:R-:W-:Y:S02]  /*1360*/  ULOP3.LUT UR73, UR73, 0x3, URZ, 0xc0, !UPT ;  /* 0x0000000349497892 */ /* 0x000fe4000f8ec0ff */
[----:B------:R-:W-:Y:S02]  /*1370*/  ULOP3.LUT UR47, UR14, 0x400, URZ, 0xc0, !UPT ;  /* 0x000004000e2f7892 */ /* 0x000fe4000f8ec0ff */
[----:B------:R-:W-:Y:S02]  /*1380*/  ULOP3.LUT UR55, UR55, 0xffff, URZ, 0xc0, !UPT ;  /* 0x0000ffff37377892 */ /* 0x000fe4000f8ec0ff */
[----:B------:R-:W-:Y:S02]  /*1390*/  ULOP3.LUT UR54, UR54, 0xffff, URZ, 0xc0, !UPT ;  /* 0x0000ffff36367892 */ /* 0x000fe4000f8ec0ff */
[----:B------:R-:W-:-:S02]  /*13a0*/  UISETP.NE.AND UP3, UPT, UR21, 0x2, UPT ;  /* 0x000000021500788c */ /* 0x000fc4000bf65270 */
[----:B------:R-:W-:Y:S02]  /*13b0*/  ULOP3.LUT UR34, UR34, 0x80, URZ, 0xc0, !UPT ;  /* 0x0000008022227892 */ /* 0x000fe4000f8ec0ff */
[----:B------:R-:W-:Y:S02]  /*13c0*/  USHF.R.U32.HI UR35, URZ, 0x1, UR73 ;  /* 0x00000001ff237899 */ /* 0x000fe40008011649 */
[----:B------:R-:W-:Y:S02]  /*13d0*/  USHF.R.U32.HI UR28, URZ, 0xa, UR47 ;  /* 0x0000000aff1c7899 */ /* 0x000fe4000801162f */
[----:B------:R-:W-:Y:S02]  /*13e0*/  USHF.L.U32 UR55, UR15, UR55, URZ ;  /* 0x000000370f377299 */ /* 0x000fe400080006ff */
[----:B------:R-:W-:Y:S01]  /*13f0*/  USHF.L.U32 UR54, UR16, UR54, URZ ;  /* 0x0000003610367299 */ /* 0x000fe200080006ff */
[----:B------:R-:W-:Y:S11]  /*1400*/  BRA.U !UP0, `(.L_x_18) ;  /* 0x0000000108d47547 */ /* 0x000ff6000b800000 */
[----:B------:R-:W2:Y:S01]  /*1410*/  LDCU.128 UR12, c[0x0][0xf10] ;  /* 0x0001e200ff0c77ac */ /* 0x000ea20008000c00 */
[----:B------:R-:W3:Y:S01]  /*1420*/  LDCU UR6, c[0x0][0x370] ;  /* 0x00006e00ff0677ac */ /* 0x000ee20008000800 */
[----:B------:R-:W4:Y:S01]  /*1430*/  LDCU UR5, c[0x0][0x374] ;  /* 0x00006e80ff0577ac */ /* 0x000f220008000800 */
[----:B------:R-:W1:Y:S01]  /*1440*/  LDCU UR25, c[0x0][0xf0c] ;  /* 0x0001e180ff1977ac */ /* 0x000e620008000800 */
[----:B------:R-:W1:Y:S01]  /*1450*/  LDCU UR7, c[0x0][0xf20] ;  /* 0x0001e400ff0777ac */ /* 0x000e620008000800 */
[----:B------:R-:W1:Y:S01]  /*1460*/  LDCU.64 UR8, c[0x0][0xf28] ;  /* 0x0001e500ff0877ac */ /* 0x000e620008000a00 */
[----:B--2---:R-:W-:Y:S02]  /*1470*/  UISETP.NE.AND UP0, UPT, UR14, 0x1, UPT ;  /* 0x000000010e00788c */ /* 0x004fe4000bf05270 */
[----:B----4-:R-:W-:Y:S02]  /*1480*/  UIMAD.WIDE.U32 UR10, UR5, UR15, URZ ;  /* 0x0000000f050a72a5 */ /* 0x010fe4000f8e00ff */
[----:B---3--:R-:W-:-:S02]  /*1490*/  UIMAD.WIDE.U32 UR18, UR6, UR12, URZ ;  /* 0x0000000c061272a5 */ /* 0x008fc4000f8e00ff */
[----:B-1----:R-:W-:Y:S02]  /*14a0*/  UISETP.NE.AND UP1, UPT, UR25, 0x1, UPT ;  /* 0x000000011900788c */ /* 0x002fe4000bf25270 */
[----:B------:R-:W-:Y:S01]  /*14b0*/  UISETP.NE.AND UP2, UPT, UR24, 0x1, UPT ;  /* 0x000000011800788c */ /* 0x000fe2000bf45270 */
[----:B------:R-:W-:Y:S02]  /*14c0*/  UMOV UR10, UR11 ;  /* 0x0000000b000a7c82 */ /* 0x000fe40008000000 */
[----:B------:R-:W-:Y:S01]  /*14d0*/  UMOV UR18, UR19 ;  /* 0x0000001300127c82 */ /* 0x000fe20008000000 */
[----:B------:R-:W-:Y:S02]  /*14e0*/  @UP0 USHF.R.U32.HI UR5, URZ, UR7, UR10 ;  /* 0x00000007ff050299 */ /* 0x000fe4000801160a */
[----:B------:R-:W-:Y:S02]  /*14f0*/  UIMAD.WIDE.U32 UR22, UR20, UR15, URZ ;  /* 0x0000000f141672a5 */ /* 0x000fe4000f8e00ff */
[----:B------:R-:W-:-:S02]  /*1500*/  UIMAD.WIDE.U32 UR10, UR5, UR8, URZ ;  /* 0x00000008050a72a5 */ /* 0x000fc4000f8e00ff */
[----:B------:R-:W-:Y:S02]  /*1510*/  @UP1 USHF.R.U32.HI UR6, URZ, UR13, UR18 ;  /* 0x0000000dff061299 */ /* 0x000fe40008011612 */
[----:B------:R-:W-:Y:S02]  /*1520*/  UIMAD.WIDE.U32 UR16, UR36, UR12, URZ ;  /* 0x0000000c241072a5 */ /* 0x000fe4000f8e00ff */
[----:B------:R-:W-:Y:S01]  /*1530*/  UIMAD.WIDE.U32 UR18, UR6, UR8, URZ ;  /* 0x00000008061272a5 */ /* 0x000fe2000f8e00ff */
[----:B------:R-:W-:Y:S01]  /*1540*/  UMOV UR4, UR23 ;  /* 0x0000001700047c82 */ /* 0x000fe20008000000 */
[----:B------:R-:W-:Y:S01]  /*1550*/  UMOV UR10, UR11 ;  /* 0x0000000b000a7c82 */ /* 0x000fe20008000000 */
[----:B------:R-:W-:Y:S02]  /*1560*/  USHF.R.U32.HI UR4, URZ, UR7, UR4 ;  /* 0x00000007ff047299 */ /* 0x000fe40008011604 */
[----:B------:R-:W-:Y:S01]  /*1570*/  @UP2 USHF.R.U32.HI UR5, URZ, UR9, UR10 ;  /* 0x00000009ff052299 */ /* 0x000fe2000801160a */
[----:B------:R-:W-:Y:S01]  /*1580*/  UMOV UR16, UR17 ;  /* 0x0000001100107c82 */ /* 0x000fe20008000000 */
[----:B------:R-:W-:Y:S01]  /*1590*/  UMOV UR18, UR19 ;  /* 0x0000001300127c82 */ /* 0x000fe20008000000 */
[----:B------:R-:W-:-:S02]  /*15a0*/  USHF.R.U32.HI UR13, URZ, UR13, UR16 ;  /* 0x0000000dff0d7299 */ /* 0x000fc40008011610 */
[----:B------:R-:W-:Y:S02]  /*15b0*/  USEL UR4, UR20, UR4, !UP0 ;  /* 0x0000000414047287 */ /* 0x000fe4000c000000 */
[----:B------:R-:W-:Y:S02]  /*15c0*/  @UP2 USHF.R.U32.HI UR6, URZ, UR9, UR18 ;  /* 0x00000009ff062299 */ /* 0x000fe40008011612 */
[----:B------:R-:W-:Y:S02]  /*15d0*/  UIMAD UR7, UR5, UR24, URZ ;  /* 0x00000018050772a4 */ /* 0x000fe4000f8e02ff */
[----:B------:R-:W-:Y:S02]  /*15e0*/  USEL UR5, UR36, UR13, !UP1 ;  /* 0x0000000d24057287 */ /* 0x000fe4000c800000 */
[----:B------:R-:W-:Y:S02]  /*15f0*/  UIMAD UR12, UR6, UR24, URZ ;  /* 0x00000018060c72a4 */ /* 0x000fe4000f8e02ff */
[----:B------:R-:W-:-:S02]  /*1600*/  UISETP.GE.AND UP0, UPT, UR4, UR7, UPT ;  /* 0x000000070400728c */ /* 0x000fc4000bf06270 */
[----:B------:R-:W-:Y:S02]  /*1610*/  UIMAD.WIDE.U32 UR10, UR4, UR8, URZ ;  /* 0x00000008040a72a5 */ /* 0x000fe4000f8e00ff */
[----:B------:R-:W-:Y:S02]  /*1620*/  UISETP.GE.OR UP0, UPT, UR5, UR12, UP0 ;  /* 0x0000000c0500728c */ /* 0x000fe40008706670 */
[----:B------:R-:W-:Y:S02]  /*1630*/  UIMAD.WIDE.U32 UR12, UR5, UR8, URZ ;  /* 0x00000008050c72a5 */ /* 0x000fe4000f8e00ff */
[----:B------:R-:W-:Y:S01]  /*1640*/  UIADD3 UR10, UPT, UPT, -UR4, URZ, URZ ;  /* 0x000000ff040a7290 */ /* 0x000fe2000fffe1ff */
[----:B------:R-:W-:Y:S01]  /*1650*/  UMOV UR8, UR11 ;  /* 0x0000000b00087c82 */ /* 0x000fe20008000000 */
[----:B------:R-:W-:Y:S02]  /*1660*/  UIADD3 UR11, UPT, UPT, -UR5, URZ, URZ ;  /* 0x000000ff050b7290 */ /* 0x000fe4000fffe1ff */
[----:B------:R-:W-:-:S03]  /*1670*/  USHF.R.U32.HI UR8, URZ, UR9, UR8 ;  /* 0x00000009ff087299 */ /* 0x000fc60008011608 */
[----:B------:R-:W-:Y:S01]  /*1680*/  @!UP0 UMOV UR7, UR13 ;  /* 0x0000000d00078c82 */ /* 0x000fe20008000000 */
[----:B------:R-:W-:Y:S02]  /*1690*/  UIMAD UR20, UR14, UR10, UR20 ;  /* 0x0000000a0e1472a4 */ /* 0x000fe4000f8e0214 */
[----:B------:R-:W-:Y:S02]  /*16a0*/  USEL UR8, UR4, UR8, !UP2 ;  /* 0x0000000804087287 */ /* 0x000fe4000d000000 */
[----:B------:R-:W-:Y:S02]  /*16b0*/  @!UP0 USHF.R.U32.HI UR7, URZ, UR9, UR7 ;  /* 0x00000009ff078299 */ /* 0x000fe40008011607 */
[----:B------:R-:W-:Y:S02]  /*16c0*/  UIADD3 UR9, UPT, UPT, -UR8, URZ, URZ ;  /* 0x000000ff08097290 */ /* 0x000fe4000fffe1ff */
[----:B------:R-:W-:Y:S02]  /*16d0*/  @!UP0 USEL UR7, UR5, UR7, !UP2 ;  /* 0x0000000705078287 */ /* 0x000fe4000d000000 */
[----:B------:R-:W-:-:S02]  /*16e0*/  UIMAD UR9, UR24, UR9, UR4 ;  /* 0x00000009180972a4 */ /* 0x000fc4000f8e0204 */
[----:B------:R-:W-:Y:S02]  /*16f0*/  @!UP0 UIADD3 UR8, UPT, UPT, UR8, -UR7, URZ ;  /* 0x8000000708088290 */ /* 0x000fe4000fffe0ff */
[----:B------:R-:W-:Y:S02]  /*1700*/  @!UP0 UIMAD UR6, UR9, UR6, UR7 ;  /* 0x00000006090682a4 */ /* 0x000fe4000f8e0207 */
[----:B------:R-:W-:Y:S02]  /*1710*/  @!UP0 UIMAD UR4, UR8, UR24, UR5 ;  /* 0x00000018080482a4 */ /* 0x000fe4000f8e0205 */
[----:B------:R-:W-:Y:S02]  /*1720*/  UIMAD UR36, UR25, UR11, UR36 ;  /* 0x0000000b192472a4 */ /* 0x000fe4000f8e0224 */
[----:B------:R-:W-:Y:S01]  /*1730*/  UIMAD UR20, UR4, UR14, UR20 ;  /* 0x0000000e041472a4 */ /* 0x000fe2000f8e0214 */
[----:B------:R-:W-:Y:S02]  /*1740*/  @!UP0 UMOV UR5, UR6 ;  /* 0x0000000600058c82 */ /* 0x000fe40008000000 */
[----:B------:R-:W-:-:S12]  /*1750*/  UIMAD UR36, UR5, UR25, UR36 ;  /* 0x00000019052472a4 */ /* 0x000fd8000f8e0224 */
.L_x_18:
[----:B------:R-:W-:-:S09]  /*1760*/  UISETP.NE.AND UP0, UPT, UR26, 0x1, UPT ;  /* 0x000000011a00788c */ /* 0x000fd2000bf05270 */
[----:B------:R-:W-:Y:S05]  /*1770*/  BRA.U UP0, `(.L_x_19) ;  /* 0x0000000100447547 */ /* 0x000fea000b800000 */
[----:B------:R-:W2:Y:S01]  /*1780*/  LDCU.128 UR8, c[0x0][0xf10] ;  /* 0x0001e200ff0877ac */ /* 0x000ea20008000c00 */
[----:B------:R-:W3:Y:S01]  /*1790*/  LDCU UR12, c[0x0][0xf0c] ;  /* 0x0001e180ff0c77ac */ /* 0x000ee20008000800 */
[----:B------:R-:W4:Y:S01]  /*17a0*/  LDCU UR13, c[0x0][0xf20] ;  /* 0x0001e400ff0d77ac */ /* 0x000f220008000800 */
[----:B--2---:R-:W-:Y:S02]  /*17b0*/  UIMAD.WIDE.U32 UR6, UR36, UR8, URZ ;  /* 0x00000008240672a5 */ /* 0x004fe4000f8e00ff */
[----:B------:R-:W-:Y:S02]  /*17c0*/  UIMAD.WIDE.U32 UR4, UR20, UR11, URZ ;  /* 0x0000000b140472a5 */ /* 0x000fe4000f8e00ff */
[----:B---3--:R-:W-:Y:S02]  /*17d0*/  UISETP.NE.AND UP1, UPT, UR12, 0x1, UPT ;  /* 0x000000010c00788c */ /* 0x008fe4000bf25270 */
[----:B------:R-:W-:Y:S01]  /*17e0*/  UISETP.NE.AND UP0, UPT, UR10, 0x1, UPT ;  /* 0x000000010a00788c */ /* 0x000fe2000bf05270 */
[----:B------:R-:W-:-:S02]  /*17f0*/  UMOV UR6, UR7 ;  /* 0x0000000700067c82 */ /* 0x000fc40008000000 */
[----:B------:R-:W-:Y:S01]  /*1800*/  UMOV UR4, UR5 ;  /* 0x0000000500047c82 */ /* 0x000fe20008000000 */
[----:B------:R-:W-:Y:S02]  /*1810*/  USHF.R.U32.HI UR9, URZ, UR9, UR6 ;  /* 0x00000009ff097299 */ /* 0x000fe40008011606 */
[----:B----4-:R-:W-:Y:S02]  /*1820*/  USHF.R.U32.HI UR4, URZ, UR13, UR4 ;  /* 0x0000000dff047299 */ /* 0x010fe40008011604 */
[----:B------:R-:W-:Y:S02]  /*1830*/  USEL UR5, UR36, UR9, !UP1 ;  /* 0x0000000924057287 */ /* 0x000fe4000c800000 */
[----:B------:R-:W-:-:S04]  /*1840*/  USEL UR4, UR20, UR4, !UP0 ;  /* 0x0000000414047287 */ /* 0x000fc8000c000000 */
[----:B------:R-:W-:Y:S02]  /*1850*/  UIADD3 UR6, UPT, UPT, UR5, -UR4, URZ ;  /* 0x8000000405067290 */ /* 0x000fe4000fffe0ff */
[----:B------:R-:W-:Y:S02]  /*1860*/  UIADD3 UR4, UPT, UPT, -UR5, UR4, URZ ;  /* 0x0000000405047290 */ /* 0x000fe4000fffe1ff */
[----:B------:R-:W-:Y:S02]  /*1870*/  UIMAD UR20, UR6, UR10, UR20 ;  /* 0x0000000a061472a4 */ /* 0x000fe4000f8e0214 */
[----:B------:R-:W-:-:S12]  /*1880*/  UIMAD UR36, UR4, UR12, UR36 ;  /* 0x0000000c042472a4 */ /* 0x000fd8000f8e0224 */
.L_x_19:
[----:B------:R-:W-:-:S09]  /*1890*/  UISETP.EQ.U32.AND UP0, UPT, UR27, 0x1, UPT ;  /* 0x000000011b00788c */ /* 0x000fd2000bf02070 */
[----:B------:R-:W-:Y:S05]  /*18a0*/  BRA.U !UP0, `(.L_x_20) ;  /* 0x00000001080c7547 */ /* 0x000fea000b800000 */
[----:B------:R-:W-:Y:S01]  /*18b0*/  UCGABAR_WAIT ;  /* 0x0000000000007dc7 */ /* 0x000fe20008000000 */
[----:B------:R-:W-:Y:S01]  /*18c0*/  CCTL.IVALL ;  /* 0x00000000ff00798f */ /* 0x000fe20002000000 */
[----:B------:R-:W-:Y:S05]  /*18d0*/  BRA `(.L_x_21) ;  /* 0x0000000000047947 */ /* 0x000fea0003800000 */
.L_x_20:
[----:B------:R-:W-:Y:S06]  /*18e0*/  BAR.SYNC.DEFER_BLOCKING 0x0 ;  /* 0x0000000000007b1d */ /* 0x000fec0000010000 */
.L_x_21:
[----:B------:R-:W-:Y:S05]  /*18f0*/  BRA.U UP3, `(.L_x_22) ;  /* 0x0000001103e47547 */ /* 0x000fea000b800000 */
[----:B------:R-:W2:Y:S01]  /*1900*/  S2UR UR4, SR_CgaCtaId ;  /* 0x00000000000479c3 */ /* 0x000ea20000008800 */
[----:B------:R-:W3:Y:S01]  /*1910*/  LDCU UR74, c[0x0][0x38c] ;  /* 0x00007180ff4a77ac */ /* 0x000ee20008000800 */
[----:B------:R-:W-:Y:S01]  /*1920*/  PLOP3.LUT P1, PT, PT, PT, UP5, 0x80, 0x8 ;  /* 0x000000000008781c */ /* 0x000fe20003f2f058 */
[----:B------:R-:W-:Y:S01]  /*1930*/  IMAD.MOV.U32 R12, RZ, RZ, 0x1 ;  /* 0x00000001ff0c7424 */ /* 0x000fe200078e00ff */
[----:B------:R-:W-:Y:S01]  /*1940*/  ISETP.EQ.OR P2, PT, R2, RZ, P3 ;  /* 0x000000ff0200720c */ /* 0x000fe20001f42670 */
[----:B------:R-:W-:Y:S01]  /*1950*/  UMOV UR57, 0x400 ;  /* 0x0000040000397882 */ /* 0x000fe20000000000 */
[----:B------:R-:W-:Y:S01]  /*1960*/  UISETP.NE.AND UP0, UPT, UR21, URZ, UPT ;  /* 0x000000ff1500728c */ /* 0x000fe2000bf05270 */
[----:B------:R-:W-:Y:S02]  /*1970*/  PLOP3.LUT P1, PT, P1, PT, PT, 0x8, 0x80 ;  /* 0x000000000080781c */ /* 0x000fe40000f2e170 */
[----:B------:R-:W-:Y:S01]  /*1980*/  CS2R R10, SRZ ;  /* 0x00000000000a7805 */ /* 0x000fe2000001ff00 */
[----:B------:R-:W-:Y:S01]  /*1990*/  IMAD.MOV.U32 R9, RZ, RZ, RZ ;  /* 0x000000ffff097224 */ /* 0x000fe200078e00ff */
[----:B------:R-:W-:Y:S01]  /*19a0*/  USEL UR46, UR62, 0x2, UP0 ;  /* 0x000000023e2e7887 */ /* 0x000fe20008000000 */
[----:B------:R-:W-:Y:S01]  /*19b0*/  IMAD.MOV.U32 R8, RZ, RZ, 0x1 ;  /* 0x00000001ff087424 */ /* 0x000fe200078e00ff */
[----:B------:R-:W4:Y:S01]  /*19c0*/  LDCU UR69, c[0x0][0x370] ;  /* 0x00006e00ff4577ac */ /* 0x000f220008000800 */
[----:B------:R-:W1:Y:S01]  /*19d0*/  LDCU.64 UR38, c[0x0][0x348] ;  /* 0x00006900ff2677ac */ /* 0x000e620008000a00 */
[----:B---3--:R-:W-:-:S02]  /*19e0*/  UIADD3 UR5, UPT, UPT, UR74, 0xff, URZ ;  /* 0x000000ff4a057890 */ /* 0x008fc4000fffe0ff */
[----:B------:R-:W-:Y:S02]  /*19f0*/  UIADD3 UR74, UPT, UPT, UR74, -0x1, URZ ;  /* 0xffffffff4a4a7890 */ /* 0x000fe4000fffe0ff */
[----:B--2---:R-:W-:Y:S02]  /*1a00*/  ULEA UR57, UR4, UR57, 0x18 ;  /* 0x0000003904397291 */ /* 0x004fe4000f8ec0ff */
[----:B------:R-:W-:Y:S02]  /*1a10*/  USHF.R.S32.HI UR4, URZ, 0x1f, UR5 ;  /* 0x0000001fff047899 */ /* 0x000fe40008011405 */
[----:B------:R-:W-:Y:S02]  /*1a20*/  UISETP.GE.U32.AND UP0, UPT, UR74, -0x1ff, UPT ;  /* 0xfffffe014a00788c */ /* 0x000fe4000bf06070 */
[----:B------:R-:W-:Y:S01]  /*1a30*/  ULEA.HI UR4, UR4, UR5, URZ, 0x8 ;  /* 0x0000000504047291 */ /* 0x000fe2000f8f40ff */
[----:B------:R-:W2:Y:S03]  /*1a40*/  LDCU UR63, c[0x0][0x374] ;  /* 0x00006e80ff3f77ac */ /* 0x000ea60008000800 */
[----:B------:R-:W-:-:S02]  /*1a50*/  USHF.R.S32.HI UR70, URZ, 0x8, UR4 ;  /* 0x00000008ff467899 */ /* 0x000fc40008011404 */
[----:B------:R-:W-:Y:S02]  /*1a60*/  ULEA UR53, UR73, UR57, 0x8 ;  /* 0x0000003949357291 */ /* 0x000fe4000f8e40ff */
[----:B------:R-:W-:Y:S02]  /*1a70*/  UIADD3 UR71, UPT, UPT, UR70, -0x1, URZ ;  /* 0xffffffff46477890 */ /* 0x000fe4000fffe0ff */
[----:B------:R-:W-:Y:S02]  /*1a80*/  UIADD3 UR47, UPT, UPT, UR57, UR47, URZ ;  /* 0x0000002f392f7290 */ /* 0x000fe4000fffe0ff */
[----:B------:R-:W-:Y:S02]  /*1a90*/  ULEA UR31, UR73, UR57, 0xc ;  /* 0x00000039491f7291 */ /* 0x000fe4000f8e60ff */
[----:B------:R-:W-:Y:S02]  /*1aa0*/  ULEA UR30, UR75, UR57, 0xe ;  /* 0x000000394b1e7291 */ /* 0x000fe4000f8e70ff */
[----:B------:R-:W-:-:S02]  /*1ab0*/  USEL UR72, URZ, 0x1, UP0 ;  /* 0x00000001ff487887 */ /* 0x000fc40008000000 */
[----:B-1--4-:R-:W-:-:S12]  /*1ac0*/  @UP0 UIADD3 UR71, UPT, UPT, UR70, URZ, URZ ;  /* 0x000000ff46470290 */ /* 0x012fd8000fffe0ff */
.L_x_44:
[----:B-1----:R-:W1:Y:S01]  /*1ad0*/  S2UR UR4, SR_CgaCtaId ;  /* 0x00000000000479c3 */ /* 0x002e620000008800 */
[----:B------:R-:W-:Y:S01]  /*1ae0*/  SHF.L.U32 R3, R12, 0x1f, RZ ;  /* 0x0000001f0c037819 */ /* 0x000fe200000006ff */
[----:B-1----:R-:W-:-:S09]  /*1af0*/  UISETP.NE.AND UP0, UPT, UR4, URZ, UPT ;  /* 0x000000ff0400728c */ /* 0x002fd2000bf05270 */
[----:B------:R-:W-:Y:S05]  /*1b00*/  BRA.U UP0, `(.L_x_23) ;  /* 0x0000000100287547 */ /* 0x000fea000b800000 */
[----:B------:R-:W-:Y:S02]  /*1b10*/  LEA R0, R9, UR57, 0x3 ;  /* 0x0000003909007c11 */ /* 0x000fe4000f8e18ff */
[----:B------:R-:W-:-:S04]  /*1b20*/  SHF.L.U32 R5, R8, 0x1f, RZ ;  /* 0x0000001f08057819 */ /* 0x000fc800000006ff */
[----:B------:R-:W1:Y:S02]  /*1b30*/  SYNCS.PHASECHK.TRANS64.TRYWAIT P0, [R0+URZ+0xa0], R5 ;  /* 0x0000a005000075a7 */ /* 0x000e6400080011ff */
[----:B-1----:R-:W-:Y:S05]  /*1b40*/  @!P0 BRA `(.L_x_24) ;  /* 0x0000011400b88947 */ /* 0x002fea0003800000 */
.L_x_189:
[----:B------:R3:W-:Y:S01]  /*1b50*/  SYNCS.ARRIVE.TRANS64.A1T0 RZ, [R0+URZ+0x90], RZ ;  /* 0x000090ff00ff79a7 */ /* 0x0007e200081000ff */
[----:B------:R-:W-:-:S05]  /*1b60*/  VIADD R9, R9, 0x1 ;  /* 0x0000000109097836 */ /* 0x000fca0000000000 */
[----:B------:R-:W-:-:S04]  /*1b70*/  ISETP.NE.AND P0, PT, R9, 0x2, PT ;  /* 0x000000020900780c */ /* 0x000fc80003f05270 */
[----:B-1----:R-:W-:Y:S02]  /*1b80*/  SEL R5, RZ, 0x1, P0 ;  /* 0x00000001ff057807 */ /* 0x002fe40000000000 */
[----:B------:R-:W-:Y:S02]  /*1b90*/  SEL R9, R9, RZ, P0 ;  /* 0x000000ff09097207 */ /* 0x000fe40000000000 */
[----:B------:R-:W-:-:S07]  /*1ba0*/  LOP3.LUT R8, R8, R5, RZ, 0x3c, !PT ;  /* 0x0000000508087212 */ /* 0x000fce00078e3cff */
.L_x_23:
[----:B------:R1:W4:Y:S01]  /*1bb0*/  SYNCS.PHASECHK.TRANS64.TRYWAIT P0, [UR57+0x8], R3 ;  /* 0x00000803ff0075a7 */ /* 0x0003220008001139 */
[----:B------:R-:W-:Y:S02]  /*1bc0*/  UISETP.GT.U32.AND UP0, UPT, UR74, -0x200, UPT ;  /* 0xfffffe004a00788c */ /* 0x000fe4000bf04070 */
[----:B------:R-:W-:Y:S02]  /*1bd0*/  ULEA UR59, UR36, UR73, 0x2 ;  /* 0x00000049243b7291 */ /* 0x000fe4000f8e10ff */
[----:B------:R-:W-:Y:S02]  /*1be0*/  ULEA UR43, UR20, UR75, 0x1 ;  /* 0x0000004b142b7291 */ /* 0x000fe4000f8e08ff */
[----:B------:R-:W-:Y:S02]  /*1bf0*/  USHF.L.U32 UR27, UR20, 0x1, URZ ;  /* 0x00000001141b7899 */ /* 0x000fe400080006ff */
[----:B------:R-:W-:Y:S02]  /*1c00*/  USHF.L.U32 UR59, UR59, 0x5, URZ ;  /* 0x000000053b3b7899 */ /* 0x000fe400080006ff */
[----:B------:R-:W-:Y:S01]  /*1c10*/  USHF.L.U32 UR43, UR43, 0x7, URZ ;  /* 0x000000072b2b7899 */ /* 0x000fe200080006ff */
[----:B------:R-:W-:Y:S01]  /*1c20*/  UMOV UR5, URZ ;  /* 0x000000ff00057c82 */ /* 0x000fe20008000000 */
[----:B------:R-:W-:Y:S10]  /*1c30*/  BRA.U UP0, `(.L_x_25) ;  /* 0x0000000100fc7547 */ /* 0x000ff4000b800000 */
[----:B------:R-:W-:Y:S01]  /*1c40*/  @!P3 MOV R2, 0x18c00 ;  /* 0x00018c000002b802 */ /* 0x000fe20000000f00 */
[----:B----4-:R-:W-:Y:S06]  /*1c50*/  @P0 BRA `(.L_x_26) ;  /* 0x0000000000080947 */ /* 0x010fec0003800000 */
[----:B------:R-:W4:Y:S02]  /*1c60*/  SYNCS.PHASECHK.TRANS64.TRYWAIT P0, [UR57+0x8], R3 ;  /* 0x00000803ff0075a7 */ /* 0x000f240008001139 */
[----:B----4-:R-:W-:Y:S05]  /*1c70*/  @!P0 BRA `(.L_x_27) ;  /* 0x0000011400808947 */ /* 0x010fea0003800000 */
.L_x_26:
[----:B------:R4:W-:Y:S01]  /*1c80*/  @!P3 SYNCS.ARRIVE.TRANS64 RZ, [UR57], R2 ;  /* 0x00000002ffffb9a7 */ /* 0x0009e20008000039 */
[----:B------:R-:W-:Y:S01]  /*1c90*/  ULOP3.LUT UR4, UR46, 0x2, URZ, 0xfc, !UPT ;  /* 0x000000022e047892 */ /* 0x000fe2000f8efcff */
[----:B------:R-:W-:-:S03]  /*1ca0*/  LOP3.LUT R12, R12, 0x1, RZ, 0x3c, !PT ;  /* 0x000000010c0c7812 */ /* 0x000fc600078e3cff */
[----:B------:R-:W-:-:S09]  /*1cb0*/  UISETP.NE.AND UP0, UPT, UR4, 0x2, UPT ;  /* 0x000000020400788c */ /* 0x000fd2000bf05270 */
[----:B------:R-:W-:Y:S05]  /*1cc0*/  BRA.U UP0, `(.L_x_28) ;  /* 0x0000000100047547 */ /* 0x000fea000b800000 */
[----:B--2---:R-:W-:Y:S05]  /*1cd0*/  BPT.TRAP 0x1 ;  /* 0x000000040000795c */ /* 0x004fea0000300000 */
.L_x_28:
[----:B------:R-:W-:Y:S04]  /*1ce0*/  BSSY.RECONVERGENT B0, `(.L_x_29) ;  /* 0x0000003000007945 */ /* 0x000fe80003800200 */
[----:B------:R-:W-:Y:S05]  /*1cf0*/  @P2 BRA `(.L_x_30) ;  /* 0x0000000000042947 */ /* 0x000fea0003800000 */
[----:B--2---:R-:W-:Y:S05]  /*1d00*/  BPT.TRAP 0x1 ;  /* 0x000000040000795c */ /* 0x004fea0000300000 */
.L_x_30:
[----:B--2---:R-:W-:Y:S05]  /*1d10*/  BSYNC.RECONVERGENT B0 ;  /* 0x0000000000007941 */ /* 0x004fea0003800200 */
.L_x_29:
[----:B------:R-:W-:Y:S02]  /*1d20*/  ELECT P0, URZ, PT ;  /* 0x0000000000ff782f */ /* 0x000fe40003800000 */
[----:B---3--:R-:W-:Y:S01]  /*1d30*/  SHF.L.U32 R0, R12, 0x1f, RZ ;  /* 0x0000001f0c007819 */ /* 0x008fe200000006ff */
[----:B------:R-:W-:Y:S01]  /*1d40*/  UMOV UR5, 0x1 ;  /* 0x0000000100057882 */ /* 0x000fe20000000000 */
[----:B------:R-:W-:Y:S02]  /*1d50*/  BSSY.RECONVERGENT B0, `(.L_x_25) ;  /* 0x000002d000007945 */ /* 0x000fe40003800200 */
[----:B------:R2:W-:Y:S07]  /*1d60*/  SYNCS.PHASECHK.TRANS64.TRYWAIT PT, [UR57+0x8], R0 ;  /* 0x00000800ff0075a7 */ /* 0x0005ee00080e1139 */
[----:B------:R-:W-:Y:S05]  /*1d70*/  @!P0 BRA `(.L_x_31) ;  /* 0x0000000000a88947 */ /* 0x000fea0003800000 */
[----:B------:R-:W-:Y:S02]  /*1d80*/  UIADD3 UR6, UP3, UPT, UR38, 0x80, URZ ;  /* 0x0000008026067890 */ /* 0x000fe4000ff7e0ff */
[----:B------:R-:W-:Y:S02]  /*1d90*/  UIADD3 UR14, UP2, UPT, UR38, 0x180, URZ ;  /* 0x00000180260e7890 */ /* 0x000fe4000ff5e0ff */
[----:B------:R-:W-:Y:S02]  /*1da0*/  UIADD3 UR48, UP1, UPT, UR38, 0x280, URZ ;  /* 0x0000028026307890 */ /* 0x000fe4000ff3e0ff */
[----:B------:R-:W-:Y:S02]  /*1db0*/  UIADD3 UR56, UPT, UPT, UR31, 0x8400, URZ ;  /* 0x000084001f387890 */ /* 0x000fe4000fffe0ff */
[----:B------:R-:W-:Y:S02]  /*1dc0*/  UIADD3.X UR7, UPT, UPT, URZ, UR39, URZ, UP3, !UPT ;  /* 0x00000027ff077290 */ /* 0x000fe40009ffe4ff */
[----:B------:R-:W-:-:S02]  /*1dd0*/  UPRMT UR13, URZ, 0x5410, UR55 ;  /* 0x00005410ff0d7896 */ /* 0x000fc40008000037 */
[----:B------:R-:W-:Y:S02]  /*1de0*/  UIADD3 UR22, UP0, UPT, UR38, 0x380, URZ ;  /* 0x0000038026167890 */ /* 0x000fe4000ff1e0ff */
[----:B------:R-:W-:Y:S02]  /*1df0*/  UIADD3 UR16, UPT, UPT, UR31, 0xc400, URZ ;  /* 0x0000c4001f107890 */ /* 0x000fe4000fffe0ff */
[----:B------:R-:W-:Y:S02]  /*1e00*/  UIADD3 UR40, UPT, UPT, UR30, 0x10400, URZ ;  /* 0x000104001e287890 */ /* 0x000fe4000fffe0ff */
[----:B------:R-:W-:Y:S02]  /*1e10*/  UIADD3.X UR15, UPT, UPT, URZ, UR39, URZ, UP2, !UPT ;  /* 0x00000027ff0f7290 */ /* 0x000fe400097fe4ff */
[----:B------:R-:W-:Y:S02]  /*1e20*/  UPRMT UR4, URZ, 0x5410, UR54 ;  /* 0x00005410ff047896 */ /* 0x000fe40008000036 */
[----:B------:R-:W-:-:S02]  /*1e30*/  UIADD3 UR8, UPT, UPT, UR30, 0x18400, URZ ;  /* 0x000184001e087890 */ /* 0x000fc4000fffe0ff */
[----:B------:R-:W-:Y:S02]  /*1e40*/  UIADD3 UR32, UPT, UPT, UR53, 0x20400, URZ ;  /* 0x0002040035207890 */ /* 0x000fe4000fffe0ff */
[----:B------:R-:W-:Y:S02]  /*1e50*/  UIADD3.X UR49, UPT, UPT, URZ, UR39, URZ, UP1, !UPT ;  /* 0x00000027ff317290 */ /* 0x000fe40008ffe4ff */
[----:B------:R-:W-:Y:S02]  /*1e60*/  UIADD3 UR24, UPT, UPT, UR47, 0x20800, URZ ;  /* 0x000208002f187890 */ /* 0x000fe4000fffe0ff */
[----:B------:R-:W-:Y:S01]  /*1e70*/  UIADD3.X UR23, UPT, UPT, URZ, UR39, URZ, UP0, !UPT ;  /* 0x00000027ff177290 */ /* 0x000fe200087fe4ff */
[----:B------:R-:W-:Y:S01]  /*1e80*/  UMOV UR50, 0x0 ;  /* 0x0000000000327882 */ /* 0x000fe20000000000 */
[----:B------:R-:W-:Y:S01]  /*1e90*/  UMOV UR51, 0x10000000 ;  /* 0x1000000000337882 */ /* 0x000fe20000000000 */
[----:B------:R-:W-:Y:S01]  /*1ea0*/  UMOV UR58, URZ ;  /* 0x000000ff003a7c82 */ /* 0x000fe20008000000 */
[----:B------:R-:W-:Y:S01]  /*1eb0*/  UMOV UR18, 0x80 ;  /* 0x0000008000127882 */ /* 0x000fe20000000000 */
[----:B------:R-:W-:Y:S01]  /*1ec0*/  UMOV UR17, UR57 ;  /* 0x0000003900117c82 */ /* 0x000fe20008000000 */
[----:B------:R-:W-:Y:S01]  /*1ed0*/  UMOV UR19, UR59 ;  /* 0x0000003b00137c82 */ /* 0x000fe20008000000 */
[----:B------:R-:W-:Y:S01]  /*1ee0*/  UMOV UR20, UR60 ;  /* 0x0000003c00147c82 */ /* 0x000fe20008000000 */
[----:B------:R-:W-:Y:S01]  /*1ef0*/  UMOV UR41, UR57 ;  /* 0x0000003900297c82 */ /* 0x000fe20008000000 */
[----:B------:R-:W-:Y:S01]  /*1f00*/  UMOV UR44, UR60 ;  /* 0x0000003c002c7c82 */ /* 0x000fe20008000000 */
[----:B------:R3:W-:Y:S01]  /*1f10*/  UTMALDG.3D.MULTICAST [UR56], [UR6], UR13, desc[UR50] ;  /* 0x00003238060073b4 */ /* 0x0007e2000801180d */
[----:B------:R-:W-:Y:S01]  /*1f20*/  UMOV UR42, UR58 ;  /* 0x0000003a002a7c82 */ /* 0x000fe20008000000 */
[----:B------:R-:W-:Y:S01]  /*1f30*/  UMOV UR9, UR57 ;  /* 0x0000003900097c82 */ /* 0x000fe20008000000 */
[----:B------:R-:W-:Y:S01]  /*1f40*/  UMOV UR10, 0x80 ;  /* 0x00000080000a7882 */ /* 0x000fe20000000000 */
[----:B------:R-:W-:Y:S01]  /*1f50*/  UMOV UR11, UR43 ;  /* 0x0000002b000b7c82 */ /* 0x000fe20008000000 */
[----:B------:R-:W-:Y:S01]  /*1f60*/  UMOV UR12, UR60 ;  /* 0x0000003c000c7c82 */ /* 0x000fe20008000000 */
[----:B------:R-:W-:Y:S01]  /*1f70*/  UMOV UR33, UR57 ;  /* 0x0000003900217c82 */ /* 0x000fe20008000000 */
[----:B------:R-:W-:Y:S01]  /*1f80*/  UMOV UR37, UR60 ;  /* 0x0000003c00257c82 */ /* 0x000fe20008000000 */
[----:B------:R3:W-:Y:S01]  /*1f90*/  UTMALDG.3D.MULTICAST [UR16], [UR6], UR13, desc[UR50] ;  /* 0x00003210060073b4 */ /* 0x0007e2000801180d */
[----:B------:R-:W-:Y:S01]  /*1fa0*/  UMOV UR26, URZ ;  /* 0x000000ff001a7c82 */ /* 0x000fe20008000000 */
[----:B------:R-:W-:Y:S01]  /*1fb0*/  UMOV UR25, UR57 ;  /* 0x0000003900197c82 */ /* 0x000fe20008000000 */
[----:B------:R-:W-:Y:S01]  /*1fc0*/  UMOV UR29, UR60 ;  /* 0x0000003c001d7c82 */ /* 0x000fe20008000000 */
[----:B------:R3:W-:Y:S01]  /*1fd0*/  UTMALDG.3D.MULTICAST [UR40], [UR14], UR4, desc[UR50] ;  /* 0x000032280e0073b4 */ /* 0x0007e20008011804 */
[----:B------:R3:W-:Y:S01]  /*1fe0*/  UTMALDG.3D.MULTICAST [UR8], [UR14], UR4, desc[UR50] ;  /* 0x000032080e0073b4 */ /* 0x0007e20008011804 */
[----:B------:R3:W-:Y:S01]  /*1ff0*/  UTMALDG.4D.MULTICAST [UR32], [UR48], UR13, desc[UR50] ;  /* 0x00003220300073b4 */ /* 0x0007e2000801980d */
[----:B------:R3:W-:Y:S02]  /*2000*/  UTMALDG.4D.MULTICAST [UR24], [UR22], UR4, desc[UR50] ;  /* 0x00003218160073b4 */ /* 0x0007e40008019804 */
[----:B---3--:R-:W-:Y:S01]  /*2010*/  NOP ;  /* 0x0000000000007918 */ /* 0x008fe20000000000 */
.L_x_31:
[----:B------:R-:W-:Y:S05]  /*2020*/  BSYNC.RECONVERGENT B0 ;  /* 0x0000000000007941 */ /* 0x000fea0003800200 */
.L_x_25:
[----:B--23--:R-:W-:Y:S01]  /*2030*/  SHF.L.U32 R0, R12, 0x1f, RZ ;  /* 0x0000001f0c007819 */ /* 0x00cfe200000006ff */
[----:B------:R-:W-:Y:S01]  /*2040*/  @!P1 SYNCS.ARRIVE.TRANS64.A1T0 RZ, [UR57+0x58], RZ ;  /* 0x000058ffffff99a7 */ /* 0x000fe20008100039 */
[----:B------:R-:W-:Y:S02]  /*2050*/  UISETP.GT.AND UP0, UPT, UR70, UR72, UPT ;  /* 0x000000484600728c */ /* 0x000fe4000bf04270 */
[----:B------:R2:W3:Y:S07]  /*2060*/  SYNCS.PHASECHK.TRANS64.TRYWAIT P1, [UR57+0x8], R0 ;  /* 0x00000800ff0075a7 */ /* 0x0004ee0008021139 */
[----:B------:R-:W-:Y:S05]  /*2070*/  BRA.U !UP0, `(.L_x_32) ;  /* 0x0000000508207547 */ /* 0x000fea000b800000 */
[----:B------:R-:W-:-:S12]  /*2080*/  UIADD3 UR26, UPT, UPT, UR71, UR5, URZ ;  /* 0x00000005471a7290 */ /* 0x000fd8000fffe0ff */
.L_x_40:
[----:B---34-:R-:W-:Y:S01]  /*2090*/  @!P3 MOV R2, 0x18c00 ;  /* 0x00018c000002b802 */ /* 0x018fe20000000f00 */
[----:B-123--:R-:W-:Y:S06]  /*20a0*/  @P1 BRA `(.L_x_33) ;  /* 0x00000000000c1947 */ /* 0x00efec0003800000 */
[----:B-1----:R-:W-:-:S04]  /*20b0*/  SHF.L.U32 R3, R12, 0x1f, RZ ;  /* 0x0000001f0c037819 */ /* 0x002fc800000006ff */
[----:B------:R-:W1:Y:S02]  /*20c0*/  SYNCS.PHASECHK.TRANS64.TRYWAIT P0, [UR57+0x8], R3 ;  /* 0x00000803ff0075a7 */ /* 0x000e640008001139 */
[----:B-1----:R-:W-:Y:S05]  /*20d0*/  @!P0 BRA `(.L_x_34) ;  /* 0x0000011000808947 */ /* 0x002fea0003800000 */
.L_x_33:
[----:B------:R3:W-:Y:S01]  /*20e0*/  @!P3 SYNCS.ARRIVE.TRANS64 RZ, [UR57], R2 ;  /* 0x00000002ffffb9a7 */ /* 0x0007e20008000039 */
[----:B------:R-:W-:-:S04]  /*20f0*/  ULOP3.LUT UR4, UR46, 0x2, URZ, 0xfc, !UPT ;  /* 0x000000022e047892 */ /* 0x000fc8000f8efcff */
[----:B------:R-:W-:-:S09]  /*2100*/  UISETP.NE.AND UP0, UPT, UR4, 0x2, UPT ;  /* 0x000000020400788c */ /* 0x000fd2000bf05270 */
[----:B------:R-:W-:Y:S05]  /*2110*/  BRA.U UP0, `(.L_x_35) ;  /* 0x0000000100047547 */ /* 0x000fea000b800000 */
[----:B------:R-:W-:Y:S05]  /*2120*/  BPT.TRAP 0x1 ;  /* 0x000000040000795c */ /* 0x000fea0000300000 */
.L_x_35:
[----:B------:R-:W-:Y:S04]  /*2130*/  BSSY.RECONVERGENT B0, `(.L_x_36) ;  /* 0x0000003000007945 */ /* 0x000fe80003800200 */
[----:B------:R-:W-:Y:S05]  /*2140*/  @P2 BRA `(.L_x_37) ;  /* 0x0000000000042947 */ /* 0x000fea0003800000 */
[----:B------:R-:W-:Y:S05]  /*2150*/  BPT.TRAP 0x1 ;  /* 0x000000040000795c */ /* 0x000fea0000300000 */
.L_x_37:
[----:B------:R-:W-:Y:S05]  /*2160*/  BSYNC.RECONVERGENT B0 ;  /* 0x0000000000007941 */ /* 0x000fea0003800200 */
.L_x_36:
[----:B------:R-:W-:Y:S02]  /*2170*/  ELECT P0, URZ, PT ;  /* 0x0000000000ff782f */ /* 0x000fe40003800000 */
[----:B------:R-:W-:Y:S01]  /*2180*/  LOP3.LUT R12, R12, 0x1, RZ, 0x3c, !PT ;  /* 0x000000010c0c7812 */ /* 0x000fe200078e3cff */
[----:B------:R-:W-:Y:S03]  /*2190*/  BSSY.RECONVERGENT B0, `(.L_x_38) ;  /* 0x0000033000007945 */ /* 0x000fe60003800200 */
[----:B-12---:R-:W-:-:S04]  /*21a0*/  SHF.L.U32 R0, R12, 0x1f, RZ ;  /* 0x0000001f0c007819 */ /* 0x006fc800000006ff */
[----:B------:R1:W2:Y:S03]  /*21b0*/  SYNCS.PHASECHK.TRANS64.TRYWAIT P1, [UR57+0x8], R0 ;  /* 0x00000800ff0075a7 */ /* 0x0002a60008021139 */
[----:B------:R-:W-:Y:S05]  /*21c0*/  @!P0 BRA `(.L_x_39) ;  /* 0x0000000000bc8947 */ /* 0x000fea0003800000 */
[----:B------:R-:W-:Y:S02]  /*21d0*/  UIADD3 UR6, UP3, UPT, UR38, 0x80, URZ ;  /* 0x0000008026067890 */ /* 0x000fe4000ff7e0ff */
[----:B------:R-:W-:Y:S02]  /*21e0*/  USHF.L.U32 UR66, UR5, 0x8, URZ ;  /* 0x0000000805427899 */ /* 0x000fe400080006ff */
[----:B------:R-:W-:Y:S02]  /*21f0*/  UIADD3 UR10, UP2, UPT, UR38, 0x180, URZ ;  /* 0x00000180260a7890 */ /* 0x000fe4000ff5e0ff */
[----:B------:R-:W-:Y:S02]  /*2200*/  UIADD3 UR14, UP1, UPT, UR38, 0x280, URZ ;  /* 0x00000280260e7890 */ /* 0x000fe4000ff3e0ff */
[----:B------:R-:W-:Y:S02]  /*2210*/  UIADD3 UR64, UPT, UPT, UR31, 0x8400, URZ ;  /* 0x000084001f407890 */ /* 0x000fe4000fffe0ff */
[----:B------:R-:W-:-:S02]  /*2220*/  UIADD3.X UR7, UPT, UPT, URZ, UR39, URZ, UP3, !UPT ;  /* 0x00000027ff077290 */ /* 0x000fc40009ffe4ff */
[----:B------:R-:W-:Y:S02]  /*2230*/  UPRMT UR9, URZ, 0x5410, UR55 ;  /* 0x00005410ff097896 */ /* 0x000fe40008000037 */
[----:B------:R-:W-:Y:S02]  /*2240*/  UIADD3 UR56, UPT, UPT, UR31, 0xc400, URZ ;  /* 0x0000c4001f387890 */ /* 0x000fe4000fffe0ff */
[----:B------:R-:W-:Y:S02]  /*2250*/  UIADD3 UR58, UPT, UPT, UR66, 0x80, URZ ;  /* 0x00000080423a7890 */ /* 0x000fe4000fffe0ff */
[----:B------:R-:W-:Y:S02]  /*2260*/  UIADD3 UR48, UPT, UPT, UR30, 0x10400, URZ ;  /* 0x000104001e307890 */ /* 0x000fe4000fffe0ff */
[----:B------:R-:W-:Y:S02]  /*2270*/  UIADD3.X UR11, UPT, UPT, URZ, UR39, URZ, UP2, !UPT ;  /* 0x00000027ff0b7290 */ /* 0x000fe400097fe4ff */
[----:B------:R-:W-:-:S02]  /*2280*/  UPRMT UR4, URZ, 0x5410, UR54 ;  /* 0x00005410ff047896 */ /* 0x000fc40008000036 */
[----:B------:R-:W-:Y:S02]  /*2290*/  UIADD3 UR22, UP0, UPT, UR38, 0x380, URZ ;  /* 0x0000038026167890 */ /* 0x000fe4000ff1e0ff */
[----:B------:R-:W-:Y:S02]  /*22a0*/  UIADD3 UR40, UPT, UPT, UR30, 0x18400, URZ ;  /* 0x000184001e287890 */ /* 0x000fe4000fffe0ff */
[----:B------:R-:W-:Y:S02]  /*22b0*/  ULEA UR19, UR5, UR35, 0x1 ;  /* 0x0000002305137291 */ /* 0x000fe4000f8e08ff */
[----:B------:R-:W-:Y:S02]  /*22c0*/  UIADD3 UR16, UPT, UPT, UR53, 0x20400, URZ ;  /* 0x0002040035107890 */ /* 0x000fe4000fffe0ff */
[----:B------:R-:W-:Y:S01]  /*22d0*/  UIADD3.X UR15, UPT, UPT, URZ, UR39, URZ, UP1, !UPT ;  /* 0x00000027ff0f7290 */ /* 0x000fe20008ffe4ff */
[----:B------:R-:W-:Y:S01]  /*22e0*/  UMOV UR24, 0x0 ;  /* 0x0000000000187882 */ /* 0x000fe20000000000 */
[----:B------:R-:W-:Y:S01]  /*22f0*/  UMOV UR25, 0x10000000 ;  /* 0x1000000000197882 */ /* 0x000fe20000000000 */
[----:B------:R-:W-:Y:S01]  /*2300*/  UMOV UR65, UR57 ;  /* 0x0000003900417c82 */ /* 0x000fe20008000000 */
[----:B------:R-:W-:Y:S01]  /*2310*/  UMOV UR67, UR59 ;  /* 0x0000003b00437c82 */ /* 0x000fe20008000000 */
[----:B------:R-:W-:Y:S01]  /*2320*/  UMOV UR68, UR60 ;  /* 0x0000003c00447c82 */ /* 0x000fe20008000000 */
[----:B------:R-:W-:Y:S01]  /*2330*/  ULEA UR12, UR5, UR28, 0x1 ;  /* 0x0000001c050c7291 */ /* 0x000fe2000f8e08ff */
[----:B------:R-:W-:Y:S01]  /*2340*/  UTMALDG.3D.MULTICAST [UR64], [UR6], UR9, desc[UR24] ;  /* 0x00001840060073b4 */ /* 0x000fe20008011809 */
[----:B------:R-:W-:-:S02]  /*2350*/  UIADD3 UR8, UPT, UPT, UR47, 0x20800, URZ ;  /* 0x000208002f087890 */ /* 0x000fc4000fffe0ff */
[----:B------:R-:W-:Y:S01]  /*2360*/  UIADD3.X UR23, UPT, UPT, URZ, UR39, URZ, UP0, !UPT ;  /* 0x00000027ff177290 */ /* 0x000fe200087fe4ff */
[----:B------:R-:W-:Y:S01]  /*2370*/  UMOV UR49, UR57 ;  /* 0x0000003900317c82 */ /* 0x000fe20008000000 */
[----:B------:R-:W-:Y:S01]  /*2380*/  UMOV UR51, UR43 ;  /* 0x0000002b00337c82 */ /* 0x000fe20008000000 */
[----:B------:R-:W-:Y:S01]  /*2390*/  UMOV UR52, UR60 ;  /* 0x0000003c00347c82 */ /* 0x000fe20008000000 */
[----:B------:R-:W-:Y:S01]  /*23a0*/  UMOV UR50, UR66 ;  /* 0x0000004200327c82 */ /* 0x000fe20008000000 */
[----:B------:R-:W-:Y:S01]  /*23b0*/  UMOV UR41, UR57 ;  /* 0x0000003900297c82 */ /* 0x000fe20008000000 */
[----:B------:R-:W-:Y:S01]  /*23c0*/  UMOV UR44, UR60 ;  /* 0x0000003c002c7c82 */ /* 0x000fe20008000000 */
[----:B------:R-:W-:Y:S01]  /*23d0*/  UTMALDG.3D.MULTICAST [UR56], [UR6], UR9, desc[UR24] ;  /* 0x00001838060073b4 */ /* 0x000fe20008011809 */
[----:B------:R-:W-:Y:S01]  /*23e0*/  UMOV UR42, UR58 ;  /* 0x0000003a002a7c82 */ /* 0x000fe20008000000 */
[----:B------:R-:W-:Y:S01]  /*23f0*/  UMOV UR17, UR57 ;  /* 0x0000003900117c82 */ /* 0x000fe20008000000 */
[----:B------:R-:W-:Y:S01]  /*2400*/  UMOV UR18, UR34 ;  /* 0x0000002200127c82 */ /* 0x000fe20008000000 */
[----:B------:R-:W-:Y:S01]  /*2410*/  UMOV UR20, UR36 ;  /* 0x0000002400147c82 */ /* 0x000fe20008000000 */
[----:B------:R-:W-:Y:S01]  /*2420*/  UMOV UR21, UR60 ;  /* 0x0000003c00157c82 */ /* 0x000fe20008000000 */
[----:B------:R-:W-:Y:S01]  /*2430*/  UMOV UR13, UR60 ;  /* 0x0000003c000d7c82 */ /* 0x000fe20008000000 */
[----:B------:R-:W-:Y:S01]  /*2440*/  UTMALDG.3D.MULTICAST [UR48], [UR10], UR4, desc[UR24] ;  /* 0x000018300a0073b4 */ /* 0x000fe20008011804 */
[----:B------:R4:W-:Y:S01]  /*2450*/  UTMALDG.3D.MULTICAST [UR40], [UR10], UR4, desc[UR24] ;  /* 0x000018280a0073b4 */ /* 0x0009e20008011804 */
[----:B------:R3:W-:Y:S01]  /*2460*/  UTMALDG.4D.MULTICAST [UR16], [UR14], UR9, desc[UR24] ;  /* 0x000018100e0073b4 */ /* 0x0007e20008019809 */
[----:B----4-:R-:W-:Y:S01]  /*2470*/  UMOV UR10, URZ ;  /* 0x000000ff000a7c82 */ /* 0x010fe20008000000 */
[----:B------:R-:W-:Y:S01]  /*2480*/  UMOV UR11, UR27 ;  /* 0x0000001b000b7c82 */ /* 0x000fe20008000000 */
[----:B---3--:R-:W-:-:S02]  /*2490*/  UMOV UR9, UR57 ;  /* 0x0000003900097c82 */ /* 0x008fc40008000000 */
[----:B------:R4:W-:Y:S02]  /*24a0*/  UTMALDG.4D.MULTICAST [UR8], [UR22], UR4, desc[UR24] ;  /* 0x00001808160073b4 */ /* 0x0009e40008019804 */
[----:B----4-:R-:W-:Y:S01]  /*24b0*/  NOP ;  /* 0x0000000000007918 */ /* 0x010fe20000000000 */
.L_x_39:
[----:B------:R-:W-:Y:S05]  /*24c0*/  BSYNC.RECONVERGENT B0 ;  /* 0x0000000000007941 */ /* 0x000fea0003800200 */
.L_x_38:
[----:B------:R-:W-:-:S04]  /*24d0*/  UIADD3 UR5, UPT, UPT, UR5, 0x1, URZ ;  /* 0x0000000105057890 */ /* 0x000fc8000fffe0ff */
[----:B------:R-:W-:-:S09]  /*24e0*/  UISETP.NE.AND UP0, UPT, UR5, UR26, UPT ;  /* 0x0000001a0500728c */ /* 0x000fd2000bf05270 */
[----:B------:R-:W-:Y:S05]  /*24f0*/  BRA.U UP0, `(.L_x_40) ;  /* 0xfffffff900e47547 */ /* 0x000fea000b83ffff */
.L_x_32:
[C---:B-1----:R-:W-:Y:S01]  /*2500*/  LEA R3, R11.reuse, UR57, 0x3 ;  /* 0x000000390b037c11 */ /* 0x042fe2000f8e18ff */
[----:B------:R-:W-:Y:S01]  /*2510*/  NOP ;  /* 0x0000000000007918 */ /* 0x000fe20000000000 */
[----:B--2---:R-:W-:Y:S02]  /*2520*/  SHF.L.U32 R0, R10, 0x1f, RZ ;  /* 0x0000001f0a007819 */ /* 0x004fe400000006ff */
[----:B------:R-:W-:Y:S02]  /*2530*/  LEA R5, R11, UR57, 0x4 ;  /* 0x000000390b057c11 */ /* 0x000fe4000f8e20ff */
[----:B----4-:R-:W1:Y:S02]  /*2540*/  SYNCS.PHASECHK.TRANS64.TRYWAIT P0, [R3+URZ+0x60], R0 ;  /* 0x00006000030075a7 */ /* 0x010e6400080011ff */
[----:B-1----:R-:W-:Y:S05]  /*2550*/  @!P0 BRA `(.L_x_41) ;  /* 0x0000010c00788947 */ /* 0x002fea0003800000 */
.L_x_192:
[----:B------:R-:W2:Y:S01]  /*2560*/  LDS.128 R4, [R5+0xc0] ;  /* 0x0000c00005047984 */ /* 0x000ea20000000c00 */
[----:B------:R-:W-:Y:S01]  /*2570*/  UISETP.GE.AND UP0, UPT, UR45, 0x1, UPT ;  /* 0x000000012d00788c */ /* 0x000fe2000bf06270 */
[----:B------:R-:W-:Y:S01]  /*2580*/  @!PT LDS RZ, [RZ] ;  /* 0x00000000fffff984 */ /* 0x000fe20000000800 */
[----:B------:R-:W-:Y:S01]  /*2590*/  @!PT LDS RZ, [RZ] ;  /* 0x00000000fffff984 */ /* 0x000fe20000000800 */
[----:B------:R-:W-:Y:S01]  /*25a0*/  @!PT LDS RZ, [RZ] ;  /* 0x00000000fffff984 */ /* 0x000fe20000000800 */
[----:B------:R-:W-:Y:S01]  /*25b0*/  @!PT LDS RZ, [RZ] ;  /* 0x00000000fffff984 */ /* 0x000fe20000000800 */
[----:B------:R4:W-:Y:S06]  /*25c0*/  MEMBAR.ALL.CTA ;  /* 0x0000000000007992 */ /* 0x0009ec0000008000 */
[----:B----4-:R-:W4:Y:S01]  /*25d0*/  FENCE.VIEW.ASYNC.S ;  /* 0x00000000000073c6 */ /* 0x010f220000000000 */
[----:B--2---:R-:W-:-:S13]  /*25e0*/  LOP3.LUT P0, RZ, R6, 0x1, RZ, 0xc0, !PT ;  /* 0x0000000106ff7812 */ /* 0x004fda000780c0ff */
[----:B----4-:R-:W-:Y:S01]  /*25f0*/  VOTEU.ANY UP1, P0 ;  /* 0x0000000000ff7886 */ /* 0x010fe20000020100 */
[----:B------:R-:W-:-:S13]  /*2600*/  PLOP3.LUT P0, PT, PT, PT, UP1, 0x80, 0x8 ;  /* 0x000000000008781c */ /* 0x000fda0003f0f018 */
[----:B-1----:R-:W-:Y:S02]  /*2610*/  @P0 LOP3.LUT R0, R5, 0xffff, RZ, 0xc0, !PT ;  /* 0x0000ffff05000812 */ /* 0x002fe400078ec0ff */
[----:B---3--:R-:W-:Y:S02]  /*2620*/  @P0 MOV R2, R4 ;  /* 0x0000000400020202 */ /* 0x008fe40000000f00 */
[----:B------:R-:W-:Y:S01]  /*2630*/  @P0 R2UR UR5, R0 ;  /* 0x00000000000502ca */ /* 0x000fe200000e0000 */
[----:B------:R-:W-:Y:S01]  /*2640*/  VIADD R0, R3, 0x70 ;  /* 0x0000007003007836 */ /* 0x000fe20000000000 */
[----:B------:R-:W-:Y:S02]  /*2650*/  @P0 SHF.R.U32.HI R4, RZ, 0x10, R5 ;  /* 0x00000010ff040819 */ /* 0x000fe40000011605 */
[----:B------:R-:W-:Y:S02]  /*2660*/  @P0 R2UR UR6, R2 ;  /* 0x00000000020602ca */ /* 0x000fe400000e0000 */
[----:B------:R-:W-:-:S02]  /*2670*/  PRMT R0, RZ, 0x654, R0 ;  /* 0x00000654ff007816 */ /* 0x000fc40000000000 */
[----:B------:R-:W-:Y:S02]  /*2680*/  @P0 R2UR UR4, R4 ;  /* 0x00000000040402ca */ /* 0x000fe400000e0000 */
[----:B------:R1:W-:Y:S03]  /*2690*/  SYNCS.ARRIVE.TRANS64.RED.A1T0 RZ, [R0+URZ], RZ ;  /* 0x000000ff00ff79a7 */ /* 0x0003e600081004ff */
[----:B------:R-:W-:-:S04]  /*26a0*/  @UP1 UMOV UR61, UR5 ;  /* 0x00000005003d1c82 */ /* 0x000fc80008000000 */
[----:B------:R-:W-:-:S04]  /*26b0*/  @UP1 UMOV UR62, UR6 ;  /* 0x00000006003e1c82 */ /* 0x000fc80008000000 */
[----:B------:R-:W-:Y:S01]  /*26c0*/  @UP1 UMOV UR60, UR4 ;  /* 0x00000004003c1c82 */ /* 0x000fe20008000000 */
[----:B------:R-:W-:Y:S05]  /*26d0*/  BRA.U !UP0, `(.L_x_42) ;  /* 0x0000000108d47547 */ /* 0x000fea000b800000 */
[----:B------:R-:W2:Y:S01]  /*26e0*/  LDCU.128 UR12, c[0x0][0xf10] ;  /* 0x0001e200ff0c77ac */ /* 0x000ea20008000c00 */
[----:B------:R-:W3:Y:S01]  /*26f0*/  LDCU UR21, c[0x0][0xf20] ;  /* 0x0001e400ff1577ac */ /* 0x000ee20008000800 */
[----:B------:R-:W4:Y:S01]  /*2700*/  LDCU UR20, c[0x0][0xf0c] ;  /* 0x0001e180ff1477ac */ /* 0x000f220008000800 */
[----:B------:R-:W1:Y:S01]  /*2710*/  LDCU.64 UR8, c[0x0][0xf28] ;  /* 0x0001e500ff0877ac */ /* 0x000e620008000a00 */
[----:B------:R-:W-:Y:S02]  /*2720*/  UISETP.NE.AND UP3, UPT, UR45, 0x1, UPT ;  /* 0x000000012d00788c */ /* 0x000fe4000bf65270 */
[----:B--2---:R-:W-:Y:S02]  /*2730*/  UIMAD.WIDE.U32 UR6, UR63, UR15, URZ ;  /* 0x0000000f3f0672a5 */ /* 0x004fe4000f8e00ff */
[----:B------:R-:W-:Y:S02]  /*2740*/  UIMAD.WIDE.U32 UR4, UR69, UR12, URZ ;  /* 0x0000000c450472a5 */ /* 0x000fe4000f8e00ff */
[----:B------:R-:W-:-:S02]  /*2750*/  UISETP.NE.AND UP0, UPT, UR14, 0x1, UPT ;  /* 0x000000010e00788c */ /* 0x000fc4000bf05270 */
[----:B------:R-:W-:Y:S01]  /*2760*/  UIMAD.WIDE.U32 UR18, UR61, UR15, URZ ;  /* 0x0000000f3d1272a5 */ /* 0x000fe2000f8e00ff */
[----:B------:R-:W-:Y:S02]  /*2770*/  UMOV UR6, UR7 ;  /* 0x0000000700067c82 */ /* 0x000fe40008000000 */
[----:B------:R-:W-:Y:S01]  /*2780*/  UMOV UR4, UR5 ;  /* 0x0000000500047c82 */ /* 0x000fe20008000000 */
[----:B---3--:R-:W-:Y:S02]  /*2790*/  USHF.R.U32.HI UR6, URZ, UR21, UR6 ;  /* 0x00000015ff067299 */ /* 0x008fe40008011606 */
[----:B----4-:R-:W-:Y:S02]  /*27a0*/  UISETP.NE.AND UP2, UPT, UR20, 0x1, UPT ;  /* 0x000000011400788c */ /* 0x010fe4000bf45270 */
[----:B------:R-:W-:Y:S02]  /*27b0*/  USHF.R.U32.HI UR4, URZ, UR13, UR4 ;  /* 0x0000000dff047299 */ /* 0x000fe40008011604 */
[----:B------:R-:W-:-:S02]  /*27c0*/  USEL UR5, UR63, UR6, !UP0 ;  /* 0x000000063f057287 */ /* 0x000fc4000c000000 */
[----:B------:R-:W-:Y:S02]  /*27d0*/  USEL UR6, UR69, UR4, !UP2 ;  /* 0x0000000445067287 */ /* 0x000fe4000d000000 */
[----:B-1----:R-:W-:Y:S01]  /*27e0*/  UIMAD.WIDE.U32 UR10, UR5, UR8, URZ ;  /* 0x00000008050a72a5 */ /* 0x002fe2000f8e00ff */
[----:B------:R-:W-:Y:S01]  /*27f0*/  UMOV UR4, UR19 ;  /* 0x0000001300047c82 */ /* 0x000fe20008000000 */
[----:B------:R-:W-:Y:S02]  /*2800*/  UIMAD.WIDE.U32 UR16, UR62, UR12, URZ ;  /* 0x0000000c3e1072a5 */ /* 0x000fe4000f8e00ff */
[----:B------:R-:W-:-:S03]  /*2810*/  UIMAD.WIDE.U32 UR18, UR6, UR8, URZ ;  /* 0x00000008061272a5 */ /* 0x000fc6000f8e00ff */
[----:B------:R-:W-:Y:S01]  /*2820*/  UMOV UR10, UR11 ;  /* 0x0000000b000a7c82 */ /* 0x000fe20008000000 */
[----:B------:R-:W-:Y:S02]  /*2830*/  USHF.R.U32.HI UR4, URZ, UR21, UR4 ;  /* 0x00000015ff047299 */ /* 0x000fe40008011604 */
[----:B------:R-:W-:Y:S01]  /*2840*/  @UP3 USHF.R.U32.HI UR5, URZ, UR9, UR10 ;  /* 0x00000009ff053299 */ /* 0x000fe2000801160a */
[----:B------:R-:W-:Y:S01]  /*2850*/  UMOV UR16, UR17 ;  /* 0x0000001100107c82 */ /* 0x000fe20008000000 */
[----:B------:R-:W-:Y:S01]  /*2860*/  UMOV UR18, UR19 ;  /* 0x0000001300127c82 */ /* 0x000fe20008000000 */
[----:B------:R-:W-:Y:S02]  /*2870*/  USHF.R.U32.HI UR13, URZ, UR13, UR16 ;  /* 0x0000000dff0d7299 */ /* 0x000fe40008011610 */
[----:B------:R-:W-:Y:S02]  /*2880*/  USEL UR4, UR61, UR4, !UP0 ;  /* 0x000000043d047287 */ /* 0x000fe4000c000000 */
[----:B------:R-:W-:-:S02]  /*2890*/  @UP3 USHF.R.U32.HI UR6, URZ, UR9, UR18 ;  /* 0x00000009ff063299 */ /* 0x000fc40008011612 */
[----:B------:R-:W-:Y:S02]  /*28a0*/  UIMAD UR7, UR45, UR5, URZ ;  /* 0x000000052d0772a4 */ /* 0x000fe4000f8e02ff */
[----:B------:R-:W-:Y:S02]  /*28b0*/  USEL UR5, UR62, UR13, !UP2 ;  /* 0x0000000d3e057287 */ /* 0x000fe4000d000000 */
[----:B------:R-:W-:Y:S02]  /*28c0*/  UIMAD UR10, UR45, UR6, URZ ;  /* 0x000000062d0a72a4 */ /* 0x000fe4000f8e02ff */
[----:B------:R-:W-:Y:S02]  /*28d0*/  UISETP.GE.AND UP0, UPT, UR4, UR7, UPT ;  /* 0x000000070400728c */ /* 0x000fe4000bf06270 */
[----:B------:R-:W-:Y:S02]  /*28e0*/  UIMAD.WIDE.U32 UR12, UR4, UR8, URZ ;  /* 0x00000008040c72a5 */ /* 0x000fe4000f8e00ff */
[----:B------:R-:W-:-:S02]  /*28f0*/  UISETP.GE.OR UP0, UPT, UR5, UR10, UP0 ;  /* 0x0000000a0500728c */ /* 0x000fc40008706670 */
        /* <DEDUP_REMOVED lines=19> */
.L_x_42:
[----:B------:R-:W2:Y:S02]  /*2a30*/  LDCU UR4, c[0x0][0xf30] ;  /* 0x0001e600ff0477ac */ /* 0x000ea40008000800 */
[----:B--2---:R-:W-:-:S09]  /*2a40*/  UISETP.NE.AND UP0, UPT, UR4, 0x1, UPT ;  /* 0x000000010400788c */ /* 0x004fd2000bf05270 */
        /* <DEDUP_REMOVED lines=18> */
.L_x_43:
[----:B------:R-:W-:Y:S01]  /*2b70*/  VIADD R11, R11, 0x1 ;  /* 0x000000010b0b7836 */ /* 0x000fe20000000000 */
[----:B------:R-:W-:Y:S02]  /*2b80*/  R2UR UR5, R182 ;  /* 0x00000000b60572ca */ /* 0x000fe400000e0000 */
[----:B------:R-:W-:Y:S02]  /*2b90*/  R2UR UR4, R183 ;  /* 0x00000000b70472ca */ /* 0x000fe400000e0000 */
[C---:B------:R-:W-:Y:S02]  /*2ba0*/  ISETP.NE.AND P0, PT, R11.reuse, 0x2, PT ;  /* 0x000000020b00780c */ /* 0x040fe40003f05270 */
[----:B------:R-:W-:Y:S02]  /*2bb0*/  PLOP3.LUT P1, PT, PT, PT, PT, 0x80, 0x8 ;  /* 0x000000000008781c */ /* 0x000fe40003f2f070 */
[----:B------:R-:W-:Y:S02]  /*2bc0*/  SEL R3, RZ, 0x1, P0 ;  /* 0x00000001ff037807 */ /* 0x000fe40000000000 */
[----:B------:R-:W-:-:S02]  /*2bd0*/  SEL R11, R11, RZ, P0 ;  /* 0x000000ff0b0b7207 */ /* 0x000fc40000000000 */
[----:B------:R-:W-:Y:S01]  /*2be0*/  LOP3.LUT R10, R10, R3, RZ, 0x3c, !PT ;  /* 0x000000030a0a7212 */ /* 0x000fe200078e3cff */
[----:B------:R-:W-:Y:S02]  /*2bf0*/  UIADD3 UR20, UPT, UPT, UR61, UR5, URZ ;  /* 0x000000053d147290 */ /* 0x000fe4000fffe0ff */
[----:B------:R-:W-:Y:S01]  /*2c00*/  UIADD3 UR36, UPT, UPT, UR62, UR4, URZ ;  /* 0x000000043e247290 */ /* 0x000fe2000fffe0ff */
[----:B------:R-:W-:Y:S11]  /*2c10*/  BRA.U UP1, `(.L_x_44) ;  /* 0xffffffed01ac7547 */ /* 0x000ff6000b83ffff */
[----:B-1----:R-:W-:-:S07]  /*2c20*/  MOV R0, UR57 ;  /* 0x0000003900007c02 */ /* 0x002fce0008000f00 */
.L_x_45:
[----:B-1----:R-:W-:-:S04]  /*2c30*/  SHF.L.U32 R3, R12, 0x1f, RZ ;  /* 0x0000001f0c037819 */ /* 0x002fc800000006ff */
[----:B------:R1:W2:Y:S03]  /*2c40*/  SYNCS.PHASECHK.TRANS64.TRYWAIT P0, [R0+URZ+0x8], R3 ;  /* 0x00000803000075a7 */ /* 0x0002a600080011ff */
[----:B--2---:R-:W-:Y:S05]  /*2c50*/  @!P0 NANOSLEEP.SYNCS 0x989680 ;  /* 0x009896800000895d */ /* 0x004fea0003900000 */
[----:B------:R-:W2:Y:S02]  /*2c60*/  @!P0 SYNCS.PHASECHK.TRANS64 P0, [R0+URZ+0x8], R3 ;  /* 0x00000803000085a7 */ /* 0x000ea400080010ff */
[----:B--2---:R-:W-:Y:S05]  /*2c70*/  @P0 EXIT ;  /* 0x000000000000094d */ /* 0x004fea0003800000 */
[----:B------:R-:W-:Y:S05]  /*2c80*/  BRA `(.L_x_45) ;  /* 0xfffffffc00e87947 */ /* 0x000fea000383ffff */
.L_x_22:
[----:B------:R-:W2:Y:S02]  /*2c90*/  S2UR UR4, SR_CgaCtaId ;  /* 0x00000000000479c3 */ /* 0x000ea40000008800 */
[----:B--2---:R-:W-:-:S04]  /*2ca0*/  UISETP.NE.AND UP0, UPT, UR4, URZ, UPT ;  /* 0x000000ff0400728c */ /* 0x004fc8000bf05270 */
[----:B------:R-:W-:-:S09]  /*2cb0*/  UISETP.NE.OR UP0, UPT, UR21, 0x1, UP0 ;  /* 0x000000011500788c */ /* 0x000fd20008705670 */
[----:B------:R-:W-:Y:S05]  /*2cc0*/  BRA.U UP0, `(.L_x_46) ;  /* 0x00000005004c7547 */ /* 0x000fea000b800000 */
[----:B------:R-:W2:Y:S01]  /*2cd0*/  S2UR UR5, SR_CgaCtaId ;  /* 0x00000000000579c3 */ /* 0x000ea20000008800 */
[----:B------:R-:W-:Y:S01]  /*2ce0*/  UMOV UR4, 0x400 ;  /* 0x0000040000047882 */ /* 0x000fe20000000000 */
[----:B------:R-:W-:Y:S01]  /*2cf0*/  ISETP.GE.U32.AND P2, PT, R2, 0x8, PT ;  /* 0x000000080200780c */ /* 0x000fe20003f46070 */
[----:B------:R-:W-:Y:S01]  /*2d00*/  IMAD.MOV.U32 R12, RZ, RZ, 0x1 ;  /* 0x00000001ff0c7424 */ /* 0x000fe200078e00ff */
[----:B------:R-:W-:Y:S02]  /*2d10*/  CS2R R10, SRZ ;  /* 0x00000000000a7805 */ /* 0x000fe4000001ff00 */
[----:B------:R-:W-:Y:S01]  /*2d20*/  CS2R R8, SRZ ;  /* 0x0000000000087805 */ /* 0x000fe2000001ff00 */
[----:B--2---:R-:W-:-:S03]  /*2d30*/  ULEA UR6, UR5, UR4, 0x18 ;  /* 0x0000000405067291 */ /* 0x004fc6000f8ec0ff */
[----:B------:R-:W-:-:S09]  /*2d40*/  UMOV UR5, URZ ;  /* 0x000000ff00057c82 */ /* 0x000fd20008000000 */
.L_x_50:
[----:B------:R-:W-:Y:S02]  /*2d50*/  LEA R0, R8, UR6, 0x3 ;  /* 0x0000000608007c11 */ /* 0x000fe4000f8e18ff */
[----:B------:R-:W-:-:S03]  /*2d60*/  SHF.L.U32 R5, R9, 0x1f, RZ ;  /* 0x0000001f09057819 */ /* 0x000fc600000006ff */
[----:B------:R-:W-:Y:S01]  /*2d70*/  VIADD R4, R0, 0xa0 ;  /* 0x000000a000047836 */ /* 0x000fe20000000000 */
[----:B------:R-:W2:Y:S02]  /*2d80*/  SYNCS.PHASECHK.TRANS64.TRYWAIT P0, [R0+URZ+0x90], R5 ;  /* 0x00009005000075a7 */ /* 0x000ea400080011ff */
[----:B--2---:R-:W-:Y:S05]  /*2d90*/  @!P0 BRA `(.L_x_47) ;  /* 0x00000104007c8947 */ /* 0x004fea0003800000 */
.L_x_193:
[----:B------:R-:W-:Y:S01]  /*2da0*/  ULEA UR4, UR5, UR6, 0x3 ;  /* 0x0000000605047291 */ /* 0x000fe2000f8e18ff */
[----:B------:R-:W-:Y:S02]  /*2db0*/  PRMT R4, RZ, 0x654, R4 ;  /* 0x00000654ff047816 */ /* 0x000fe40000000004 */
[----:B--2---:R-:W-:Y:S01]  /*2dc0*/  SHF.L.U32 R5, R12, 0x1f, RZ ;  /* 0x0000001f0c057819 */ /* 0x004fe200000006ff */
[----:B------:R-:W-:Y:S01]  /*2dd0*/  UIADD3 UR7, UPT, UPT, UR4, 0x60, URZ ;  /* 0x0000006004077890 */ /* 0x000fe2000fffe0ff */
[----:B------:R2:W-:Y:S05]  /*2de0*/  SYNCS.ARRIVE.TRANS64.RED.A1T0 RZ, [R4+URZ], RZ ;  /* 0x000000ff04ff79a7 */ /* 0x0005ea00081004ff */
[----:B------:R-:W-:Y:S01]  /*2df0*/  IMAD.U32 R7, RZ, RZ, UR7 ;  /* 0x00000007ff077e24 */ /* 0x000fe2000f8e00ff */
[----:B------:R-:W3:Y:S04]  /*2e00*/  SYNCS.PHASECHK.TRANS64.TRYWAIT P0, [UR4+0x70], R5 ;  /* 0x00007005ff0075a7 */ /* 0x000ee80008001104 */
[----:B------:R-:W-:Y:S01]  /*2e10*/  PRMT R6, R2, 0x654, R7 ;  /* 0x0000065402067816 */ /* 0x000fe20000000007 */
[----:B--2---:R-:W-:Y:S01]  /*2e20*/  @!P2 IMAD.MOV.U32 R4, RZ, RZ, 0x10 ;  /* 0x00000010ff04a424 */ /* 0x004fe200078e00ff */
[----:B---3--:R-:W-:Y:S06]  /*2e30*/  @!P0 BRA `(.L_x_48) ;  /* 0x0000010400688947 */ /* 0x008fec0003800000 */
.L_x_195:
[----:B------:R-:W-:Y:S01]  /*2e40*/  ULEA UR8, UR5, UR6, 0x4 ;  /* 0x0000000605087291 */ /* 0x000fe2000f8e20ff */
[----:B------:R-:W-:Y:S01]  /*2e50*/  SEL R3, R6, R3, !P2 ;  /* 0x0000000306037207 */ /* 0x000fe20005000000 */
[----:B------:R-:W-:Y:S01]  /*2e60*/  UIADD3 UR9, UPT, UPT, UR4, 0x60, URZ ;  /* 0x0000006004097890 */ /* 0x000fe2000fffe0ff */
[----:B--2---:R-:W-:Y:S01]  /*2e70*/  LEA R0, R11, UR6, 0x3 ;  /* 0x000000060b007c11 */ /* 0x004fe2000f8e18ff */
[----:B------:R-:W-:Y:S01]  /*2e80*/  UIADD3 UR8, UPT, UPT, UR8, 0xc0, URZ ;  /* 0x000000c008087890 */ /* 0x000fe2000fffe0ff */
[----:B------:R-:W-:Y:S01]  /*2e90*/  SHF.L.U32 R5, R10, 0x1f, RZ ;  /* 0x0000001f0a057819 */ /* 0x000fe200000006ff */
[----:B------:R2:W-:Y:S01]  /*2ea0*/  @!P2 SYNCS.ARRIVE.TRANS64.RED RZ, [R3+URZ], R4 ;  /* 0x0000000403ffa9a7 */ /* 0x0005e200080004ff */
[----:B------:R-:W-:Y:S01]  /*2eb0*/  UIADD3 UR4, UPT, UPT, UR5, 0x1, URZ ;  /* 0x0000000105047890 */ /* 0x000fe2000fffe0ff */
[----:B------:R-:W-:-:S03]  /*2ec0*/  VIADD R8, R8, 0x1 ;  /* 0x0000000108087836 */ /* 0x000fc60000000000 */
[----:B------:R-:W-:Y:S02]  /*2ed0*/  UISETP.NE.AND UP0, UPT, UR4, 0x2, UPT ;  /* 0x000000020400788c */ /* 0x000fe4000bf05270 */
[----:B------:R-:W-:Y:S06]  /*2ee0*/  UGETNEXTWORKID.BROADCAST [UR8], [UR9] ;  /* 0x00000000080073ca */ /* 0x000fec0008000100 */
[----:B------:R-:W-:Y:S01]  /*2ef0*/  USEL UR7, URZ, 0x1, UP0 ;  /* 0x00000001ff077887 */ /* 0x000fe20008000000 */
[----:B------:R-:W-:Y:S01]  /*2f00*/  ISETP.NE.AND P0, PT, R8, 0x2, PT ;  /* 0x000000020800780c */ /* 0x000fe20003f05270 */
[----:B------:R-:W-:Y:S01]  /*2f10*/  USEL UR5, UR4, URZ, UP0 ;  /* 0x000000ff04057287 */ /* 0x000fe20008000000 */
[----:B------:R-:W3:Y:S03]  /*2f20*/  SYNCS.PHASECHK.TRANS64.TRYWAIT P1, [R0+URZ+0x60], R5 ;  /* 0x00006005000075a7 */ /* 0x000ee600080211ff */
[----:B------:R-:W-:Y:S01]  /*2f30*/  LOP3.LUT R12, R12, UR7, RZ, 0x3c, !PT ;  /* 0x000000070c0c7c12 */ /* 0x000fe2000f8e3cff */
[----:B--23--:R-:W-:Y:S07]  /*2f40*/  @!P1 BRA `(.L_x_49) ;  /* 0x00000104003c9947 */ /* 0x00cfee0003800000 */
.L_x_196:
[C---:B------:R-:W-:Y:S01]  /*2f50*/  LEA R4, R11.reuse, UR6, 0x4 ;  /* 0x000000060b047c11 */ /* 0x040fe2000f8e20ff */
[----:B--2---:R-:W-:Y:S01]  /*2f60*/  VIADD R0, R0, 0x70 ;  /* 0x0000007000007836 */ /* 0x004fe20000000000 */
[----:B------:R-:W-:Y:S01]  /*2f70*/  SEL R8, R8, RZ, P0 ;  /* 0x000000ff08087207 */ /* 0x000fe20000000000 */
[----:B------:R-:W-:-:S03]  /*2f80*/  VIADD R11, R11, 0x1 ;  /* 0x000000010b0b7836 */ /* 0x000fc60000000000 */
[----:B------:R-:W2:Y:S01]  /*2f90*/  LDS.128 R4, [R4+0xc0] ;  /* 0x0000c00004047984 */ /* 0x000ea20000000c00 */
[----:B------:R-:W-:Y:S02]  /*2fa0*/  PRMT R0, RZ, 0x654, R0 ;  /* 0x00000654ff007816 */ /* 0x000fe40000000000 */
[C---:B------:R-:W-:Y:S01]  /*2fb0*/  ISETP.NE.AND P1, PT, R11.reuse, 0x2, PT ;  /* 0x000000020b00780c */ /* 0x040fe20003f25270 */
[----:B------:R-:W-:Y:S01]  /*2fc0*/  @!PT LDS RZ, [RZ] ;  /* 0x00000000fffff984 */ /* 0x000fe20000000800 */
[----:B------:R-:W-:Y:S01]  /*2fd0*/  @!PT LDS RZ, [RZ] ;  /* 0x00000000fffff984 */ /* 0x000fe20000000800 */
[----:B------:R-:W-:Y:S01]  /*2fe0*/  @!PT LDS RZ, [RZ] ;  /* 0x00000000fffff984 */ /* 0x000fe20000000800 */
[----:B------:R-:W-:Y:S01]  /*2ff0*/  @!PT LDS RZ, [RZ] ;  /* 0x00000000fffff984 */ /* 0x000fe20000000800 */
[----:B------:R3:W-:Y:S06]  /*3000*/  MEMBAR.ALL.CTA ;  /* 0x0000000000007992 */ /* 0x0007ec0000008000 */
[----:B---3--:R-:W3:Y:S01]  /*3010*/  FENCE.VIEW.ASYNC.S ;  /* 0x00000000000073c6 */ /* 0x008ee20000000000 */
[----:B------:R-:W-:Y:S01]  /*3020*/  SEL R11, R11, RZ, P1 ;  /* 0x000000ff0b0b7207 */ /* 0x000fe20000800000 */
[----:B---3--:R3:W-:Y:S01]  /*3030*/  SYNCS.ARRIVE.TRANS64.RED.A1T0 RZ, [R0+URZ], RZ ;  /* 0x000000ff00ff79a7 */ /* 0x0087e200081004ff */
[----:B--2---:R-:W-:-:S02]  /*3040*/  LOP3.LUT P3, RZ, R6, 0x1, RZ, 0xc0, !PT ;  /* 0x0000000106ff7812 */ /* 0x004fc4000786c0ff */
[----:B------:R-:W-:-:S04]  /*3050*/  SEL R5, RZ, 0x1, P1 ;  /* 0x00000001ff057807 */ /* 0x000fc80000800000 */
[----:B------:R-:W-:Y:S02]  /*3060*/  LOP3.LUT R10, R10, R5, RZ, 0x3c, !PT ;  /* 0x000000050a0a7212 */ /* 0x000fe400078e3cff */
[----:B---3--:R-:W-:-:S04]  /*3070*/  SEL R0, RZ, 0x1, P0 ;  /* 0x00000001ff007807 */ /* 0x008fc80000000000 */
[----:B------:R-:W-:Y:S01]  /*3080*/  LOP3.LUT R9, R9, R0, RZ, 0x3c, !PT ;  /* 0x0000000009097212 */ /* 0x000fe200078e3cff */
[----:B------:R-:W-:Y:S06]  /*3090*/  @P3 BRA `(.L_x_50) ;  /* 0xfffffffc002c3947 */ /* 0x000fec000383ffff */
[----:B------:R-:W-:Y:S01]  /*30a0*/  ULEA UR4, UR5, UR6, 0x3 ;  /* 0x0000000605047291 */ /* 0x000fe2000f8e18ff */
[----:B------:R-:W-:-:S08]  /*30b0*/  SHF.L.U32 R3, R12, 0x1f, RZ ;  /* 0x0000001f0c037819 */ /* 0x000fd000000006ff */
[----:B------:R-:W2:Y:S02]  /*30c0*/  SYNCS.PHASECHK.TRANS64 P0, [UR4+0x70], R3 ;  /* 0x00007003ff0075a7 */ /* 0x000ea40008001004 */
[----:B--2---:R-:W-:Y:S05]  /*30d0*/  @P0 BRA `(.L_x_51) ;  /* 0x0000000000080947 */ /* 0x004fea0003800000 */
[----:B------:R-:W2:Y:S02]  /*30e0*/  SYNCS.PHASECHK.TRANS64.TRYWAIT P0, [UR4+0x70], R3 ;  /* 0x00007003ff0075a7 */ /* 0x000ea40008001104 */
[----:B--2---:R-:W-:Y:S05]  /*30f0*/  @!P0 BRA `(.L_x_52) ;  /* 0x0000010000e48947 */ /* 0x004fea0003800000 */
.L_x_51:
[----:B------:R-:W-:-:S04]  /*3100*/  UIADD3 UR7, UPT, UPT, UR5, 0x1, URZ ;  /* 0x0000000105077890 */ /* 0x000fc8000fffe0ff */
[----:B------:R-:W-:-:S04]  /*3110*/  UISETP.NE.AND UP0, UPT, UR7, 0x2, UPT ;  /* 0x000000020700788c */ /* 0x000fc8000bf05270 */
[----:B------:R-:W-:Y:S02]  /*3120*/  USEL UR8, URZ, 0x1, UP0 ;  /* 0x00000001ff087887 */ /* 0x000fe40008000000 */
[----:B------:R-:W-:-:S04]  /*3130*/  USEL UR7, UR7, URZ, UP0 ;  /* 0x000000ff07077287 */ /* 0x000fc80008000000 */
[----:B------:R-:W-:Y:S01]  /*3140*/  ULEA UR7, UR7, UR6, 0x3 ;  /* 0x0000000607077291 */ /* 0x000fe2000f8e18ff */
[----:B--2---:R-:W-:-:S04]  /*3150*/  LOP3.LUT R3, R12, UR8, RZ, 0x3c, !PT ;  /* 0x000000080c037c12 */ /* 0x004fc8000f8e3cff */
[----:B------:R-:W-:-:S04]  /*3160*/  SHF.L.U32 R0, R3, 0x1f, RZ ;  /* 0x0000001f03007819 */ /* 0x000fc800000006ff */
[----:B------:R-:W2:Y:S02]  /*3170*/  SYNCS.PHASECHK.TRANS64 P0, [UR7+0x70], R0 ;  /* 0x00007000ff0075a7 */ /* 0x000ea40008001007 */
[----:B-12---:R-:W-:Y:S05]  /*3180*/  @P0 EXIT ;  /* 0x000000000000094d */ /* 0x006fea0003800000 */
[----:B------:R-:W-:Y:S02]  /*3190*/  SHF.L.U32 R3, R3, 0x1f, RZ ;  /* 0x0000001f03037819 */ /* 0x000fe400000006ff */
[----:B------:R-:W-:-:S07]  /*31a0*/  MOV R0, UR7 ;  /* 0x0000000700007c02 */ /* 0x000fce0008000f00 */
.L_x_53:
[----:B-1----:R1:W2:Y:S02]  /*31b0*/  SYNCS.PHASECHK.TRANS64.TRYWAIT P0, [R0+URZ+0x70], R3 ;  /* 0x00007003000075a7 */ /* 0x0022a400080011ff */
[----:B--2---:R-:W-:Y:S05]  /*31c0*/  @!P0 NANOSLEEP.SYNCS 0x989680 ;  /* 0x009896800000895d */ /* 0x004fea0003900000 */
[----:B------:R-:W2:Y:S02]  /*31d0*/  @!P0 SYNCS.PHASECHK.TRANS64 P0, [R0+URZ+0x70], R3 ;  /* 0x00007003000085a7 */ /* 0x000ea400080010ff */
[----:B--2---:R-:W-:Y:S05]  /*31e0*/  @P0 EXIT ;  /* 0x000000000000094d */ /* 0x004fea0003800000 */
[----:B------:R-:W-:Y:S05]  /*31f0*/  BRA `(.L_x_53) ;  /* 0xfffffffc00ec7947 */ /* 0x000fea000383ffff */
.L_x_46:
[----:B------:R-:W-:Y:S05]  /*3200*/  BRA.U UP6, `(.L_x_54) ;  /* 0x0000001d06307547 */ /* 0x000fea000b800000 */
[----:B------:R-:W2:Y:S01]  /*3210*/  S2UR UR7, SR_CgaCtaId ;  /* 0x00000000000779c3 */ /* 0x000ea20000008800 */
[----:B------:R-:W-:Y:S01]  /*3220*/  UMOV UR4, 0x40 ;  /* 0x0000004000047882 */ /* 0x000fe20000000000 */
[----:B------:R-:W-:Y:S01]  /*3230*/  NOP ;  /* 0x0000000000007918 */ /* 0x000fe20000000000 */
[----:B------:R-:W-:Y:S01]  /*3240*/  UMOV UR6, 0x400 ;  /* 0x0000040000067882 */ /* 0x000fe20000000000 */
[----:B--2---:R-:W-:Y:S02]  /*3250*/  ULEA UR5, UR7, UR4, 0x18 ;  /* 0x0000000407057291 */ /* 0x004fe4000f8ec0ff */
[----:B------:R-:W-:-:S07]  /*3260*/  ULEA UR6, UR7, UR6, 0x18 ;  /* 0x0000000607067291 */ /* 0x000fce000f8ec0ff */
[----:B------:R-:W2:Y:S02]  /*3270*/  LDS.U8 R2, [UR5+0x1c] ;  /* 0x00001c05ff027984 */ /* 0x000ea40008000000 */
[----:B--2---:R-:W-:-:S13]  /*3280*/  ISETP.NE.AND P0, PT, R2, RZ, PT ;  /* 0x000000ff0200720c */ /* 0x004fda0003f05270 */
[----:B------:R-:W-:Y:S05]  /*3290*/  @P0 BRA `(.L_x_55) ;  /* 0x0000000000580947 */ /* 0x000fea0003800000 */
[----:B------:R-:W-:-:S13]  /*32a0*/  ELECT P0, URZ, PT ;  /* 0x0000000000ff782f */ /* 0x000fda0003800000 */
[----:B------:R-:W-:Y:S05]  /*32b0*/  @!P0 BRA `(.L_x_56) ;  /* 0x0000000000608947 */ /* 0x000fea0003800000 */
[----:B------:R-:W-:Y:S01]  /*32c0*/  UMOV UR4, 0x10 ;  /* 0x0000001000047882 */ /* 0x000fe20000000000 */
[----:B------:R-:W-:Y:S01]  /*32d0*/  HFMA2 R2, -RZ, RZ, 0, 5.9604644775390625e-08 ;  /* 0x00000001ff027431 */ /* 0x000fe200000001ff */
[----:B------:R-:W-:-:S03]  /*32e0*/  MOV R3, 0xffff ;  /* 0x0000ffff00037802 */ /* 0x000fc60000000f00 */
[----:B------:R-:W-:Y:S04]  /*32f0*/  DEPBAR.LE SB2, 0x36 ;  /* 0x0000ad800000791a */ /* 0x000fe80000000000 */
[----:B------:R-:W2:Y:S02]  /*3300*/  UTCATOMSWS.FIND_AND_SET.ALIGN UP0, UR4, UR4 ;  /* 0x00000004000475e3 */ /* 0x000ea40008000800 */
[----:B--2---:R-:W-:Y:S01]  /*3310*/  MOV R4, UR4 ;  /* 0x0000000400047c02 */ /* 0x004fe20008000f00 */
[----:B------:R-:W-:Y:S06]  /*3320*/  BRA.U UP0, `(.L_x_57) ;  /* 0x0000000100187547 */ /* 0x000fec000b800000 */
.L_x_58:
[----:B------:R-:W-:Y:S05]  /*3330*/  NANOSLEEP 0x64 ;  /* 0x000000640000795d */ /* 0x000fea0003800000 */
[----:B------:R-:W-:-:S05]  /*3340*/  UMOV UR4, 0x10 ;  /* 0x0000001000047882 */ /* 0x000fca0000000000 */
[----:B------:R-:W-:Y:S04]  /*3350*/  DEPBAR.LE SB2, 0x36 ;  /* 0x0000ad800000791a */ /* 0x000fe80000000000 */
[----:B------:R-:W2:Y:S02]  /*3360*/  UTCATOMSWS.FIND_AND_SET.ALIGN UP0, UR4, UR4 ;  /* 0x00000004000475e3 */ /* 0x000ea40008000800 */
[----:B--2---:R-:W-:Y:S01]  /*3370*/  MOV R4, UR4 ;  /* 0x0000000400047c02 */ /* 0x004fe20008000f00 */
[----:B------:R-:W-:Y:S05]  /*3380*/  BRA.U !UP0, `(.L_x_58) ;  /* 0xfffffffd08e87547 */ /* 0x000fea000b83ffff */
.L_x_57:
[-C--:B------:R-:W-:Y:S02]  /*3390*/  SHF.L.U32 R3, R3, R4.reuse, RZ ;  /* 0x0000000403037219 */ /* 0x080fe400000006ff */
[----:B------:R-:W-:Y:S01]  /*33a0*/  SHF.L.U32 R2, R2, R4, RZ ;  /* 0x0000000402027219 */ /* 0x000fe200000006ff */
[----:B------:R-:W-:Y:S02]  /*33b0*/  IMAD.SHL.U32 R4, R4, 0x20, RZ ;  /* 0x0000002004047824 */ /* 0x000fe400078e00ff */
[----:B------:R2:W-:Y:S04]  /*33c0*/  ATOMS.OR RZ, [UR5+0x14], R3 ;  /* 0x00001403ffff798c */ /* 0x0005e8000b000005 */
[----:B------:R2:W-:Y:S04]  /*33d0*/  ATOMS.OR RZ, [UR5+0x18], R2 ;  /* 0x00001802ffff798c */ /* 0x0005e8000b000005 */
[----:B------:R2:W-:Y:S01]  /*33e0*/  STS [UR6+0xe0], R4 ;  /* 0x0000e004ff007988 */ /* 0x0005e20008000806 */
[----:B------:R-:W-:Y:S05]  /*33f0*/  BRA `(.L_x_56) ;  /* 0x0000000000107947 */ /* 0x000fea0003800000 */
.L_x_55:
[----:B------:R-:W-:-:S05]  /*3400*/  MOV R2, 0xffffffff ;  /* 0xffffffff00027802 */ /* 0x000fca0000000f00 */
[----:B------:R2:W-:Y:S02]  /*3410*/  STS [UR6+0xe0], R2 ;  /* 0x0000e002ff007988 */ /* 0x0005e40008000806 */
[----:B--2---:R-:W-:Y:S02]  /*3420*/  MOV R2, 0x3440 ;  /* 0x0000344000027802 */ /* 0x004fe40000000f00 */
[----:B-1---5:R-:W-:Y:S05]  /*3430*/  CALL.REL.NOINC `($__internal_1_$__cuda_sm10x_tcgen05_guardrail_trap_phase_invalid_during_alloc) ;  /* 0x0000010800b07944 */ /* 0x022fea0003c00000 */
.L_x_56:
[----:B------:R-:W-:Y:S05]  /*3440*/  WARPSYNC.ALL ;  /* 0x0000000000007948 */ /* 0x000fea0003800000 */
[----:B------:R-:W3:Y:S01]  /*3450*/  S2UR UR4, SR_CgaCtaId ;  /* 0x00000000000479c3 */ /* 0x000ee20000008800 */
[----:B------:R-:W-:Y:S01]  /*3460*/  UMOV UR7, 0x400 ;  /* 0x0000040000077882 */ /* 0x000fe20000000000 */
[----:B------:R-:W-:-:S06]  /*3470*/  NOP ;  /* 0x0000000000007918 */ /* 0x000fcc0000000000 */
[----:B------:R-:W-:Y:S06]  /*3480*/  BAR.ARV 0x6, 0xa0 ;  /* 0x0182800000007b1d */ /* 0x000fec0000002000 */
[----:B------:R-:W4:Y:S01]  /*3490*/  LDCU UR9, c[0x0][0x38c] ;  /* 0x00007180ff0977ac */ /* 0x000f220008000800 */
[----:B------:R-:W-:Y:S02]  /*34a0*/  IMAD.MOV.U32 R27, RZ, RZ, RZ ;  /* 0x000000ffff1b7224 */ /* 0x000fe400078e00ff */
[----:B------:R-:W-:Y:S01]  /*34b0*/  IMAD.MOV.U32 R25, RZ, RZ, 0x1 ;  /* 0x00000001ff197424 */ /* 0x000fe200078e00ff */
[----:B------:R-:W-:Y:S01]  /*34c0*/  UMOV UR66, URZ ;  /* 0x000000ff00427c82 */ /* 0x000fe20008000000 */
[----:B------:R-:W-:Y:S01]  /*34d0*/  UMOV UR64, URZ ;  /* 0x000000ff00407c82 */ /* 0x000fe20008000000 */
[----:B------:R-:W-:Y:S01]  /*34e0*/  UMOV UR62, URZ ;  /* 0x000000ff003e7c82 */ /* 0x000fe20008000000 */
[----:B-1----:R-:W-:Y:S01]  /*34f0*/  UMOV UR60, URZ ;  /* 0x000000ff003c7c82 */ /* 0x002fe20008000000 */
[----:B------:R-:W-:Y:S01]  /*3500*/  UMOV UR58, URZ ;  /* 0x000000ff003a7c82 */ /* 0x000fe20008000000 */
[----:B------:R-:W-:Y:S01]  /*3510*/  IMAD.U32 R44, RZ, RZ, UR66 ;  /* 0x00000042ff2c7e24 */ /* 0x000fe2000f8e00ff */
[----:B---3--:R-:W-:Y:S01]  /*3520*/  ULEA UR7, UR4, UR7, 0x18 ;  /* 0x0000000704077291 */ /* 0x008fe2000f8ec0ff */
[----:B------:R-:W-:Y:S01]  /*3530*/  IMAD.U32 R42, RZ, RZ, UR64 ;  /* 0x00000040ff2a7e24 */ /* 0x000fe2000f8e00ff */
[----:B------:R-:W-:Y:S01]  /*3540*/  MOV R40, UR62 ;  /* 0x0000003e00287c02 */ /* 0x000fe20008000f00 */
[----:B------:R-:W-:Y:S01]  /*3550*/  IMAD.U32 R38, RZ, RZ, UR60 ;  /* 0x0000003cff267e24 */ /* 0x000fe2000f8e00ff */
[----:B------:R-:W-:Y:S01]  /*3560*/  UIADD3 UR10, UPT, UPT, UR7, 0x8, URZ ;  /* 0x00000008070a7890 */ /* 0x000fe2000fffe0ff */
[----:B------:R-:W-:Y:S01]  /*3570*/  IMAD.U32 R22, RZ, RZ, UR58 ;  /* 0x0000003aff167e24 */ /* 0x000fe2000f8e00ff */
[----:B------:R-:W-:-:S02]  /*3580*/  UIADD3 UR8, UPT, UPT, UR7, 0x8400, URZ ;  /* 0x0000840007087890 */ /* 0x000fc4000fffe0ff */
[----:B----4-:R-:W-:Y:S01]  /*3590*/  UIADD3 UR9, UPT, UPT, UR9, 0xff, URZ ;  /* 0x000000ff09097890 */ /* 0x010fe2000fffe0ff */
[----:B--2---:R-:W1:Y:S01]  /*35a0*/  LDS R2, [UR7+0xe0] ;  /* 0x0000e007ff027984 */ /* 0x004e620008000800 */
[----:B------:R-:W-:Y:S02]  /*35b0*/  UIADD3 UR6, UPT, UPT, UR7, 0x10400, URZ ;  /* 0x0001040007067890 */ /* 0x000fe4000fffe0ff */
[----:B------:R-:W-:Y:S02]  /*35c0*/  USHF.R.S32.HI UR4, URZ, 0x1f, UR9 ;  /* 0x0000001fff047899 */ /* 0x000fe40008011409 */
[----:B------:R-:W-:Y:S02]  /*35d0*/  UIADD3 UR11, UPT, UPT, UR7, 0x20400, URZ ;  /* 0x00020400070b7890 */ /* 0x000fe4000fffe0ff */
[----:B------:R-:W-:Y:S02]  /*35e0*/  UIADD3 UR12, UPT, UPT, UR7, 0x20800, URZ ;  /* 0x00020800070c7890 */ /* 0x000fe4000fffe0ff */
[----:B------:R-:W-:-:S02]  /*35f0*/  UIADD3 UR14, UPT, UPT, UR7, 0x8, URZ ;  /* 0x00000008070e7890 */ /* 0x000fc4000fffe0ff */
[----:B------:R-:W-:Y:S01]  /*3600*/  UIADD3 UR13, UPT, UPT, UR7, 0x80, URZ ;  /* 0x00000080070d7890 */ /* 0x000fe2000fffe0ff */
[----:B------:R-:W-:Y:S01]  /*3610*/  UMOV UR55, 0x40004040 ;  /* 0x4000404000377882 */ /* 0x000fe20000000000 */
        /* <DEDUP_REMOVED lines=10> */
[----:B-1----:R-:W-:Y:S01]  /*36c0*/  R2UR UR5, R2 ;  /* 0x00000000020572ca */ /* 0x002fe200000e0000 */
[----:B------:R-:W-:Y:S01]  /*36d0*/  IMAD.U32 R2, RZ, RZ, UR10 ;  /* 0x0000000aff027e24 */ /* 0x000fe2000f8e00ff */
[----:B------:R-:W-:Y:S01]  /*36e0*/  ULEA.HI UR10, UR4, UR9, URZ, 0x8 ;  /* 0x00000009040a7291 */ /* 0x000fe2000f8f40ff */
[----:B------:R-:W-:Y:S01]  /*36f0*/  IMAD.U32 R2, RZ, RZ, UR14 ;  /* 0x0000000eff027e24 */ /* 0x000fe2000f8e00ff */
[----:B------:R-:W-:Y:S01]  /*3700*/  USHF.R.U32.HI UR9, URZ, 0x4, UR8 ;  /* 0x00000004ff097899 */ /* 0x000fe20008011608 */
[----:B------:R-:W-:Y:S01]  /*3710*/  IMAD.U32 R2, RZ, RZ, UR13 ;  /* 0x0000000dff027e24 */ /* 0x000fe2000f8e00ff */
[----:B------:R-:W-:-:S02]  /*3720*/  USHF.R.U32.HI UR8, URZ, 0x4, UR6 ;  /* 0x00000004ff087899 */ /* 0x000fc40008011606 */
[----:B------:R-:W-:Y:S02]  /*3730*/  USHF.R.U32.HI UR6, URZ, 0x4, UR11 ;  /* 0x00000004ff067899 */ /* 0x000fe4000801160b */
[----:B------:R-:W-:Y:S02]  /*3740*/  USHF.R.U32.HI UR4, URZ, 0x4, UR12 ;  /* 0x00000004ff047899 */ /* 0x000fe4000801160c */
[----:B------:R-:W-:Y:S02]  /*3750*/  ULOP3.LUT UR6, UR6, 0x3fff, URZ, 0xc0, !UPT ;  /* 0x00003fff06067892 */ /* 0x000fe4000f8ec0ff */
[----:B------:R-:W-:Y:S02]  /*3760*/  UIADD3 UR70, UPT, UPT, UR5, -0x7ffffe3c, URZ ;  /* 0x800001c405467890 */ /* 0x000fe4000fffe0ff */
[----:B------:R-:W-:Y:S02]  /*3770*/  UIADD3 UR71, UPT, UPT, UR5, -0x7ffffe30, URZ ;  /* 0x800001d005477890 */ /* 0x000fe4000fffe0ff */
[----:B------:R-:W-:-:S02]  /*3780*/  UIADD3 UR68, UPT, UPT, UR5, -0x3ffffe3c, URZ ;  /* 0xc00001c405447890 */ /* 0x000fc4000fffe0ff */
[----:B------:R-:W-:Y:S01]  /*3790*/  MOV R5, UR70 ;  /* 0x0000004600057c02 */ /* 0x000fe20008000f00 */
[----:B------:R-:W-:Y:S01]  /*37a0*/  ULOP3.LUT UR4, UR4, 0x3fff, URZ, 0xc0, !UPT ;  /* 0x00003fff04047892 */ /* 0x000fe2000f8ec0ff */
[----:B------:R-:W-:Y:S01]  /*37b0*/  IMAD.U32 R4, RZ, RZ, UR71 ;  /* 0x00000047ff047e24 */ /* 0x000fe2000f8e00ff */
[----:B------:R-:W-:Y:S01]  /*37c0*/  UIADD3 UR25, UPT, UPT, UR5, 0x1c0, URZ ;  /* 0x000001c005197890 */ /* 0x000fe2000fffe0ff */
[----:B------:R-:W-:Y:S01]  /*37d0*/  SHF.R.U32.HI R5, RZ, 0x11, R5 ;  /* 0x00000011ff057819 */ /* 0x000fe20000011605 */
[----:B------:R-:W-:Y:S01]  /*37e0*/  UIADD3 UR24, UPT, UPT, UR5, 0x1c8, URZ ;  /* 0x000001c805187890 */ /* 0x000fe2000fffe0ff */
[----:B------:R-:W-:Y:S01]  /*37f0*/  IMAD.U32 R3, RZ, RZ, UR68 ;  /* 0x00000044ff037e24 */ /* 0x000fe2000f8e00ff */
[----:B------:R-:W-:Y:S01]  /*3800*/  SHF.R.U32.HI R4, RZ, 0x1a, R4 ;  /* 0x0000001aff047819 */ /* 0x000fe20000011604 */
[----:B------:R-:W-:Y:S01]  /*3810*/  UIADD3 UR69, UPT, UPT, UR5, -0x3ffffe30, URZ ;  /* 0xc00001d005457890 */ /* 0x000fe2000fffe0ff */
[----:B------:R-:W-:Y:S01]  /*3820*/  LOP3.LUT R5, R5, 0x6000, RZ, 0xc0, !PT ;  /* 0x0000600005057812 */ /* 0x000fe200078ec0ff */
[----:B------:R-:W-:Y:S01]  /*3830*/  ULOP3.LUT UR18, UR6, 0x10000, URZ, 0xfc, !UPT ;  /* 0x0001000006127892 */ /* 0x000fe2000f8efcff */
[----:B------:R-:W-:Y:S01]  /*3840*/  LOP3.LUT R4, R4, 0x30, RZ, 0xc0, !PT ;  /* 0x0000003004047812 */ /* 0x000fe200078ec0ff */
[----:B------:R-:W-:Y:S01]  /*3850*/  ULOP3.LUT UR16, UR4, 0x10000, URZ, 0xfc, !UPT ;  /* 0x0001000004107892 */ /* 0x000fe2000f8efcff */
[----:B------:R-:W-:Y:S01]  /*3860*/  LOP3.LUT R5, R5, 0x8c0, RZ, 0xfc, !PT ;  /* 0x000008c005057812 */ /* 0x000fe200078efcff */
[----:B------:R-:W-:Y:S01]  /*3870*/  USHF.R.U32.HI UR6, URZ, 0x11, UR25 ;  /* 0x00000011ff067899 */ /* 0x000fe20008011619 */
[----:B------:R-:W-:Y:S01]  /*3880*/  IMAD.U32 R2, RZ, RZ, UR69 ;  /* 0x00000045ff027e24 */ /* 0x000fe2000f8e00ff */
[----:B------:R-:W-:Y:S01]  /*3890*/  USHF.R.U32.HI UR4, URZ, 0x1a, UR24 ;  /* 0x0000001aff047899 */ /* 0x000fe20008011618 */
[----:B------:R-:W-:Y:S01]  /*38a0*/  PRMT R4, R4, 0x5410, R5 ;  /* 0x0000541004047816 */ /* 0x000fe20000000005 */
[----:B------:R-:W-:Y:S01]  /*38b0*/  IMAD.U32 R19, RZ, RZ, UR25 ;  /* 0x00000019ff137e24 */ /* 0x000fe2000f8e00ff */
[----:B------:R-:W-:Y:S01]  /*38c0*/  SHF.R.U32.HI R3, RZ, 0x11, R3 ;  /* 0x00000011ff037819 */ /* 0x000fe20000011603 */
[----:B------:R-:W-:Y:S01]  /*38d0*/  ULOP3.LUT UR25, UR6, 0x6000, URZ, 0xc0, !UPT ;  /* 0x0000600006197892 */ /* 0x000fe2000f8ec0ff */
[C---:B------:R-:W-:Y:S01]  /*38e0*/  R2UR UR6, R4.reuse ;  /* 0x00000000040672ca */ /* 0x040fe200000e0000 */
[----:B------:R-:W-:Y:S01]  /*38f0*/  ULOP3.LUT UR29, UR4, 0x30, URZ, 0xc0, !UPT ;  /* 0x00000030041d7892 */ /* 0x000fe2000f8ec0ff */
[----:B------:R-:W-:Y:S01]  /*3900*/  R2UR UR4, R4 ;  /* 0x00000000040472ca */ /* 0x000fe200000e0000 */
[----:B------:R-:W-:Y:S01]  /*3910*/  ULOP3.LUT UR8, UR8, 0x3fff, URZ, 0xc0, !UPT ;  /* 0x00003fff08087892 */ /* 0x000fe2000f8ec0ff */
[----:B------:R-:W-:Y:S01]  /*3920*/  SHF.R.U32.HI R2, RZ, 0x1a, R2 ;  /* 0x0000001aff027819 */ /* 0x000fe20000011602 */
[----:B------:R-:W-:Y:S01]  /*3930*/  USHF.R.S32.HI UR26, URZ, 0x8, UR10 ;  /* 0x00000008ff1a7899 */ /* 0x000fe2000801140a */
[----:B------:R-:W-:Y:S01]  /*3940*/  LOP3.LUT R3, R3, 0x6000, RZ, 0xc0, !PT ;  /* 0x0000600003037812 */ /* 0x000fe200078ec0ff */
[----:B------:R-:W-:Y:S01]  /*3950*/  ULOP3.LUT UR12, UR8, 0x10000, URZ, 0xfc, !UPT ;  /* 0x00010000080c7892 */ /* 0x000fe2000f8efcff */
[----:B------:R-:W-:Y:S01]  /*3960*/  LOP3.LUT R2, R2, 0x30, RZ, 0xc0, !PT ;  /* 0x0000003002027812 */ /* 0x000fe200078ec0ff */
[----:B------:R-:W-:Y:S01]  /*3970*/  UIADD3 UR8, UPT, UPT, UR26, -0x1, URZ ;  /* 0xffffffff1a087890 */ /* 0x000fe2000fffe0ff */
[----:B------:R-:W-:Y:S01]  /*3980*/  LOP3.LUT R3, R3, 0x8c0, RZ, 0xfc, !PT ;  /* 0x000008c003037812 */ /* 0x000fe200078efcff */
[----:B------:R-:W-:Y:S01]  /*3990*/  UIADD3 UR23, UPT, UPT, UR5, 0x400001c0, URZ ;  /* 0x400001c005177890 */ /* 0x000fe2000fffe0ff */
[----:B------:R-:W-:Y:S01]  /*39a0*/  MOV R13, UR26 ;  /* 0x0000001a000d7c02 */ /* 0x000fe20008000f00 */
[----:B------:R-:W-:Y:S01]  /*39b0*/  ULOP3.LUT UR9, UR9, 0x3fff, URZ, 0xc0, !UPT ;  /* 0x00003fff09097892 */ /* 0x000fe2000f8ec0ff */
[----:B------:R-:W-:Y:S01]  /*39c0*/  PRMT R2, R2, 0x5410, R3 ;  /* 0x0000541002027816 */ /* 0x000fe20000000003 */
[----:B------:R-:W-:Y:S01]  /*39d0*/  IMAD.U32 R9, RZ, RZ, UR4 ;  /* 0x00000004ff097e24 */ /* 0x000fe2000f8e00ff */
[----:B------:R-:W-:Y:S01]  /*39e0*/  MOV R11, UR6 ;  /* 0x00000006000b7c02 */ /* 0x000fe20008000f00 */
[----:B------:R-:W-:Y:S01]  /*39f0*/  UIADD3 UR76, UPT, UPT, UR5, -0x7ffffe40, URZ ;  /* 0x800001c0054c7890 */ /* 0x000fe2000fffe0ff */
[C---:B------:R-:W-:Y:S01]  /*3a00*/  R2UR UR6, R2.reuse ;  /* 0x00000000020672ca */ /* 0x040fe200000e0000 */
[----:B------:R-:W-:Y:S01]  /*3a10*/  UIADD3 UR74, UPT, UPT, UR5, -0x3ffffe40, URZ ;  /* 0xc00001c0054a7890 */ /* 0x000fe2000fffe0ff */
[----:B------:R-:W-:Y:S01]  /*3a20*/  R2UR UR4, R2 ;  /* 0x00000000020472ca */ /* 0x000fe200000e0000 */
[----:B------:R-:W-:Y:S01]  /*3a30*/  UIADD3 UR21, UPT, UPT, UR5, 0x1c4, URZ ;  /* 0x000001c405157890 */ /* 0x000fe2000fffe0ff */
[----:B------:R-:W-:Y:S01]  /*3a40*/  IMAD.U32 R12, RZ, RZ, UR8 ;  /* 0x00000008ff0c7e24 */ /* 0x000fe2000f8e00ff */
[----:B------:R-:W-:Y:S01]  /*3a50*/  UIADD3 UR72, UPT, UPT, UR5, 0x400001c4, URZ ;  /* 0x400001c405487890 */ /* 0x000fe2000fffe0ff */
[----:B------:R-:W-:Y:S01]  /*3a60*/  IMAD.U32 R15, RZ, RZ, UR23 ;  /* 0x00000017ff0f7e24 */ /* 0x000fe2000f8e00ff */
[----:B------:R-:W-:Y:S01]  /*3a70*/  ULOP3.LUT UR14, UR9, 0x10000, URZ, 0xfc, !UPT ;  /* 0x00010000090e7892 */ /* 0x000fe2000f8efcff */
[----:B------:R-:W-:Y:S01]  /*3a80*/  CS2R R2, SRZ ;  /* 0x0000000000027805 */ /* 0x000fe2000001ff00 */
[----:B------:R-:W-:Y:S01]  /*3a90*/  UIADD3 UR22, UPT, UPT, UR5, 0x400001c8, URZ ;  /* 0x400001c805167890 */ /* 0x000fe2000fffe0ff */
[----:B------:R-:W-:Y:S01]  /*3aa0*/  IMAD.U32 R17, RZ, RZ, UR21 ;  /* 0x00000015ff117e24 */ /* 0x000fe2000f8e00ff */
[----:B------:R-:W-:Y:S01]  /*3ab0*/  USHF.R.U32.HI UR8, URZ, 0x11, UR23 ;  /* 0x00000011ff087899 */ /* 0x000fe20008011617 */
[----:B------:R-:W-:Y:S01]  /*3ac0*/  IMAD.U32 R18, RZ, RZ, UR24 ;  /* 0x00000018ff127e24 */ /* 0x000fe2000f8e00ff */
[----:B------:R-:W-:Y:S01]  /*3ad0*/  USHF.R.U32.HI UR9, URZ, 0x11, UR76 ;  /* 0x00000011ff097899 */ /* 0x000fe2000801164c */
[----:B------:R-:W-:Y:S01]  /*3ae0*/  IMAD.U32 R10, RZ, RZ, UR6 ;  /* 0x00000006ff0a7e24 */ /* 0x000fe2000f8e00ff */
[----:B------:R-:W-:Y:S01]  /*3af0*/  USHF.R.U32.HI UR11, URZ, 0x11, UR74 ;  /* 0x00000011ff0b7899 */ /* 0x000fe2000801164a */
[----:B------:R-:W-:Y:S01]  /*3b00*/  MOV R8, UR4 ;  /* 0x0000000400087c02 */ /* 0x000fe20008000f00 */
[----:B------:R-:W-:Y:S01]  /*3b10*/  UIADD3 UR77, UPT, UPT, UR5, -0x7ffffe38, URZ ;  /* 0x800001c8054d7890 */ /* 0x000fe2000fffe0ff */
[----:B------:R-:W-:Y:S01]  /*3b20*/  MOV R14, UR22 ;  /* 0x00000016000e7c02 */ /* 0x000fe20008000f00 */
[----:B------:R-:W-:-:S02]  /*3b30*/  UIADD3 UR75, UPT, UPT, UR5, -0x3ffffe38, URZ ;  /* 0xc00001c8054b7890 */ /* 0x000fc4000fffe0ff */
[----:B------:R-:W-:Y:S02]  /*3b40*/  UIADD3 UR20, UPT, UPT, UR5, 0x1d0, URZ ;  /* 0x000001d005147890 */ /* 0x000fe4000fffe0ff */
[----:B------:R-:W-:Y:S02]  /*3b50*/  UIADD3 UR73, UPT, UPT, UR5, 0x400001d0, URZ ;  /* 0x400001d005497890 */ /* 0x000fe4000fffe0ff */
[----:B------:R-:W-:Y:S02]  /*3b60*/  USHF.R.U32.HI UR17, URZ, 0x11, UR21 ;  /* 0x00000011ff117899 */ /* 0x000fe40008011615 */
[----:B------:R-:W-:Y:S01]  /*3b70*/  USHF.R.U32.HI UR23, URZ, 0x11, UR72 ;  /* 0x00000011ff177899 */ /* 0x000fe20008011648 */
[----:B------:R-:W-:Y:S01]  /*3b80*/  IMAD.U32 R16, RZ, RZ, UR20 ;  /* 0x00000014ff107e24 */ /* 0x000fe2000f8e00ff */
[----:B------:R-:W-:Y:S02]  /*3b90*/  USHF.R.U32.HI UR10, URZ, 0x1a, UR22 ;  /* 0x0000001aff0a7899 */ /* 0x000fe40008011616 */
[----:B------:R-:W-:-:S02]  /*3ba0*/  ULOP3.LUT UR6, UR9, 0x6000, URZ, 0xc0, !UPT ;  /* 0x0000600009067892 */ /* 0x000fc4000f8ec0ff */
[----:B------:R-:W-:Y:S02]  /*3bb0*/  ULOP3.LUT UR4, UR11, 0x6000, URZ, 0xc0, !UPT ;  /* 0x000060000b047892 */ /* 0x000fe4000f8ec0ff */
[----:B------:R-:W-:Y:S02]  /*3bc0*/  USHF.R.U32.HI UR13, URZ, 0x1a, UR77 ;  /* 0x0000001aff0d7899 */ /* 0x000fe4000801164d */
[----:B------:R-:W-:Y:S02]  /*3bd0*/  USHF.R.U32.HI UR15, URZ, 0x1a, UR75 ;  /* 0x0000001aff0f7899 */ /* 0x000fe4000801164b */
[----:B------:R-:W-:Y:S02]  /*3be0*/  USHF.R.U32.HI UR19, URZ, 0x1a, UR20 ;  /* 0x0000001aff137899 */ /* 0x000fe40008011614 */
[----:B------:R-:W-:Y:S02]  /*3bf0*/  USHF.R.U32.HI UR27, URZ, 0x1a, UR73 ;  /* 0x0000001aff1b7899 */ /* 0x000fe40008011649 */
[----:B------:R-:W-:-:S02]  /*3c00*/  ULOP3.LUT UR21, UR8, 0x6000, URZ, 0xc0, !UPT ;  /* 0x0000600008157892 */ /* 0x000fc4000f8ec0ff */
[----:B------:R-:W-:Y:S02]  /*3c10*/  ULOP3.LUT UR9, UR17, 0x6000, URZ, 0xc0, !UPT ;  /* 0x0000600011097892 */ /* 0x000fe4000f8ec0ff */
[----:B------:R-:W-:Y:S02]  /*3c20*/  ULOP3.LUT UR11, UR23, 0x6000, URZ, 0xc0, !UPT ;  /* 0x00006000170b7892 */ /* 0x000fe4000f8ec0ff */
[----:B------:R-:W-:Y:S02]  /*3c30*/  ULOP3.LUT UR31, UR10, 0x30, URZ, 0xc0, !UPT ;  /* 0x000000300a1f7892 */ /* 0x000fe4000f8ec0ff */
[----:B------:R-:W-:Y:S02]  /*3c40*/  ULOP3.LUT UR33, UR13, 0x30, URZ, 0xc0, !UPT ;  /* 0x000000300d217892 */ /* 0x000fe4000f8ec0ff */
[----:B------:R-:W-:Y:S02]  /*3c50*/  ULOP3.LUT UR57, UR15, 0x30, URZ, 0xc0, !UPT ;  /* 0x000000300f397892 */ /* 0x000fe4000f8ec0ff */
        /* <DEDUP_REMOVED lines=8> */
[----:B------:R-:W-:Y:S02]  /*3ce0*/  UPRMT UR67, UR29, 0x5410, UR8 ;  /* 0x000054101d437896 */ /* 0x000fe40008000008 */
[----:B------:R-:W-:Y:S02]  /*3cf0*/  UPRMT UR65, UR31, 0x5410, UR10 ;  /* 0x000054101f417896 */ /* 0x000fe4000800000a */
[----:B------:R-:W-:Y:S02]  /*3d00*/  UPRMT UR63, UR33, 0x5410, UR6 ;  /* 0x00005410213f7896 */ /* 0x000fe40008000006 */
[----:B------:R-:W-:Y:S01]  /*3d10*/  UPRMT UR61, UR57, 0x5410, UR4 ;  /* 0x00005410393d7896 */ /* 0x000fe20008000004 */
[----:B------:R-:W-:Y:S01]  /*3d20*/  MOV R45, UR67 ;  /* 0x00000043002d7c02 */ /* 0x000fe20008000f00 */
[----:B------:R-:W-:Y:S01]  /*3d30*/  UPRMT UR59, UR56, 0x5410, UR9 ;  /* 0x00005410383b7896 */ /* 0x000fe20008000009 */
[----:B------:R-:W-:Y:S01]  /*3d40*/  IMAD.U32 R43, RZ, RZ, UR65 ;  /* 0x00000041ff2b7e24 */ /* 0x000fe2000f8e00ff */
[----:B------:R-:W-:Y:S01]  /*3d50*/  UPRMT UR11, UR27, 0x5410, UR11 ;  /* 0x000054101b0b7896 */ /* 0x000fe2000800000b */
[----:B------:R-:W-:Y:S01]  /*3d60*/  IMAD.U32 R41, RZ, RZ, UR63 ;  /* 0x0000003fff297e24 */ /* 0x000fe2000f8e00ff */
[----:B------:R-:W-:Y:S01]  /*3d70*/  UMOV UR10, URZ ;  /* 0x000000ff000a7c82 */ /* 0x000fe20008000000 */
[----:B------:R-:W-:Y:S01]  /*3d80*/  MOV R39, UR61 ;  /* 0x0000003d00277c02 */ /* 0x000fe20008000f00 */
[----:B------:R-:W-:Y:S01]  /*3d90*/  IMAD.U32 R23, RZ, RZ, UR59 ;  /* 0x0000003bff177e24 */ /* 0x000fe2000f8e00ff */
[----:B------:R-:W-:Y:S01]  /*3da0*/  MOV R20, UR10 ;  /* 0x0000000a00147c02 */ /* 0x000fe20008000f00 */
[----:B------:R-:W-:Y:S01]  /*3db0*/  IMAD.U32 R21, RZ, RZ, UR11 ;  /* 0x0000000bff157e24 */ /* 0x000fe2000f8e00ff */
[----:B------:R-:W-:-:S02]  /*3dc0*/  UIADD3 UR54, UPT, UPT, UR14, 0x2, URZ ;  /* 0x000000020e367890 */ /* 0x000fc4000fffe0ff */
[----:B------:R-:W-:Y:S02]  /*3dd0*/  UIADD3 UR52, UPT, UPT, UR14, 0x4, URZ ;  /* 0x000000040e347890 */ /* 0x000fe4000fffe0ff */
[----:B------:R-:W-:Y:S02]  /*3de0*/  UIADD3 UR50, UPT, UPT, UR14, 0x6, URZ ;  /* 0x000000060e327890 */ /* 0x000fe4000fffe0ff */
[----:B------:R-:W-:Y:S02]  /*3df0*/  UIADD3 UR48, UPT, UPT, UR14, 0x400, URZ ;  /* 0x000004000e307890 */ /* 0x000fe4000fffe0ff */
[----:B------:R-:W-:Y:S02]  /*3e00*/  UIADD3 UR46, UPT, UPT, UR14, 0x402, URZ ;  /* 0x000004020e2e7890 */ /* 0x000fe4000fffe0ff */
[----:B------:R-:W-:Y:S02]  /*3e10*/  UIADD3 UR44, UPT, UPT, UR14, 0x404, URZ ;  /* 0x000004040e2c7890 */ /* 0x000fe4000fffe0ff */
        /* <DEDUP_REMOVED lines=23> */
[----:B------:R-:W-:Y:S01]  /*3f90*/  UMOV UR56, URZ ;  /* 0x000000ff00387c82 */ /* 0x000fe20008000000 */
[----:B------:R-:W-:-:S05]  /*3fa0*/  UMOV UR57, UR11 ;  /* 0x0000000b00397c82 */ /* 0x000fca0008000000 */
.L_x_68:
[----:B------:R-:W-:Y:S02]  /*3fb0*/  LEA R26, R27, UR7, 0x3 ;  /* 0x000000071b1a7c11 */ /* 0x000fe4000f8e18ff */
[----:B------:R-:W-:Y:S02]  /*3fc0*/  SHF.L.U32 R5, R3, 0x1f, RZ ;  /* 0x0000001f03057819 */ /* 0x000fe400000006ff */
[----:B------:R-:W-:Y:S02]  /*3fd0*/  LEA R6, R27, UR7, 0x4 ;  /* 0x000000071b067c11 */ /* 0x000fe4000f8e20ff */
[----:B-1----:R-:W1:Y:S02]  /*3fe0*/  SYNCS.PHASECHK.TRANS64.TRYWAIT P0, [R26+URZ+0x60], R5 ;  /* 0x000060051a0075a7 */ /* 0x002e6400080011ff */
[----:B-1----:R-:W-:Y:S05]  /*3ff0*/  @!P0 BRA `(.L_x_59) ;  /* 0x000000f4003c8947 */ /* 0x002fea0003800000 */
.L_x_198:
[----:B-1----:R-:W1:Y:S01]  /*4000*/  LDS.128 R4, [R6+0xc0] ;  /* 0x0000c00006047984 */ /* 0x002e620000000c00 */
[----:B------:R-:W2:Y:S01]  /*4010*/  LDC R24, c[0x0][0x38c] ;  /* 0x0000e300ff187b82 */ /* 0x000ea20000000800 */
[----:B------:R-:W-:Y:S01]  /*4020*/  R2UR UR6, R13 ;  /* 0x000000000d0672ca */ /* 0x000fe200000e0000 */
[----:B------:R-:W-:Y:S01]  /*4030*/  VIADD R26, R26, 0x70 ;  /* 0x000000701a1a7836 */ /* 0x000fe20000000000 */
[----:B------:R-:W-:Y:S01]  /*4040*/  @!PT LDS RZ, [RZ] ;  /* 0x00000000fffff984 */ /* 0x000fe20000000800 */
[----:B------:R-:W-:Y:S01]  /*4050*/  @!PT LDS RZ, [RZ] ;  /* 0x00000000fffff984 */ /* 0x000fe20000000800 */
[----:B------:R-:W-:Y:S01]  /*4060*/  @!PT LDS RZ, [RZ] ;  /* 0x00000000fffff984 */ /* 0x000fe20000000800 */
[----:B------:R-:W-:Y:S01]  /*4070*/  @!PT LDS RZ, [RZ] ;  /* 0x00000000fffff984 */ /* 0x000fe20000000800 */
[----:B------:R3:W-:Y:S06]  /*4080*/  MEMBAR.ALL.CTA ;  /* 0x0000000000007992 */ /* 0x0007ec0000008000 */
[----:B---3--:R-:W3:Y:S01]  /*4090*/  FENCE.VIEW.ASYNC.S ;  /* 0x00000000000073c6 */ /* 0x008ee20000000000 */
[----:B------:R-:W-:-:S02]  /*40a0*/  PRMT R26, RZ, 0x654, R26 ;  /* 0x00000654ff1a7816 */ /* 0x000fc4000000001a */
[----:B--2---:R-:W-:Y:S02]  /*40b0*/  ISETP.GE.AND P0, PT, R24, 0x1, PT ;  /* 0x000000011800780c */ /* 0x004fe40003f06270 */
[----:B---3--:R2:W-:Y:S01]  /*40c0*/  SYNCS.ARRIVE.TRANS64.RED.A1T0 RZ, [R26+URZ], RZ ;  /* 0x000000ff1aff79a7 */ /* 0x0085e200081004ff */
[----:B-1----:R-:W-:Y:S01]  /*40d0*/  LOP3.LUT P1, RZ, R6, 0x1, RZ, 0xc0, !PT ;  /* 0x0000000106ff7812 */ /* 0x002fe2000782c0ff */
[----:B------:R-:W-:Y:S01]  /*40e0*/  IMAD.U32 R6, RZ, RZ, UR6 ;  /* 0x00000006ff067e24 */ /* 0x000fe2000f8e00ff */
[----:B------:R-:W-:Y:S01]  /*40f0*/  LOP3.LUT R4, R25, 0x1, RZ, 0x3c, !PT ;  /* 0x0000000119047812 */ /* 0x000fe200078e3cff */
[----:B------:R-:W-:Y:S02]  /*4100*/  VIADD R5, R27, 0x1 ;  /* 0x000000011b057836 */ /* 0x000fe40000000000 */
[----:B------:R-:W-:Y:S01]  /*4110*/  IMAD.MOV.U32 R7, RZ, RZ, 0x1 ;  /* 0x00000001ff077424 */ /* 0x000fe200078e00ff */
[----:B------:R-:W-:Y:S01]  /*4120*/  R2UR UR4, R4 ;  /* 0x00000000040472ca */ /* 0x000fe200000e0000 */
[----:B--2---:R-:W-:-:S12]  /*4130*/  IMAD.MOV.U32 R26, RZ, RZ, RZ ;  /* 0x000000ffff1a7224 */ /* 0x004fd800078e00ff */
[----:B------:R-:W-:Y:S01]  /*4140*/  UIMAD UR4, UR4, 0xc0, UR5 ;  /* 0x000000c0040478a4 */ /* 0x000fe2000f8e0205 */
[----:B------:R-:W-:Y:S11]  /*4150*/  @!P0 BRA `(.L_x_60) ;  /* 0x0000000400808947 */ /* 0x000ff60003800000 */
[----:B------:R-:W-:Y:S02]  /*4160*/  SHF.L.U32 R6, R2, 0x1f, RZ ;  /* 0x0000001f02067819 */ /* 0x000fe400000006ff */
[----:B------:R-:W-:Y:S02]  /*4170*/  ISETP.GE.U32.AND P0, PT, R24, 0x101, PT ;  /* 0x000001011800780c */ /* 0x000fe40003f06070 */
[----:B------:R-:W1:Y:S01]  /*4180*/  SYNCS.PHASECHK.TRANS64.TRYWAIT P2, [UR7], R6 ;  /* 0x00000006ff0075a7 */ /* 0x000e620008041107 */
[----:B------:R-:W-:Y:S02]  /*4190*/  LOP3.LUT R2, R2, 0x1, RZ, 0x3c, !PT ;  /* 0x0000000102027812 */ /* 0x000fe400078e3cff */
[----:B------:R-:W-:-:S08]  /*41a0*/  SHF.L.U32 R25, R25, 0x1f, RZ ;  /* 0x0000001f19197819 */ /* 0x000fd000000006ff */
[----:B------:R-:W-:Y:S01]  /*41b0*/  @P0 SHF.L.U32 R24, R2, 0x1f, RZ ;  /* 0x0000001f02180819 */ /* 0x000fe200000006ff */
[----:B-1----:R-:W-:Y:S06]  /*41c0*/  @P2 BRA `(.L_x_61) ;  /* 0x0000000000082947 */ /* 0x002fec0003800000 */
[----:B------:R-:W1:Y:S02]  /*41d0*/  SYNCS.PHASECHK.TRANS64.TRYWAIT P2, [UR7], R6 ;  /* 0x00000006ff0075a7 */ /* 0x000e640008041107 */
[----:B-1----:R-:W-:Y:S05]  /*41e0*/  @!P2 BRA `(.L_x_62) ;  /* 0x000000f000d4a947 */ /* 0x002fea0003800000 */
.L_x_61:
[----:B------:R2:W3:Y:S01]  /*41f0*/  @P0 SYNCS.PHASECHK.TRANS64.TRYWAIT P3, [UR7], R24 ;  /* 0x00000018ff0005a7 */ /* 0x0004e20008061107 */
[----:B------:R2:W-:Y:S01]  /*4200*/  UTCCP.T.S.4x32dp128bit tmem[UR5+0x1c0], gdesc[UR18] ;  /* 0x0001c012050079e7 */ /* 0x0005e20009100000 */
[----:B------:R2:W-:Y:S01]  /*4210*/  UTCCP.T.S.4x32dp128bit tmem[UR5+0x1c4], gdesc[UR26] ;  /* 0x0001c41a050079e7 */ /* 0x0005e20009100000 */
[----:B------:R2:W-:Y:S01]  /*4220*/  UTCCP.T.S.4x32dp128bit tmem[UR5+0x1c8], gdesc[UR16] ;  /* 0x0001c810050079e7 */ /* 0x0005e20009100000 */
[----:B------:R2:W-:Y:S01]  /*4230*/  UTCCP.T.S.4x32dp128bit tmem[UR5+0x1cc], gdesc[UR24] ;  /* 0x0001cc18050079e7 */ /* 0x0005e20009100000 */
[----:B------:R2:W-:Y:S01]  /*4240*/  UTCCP.T.S.4x32dp128bit tmem[UR5+0x1d0], gdesc[UR22] ;  /* 0x0001d016050079e7 */ /* 0x0005e20009100000 */
[----:B------:R2:W-:Y:S01]  /*4250*/  UTCCP.T.S.4x32dp128bit tmem[UR5+0x1d4], gdesc[UR20] ;  /* 0x0001d414050079e7 */ /* 0x0005e20009100000 */
[----:B------:R-:W4:Y:S02]  /*4260*/  SYNCS.PHASECHK.TRANS64.TRYWAIT P2, [UR7+0x88], R25 ;  /* 0x00008819ff0075a7 */ /* 0x000f240008041107 */
[----:B--234-:R-:W-:Y:S05]  /*4270*/  @!P2 BRA `(.L_x_63) ;  /* 0x000000f000c8a947 */ /* 0x01cfea0003800000 */
.L_x_201:
[----:B------:R-:W-:Y:S02]  /*4280*/  MOV.SPILL R36, UR5 ;  /* 0x0000000500247c02 */ /* 0x000fe40009000f00 */
[----:B------:R-:W-:Y:S02]  /*4290*/  ELECT P2, URZ, PT ;  /* 0x0000000000ff782f */ /* 0x000fe40003840000 */
[----:B------:R-:W-:Y:S02]  /*42a0*/  R2UR UR5, R11 ;  /* 0x000000000b0572ca */ /* 0x000fe400000e0000 */
[----:B------:R-:W-:Y:S02]  /*42b0*/  MOV.SPILL R35, UR57 ;  /* 0x0000003900237c02 */ /* 0x000fe40009000f00 */
[----:B------:R-:W-:Y:S02]  /*42c0*/  MOV.SPILL R34, UR56 ;  /* 0x0000003800227c02 */ /* 0x000fe40009000f00 */
[----:B------:R-:W-:-:S02]  /*42d0*/  MOV.SPILL R33, UR27 ;  /* 0x0000001b00217c02 */ /* 0x000fc40009000f00 */
[----:B------:R-:W-:Y:S02]  /*42e0*/  MOV.SPILL R32, UR26 ;  /* 0x0000001a00207c02 */ /* 0x000fe40009000f00 */
[----:B------:R-:W-:Y:S02]  /*42f0*/  R2UR UR56, R19 ;  /* 0x00000000133872ca */ /* 0x000fe400000e0000 */
[----:B------:R-:W-:Y:S01]  /*4300*/  R2UR UR57, R18 ;  /* 0x00000000123972ca */ /* 0x000fe200000e0000 */
[----:B------:R-:W-:Y:S01]  /*4310*/  IMAD.U32 R37, RZ, RZ, UR5 ;  /* 0x00000005ff257e24 */ /* 0x000fe2000f8e00ff */
[----:B------:R-:W-:Y:S02]  /*4320*/  R2UR UR26, R44 ;  /* 0x000000002c1a72ca */ /* 0x000fe400000e0000 */
[----:B------:R-:W-:Y:S02]  /*4330*/  R2UR UR27, R45 ;  /* 0x000000002d1b72ca */ /* 0x000fe400000e0000 */
[----:B------:R-:W-:-:S02]  /*4340*/  MOV.SPILL R31, UR25 ;  /* 0x00000019001f7c02 */ /* 0x000fc40009000f00 */
[----:B------:R-:W-:Y:S02]  /*4350*/  MOV.SPILL R30, UR24 ;  /* 0x00000018001e7c02 */ /* 0x000fe40009000f00 */
[----:B------:R-:W-:Y:S02]  /*4360*/  MOV.SPILL R29, UR23 ;  /* 0x00000017001d7c02 */ /* 0x000fe40009000f00 */
[----:B------:R-:W-:Y:S02]  /*4370*/  MOV.SPILL R28, UR22 ;  /* 0x00000016001c7c02 */ /* 0x000fe40009000f00 */
[----:B------:R-:W-:Y:S02]  /*4380*/  R2UR UR24, R15 ;  /* 0x000000000f1872ca */ /* 0x000fe400000e0000 */
[----:B------:R-:W-:Y:S01]  /*4390*/  R2UR UR25, R14 ;  /* 0x000000000e1972ca */ /* 0x000fe200000e0000 */
[----:B------:R2:W-:Y:S01]  /*43a0*/  UTCQMMA gdesc[UR14], gdesc[UR12], tmem[UR4], tmem[UR26], idesc[UR27], tmem[UR56], !UPT ;  /* 0x00381a0c0e007dea */ /* 0x0005e2000f800304 */
[----:B------:R-:W-:-:S02]  /*43b0*/  R2UR UR22, R42 ;  /* 0x000000002a1672ca */ /* 0x000fc400000e0000 */
[----:B------:R-:W-:Y:S02]  /*43c0*/  R2UR UR23, R43 ;  /* 0x000000002b1772ca */ /* 0x000fe400000e0000 */
[----:B------:R-:W-:Y:S02]  /*43d0*/  MOV.SPILL R27, UR21 ;  /* 0x00000015001b7c02 */ /* 0x000fe40009000f00 */
[----:B------:R-:W-:Y:S02]  /*43e0*/  MOV.SPILL R26, UR20 ;  /* 0x00000014001a7c02 */ /* 0x000fe40009000f00 */
[----:B------:R-:W-:Y:S02]  /*43f0*/  R2UR UR20, R40 ;  /* 0x00000000281472ca */ /* 0x000fe400000e0000 */
[----:B------:R-:W-:Y:S02]  /*4400*/  R2UR UR21, R41 ;  /* 0x00000000291572ca */ /* 0x000fe400000e0000 */
[----:B-1----:R-:W-:-:S02]  /*4410*/  MOV.SPILL R25, UR19 ;  /* 0x0000001300197c02 */ /* 0x002fc40009000f00 */
[----:B------:R-:W-:Y:S01]  /*4420*/  MOV.SPILL R24, UR18 ;  /* 0x0000001200187c02 */ /* 0x000fe20009000f00 */
[----:B------:R1:W-:Y:S01]  /*4430*/  UTCQMMA gdesc[UR54], gdesc[UR40], tmem[UR4], tmem[UR22], idesc[UR23], tmem[UR24], UPT ;  /* 0x0018162836007dea */ /* 0x0003e2000b800304 */
[----:B------:R-:W-:Y:S02]  /*4440*/  R2UR UR18, R38 ;  /* 0x00000000261272ca */ /* 0x000fe400000e0000 */
[----:B------:R-:W-:Y:S02]  /*4450*/  R2UR UR19, R39 ;  /* 0x00000000271372ca */ /* 0x000fe400000e0000 */
[----:B------:R-:W-:Y:S02]  /*4460*/  MOV.SPILL R7, UR17 ;  /* 0x0000001100077c02 */ /* 0x000fe40009000f00 */
[----:B------:R-:W-:Y:S01]  /*4470*/  MOV.SPILL R6, UR16 ;  /* 0x0000001000067c02 */ /* 0x000fe20009000f00 */
[----:B------:R3:W-:Y:S01]  /*4480*/  UTCQMMA gdesc[UR52], gdesc[UR38], tmem[UR4], tmem[UR20], idesc[UR21], tmem[UR76], UPT ;  /* 0x004c142634007dea */ /* 0x0007e2000b800304 */
[----:B------:R-:W-:-:S02]  /*4490*/  R2UR UR16, R17 ;  /* 0x00000000111072ca */ /* 0x000fc400000e0000 */
[----:B------:R-:W-:Y:S02]  /*44a0*/  R2UR UR17, R16 ;  /* 0x00000000101172ca */ /* 0x000fe400000e0000 */
[----:B------:R-:W-:Y:S02]  /*44b0*/  R2UR UR10, R22 ;  /* 0x00000000160a72ca */ /* 0x000fe400000e0000 */
[----:B------:R-:W-:Y:S01]  /*44c0*/  R2UR UR11, R23 ;  /* 0x00000000170b72ca */ /* 0x000fe200000e0000 */
[----:B------:R4:W-:Y:S01]  /*44d0*/  UTCQMMA gdesc[UR50], gdesc[UR36], tmem[UR4], tmem[UR18], idesc[UR19], tmem[UR74], UPT ;  /* 0x004a122432007dea */ /* 0x0009e2000b800304 */
[----:B------:R-:W-:Y:S01]  /*44e0*/  R2UR.FILL UR5, R36 ;  /* 0x00000000240572ca */ /* 0x000fe200004e0000 */
[----:B------:R-:W-:Y:S01]  /*44f0*/  @P2 IMAD.MOV.U32 R36, RZ, RZ, RZ ;  /* 0x000000ffff242224 */ /* 0x000fe200078e00ff */
[----:B------:R-:W-:Y:S02]  /*4500*/  R2UR UR6, R10 ;  /* 0x000000000a0672ca */ /* 0x000fe400000e0000 */
[----:B------:R-:W-:-:S02]  /*4510*/  R2UR UR8, R20 ;  /* 0x00000000140872ca */ /* 0x000fc400000e0000 */
[----:B------:R-:W-:Y:S02]  /*4520*/  R2UR UR9, R21 ;  /* 0x00000000150972ca */ /* 0x000fe400000e0000 */
[----:B--2---:R-:W-:Y:S02]  /*4530*/  R2UR.FILL UR57, R35 ;  /* 0x00000000233972ca */ /* 0x004fe400004e0000 */
[----:B------:R-:W-:Y:S01]  /*4540*/  R2UR.FILL UR56, R34 ;  /* 0x00000000223872ca */ /* 0x000fe200004e0000 */
[----:B------:R2:W-:Y:S01]  /*4550*/  UTCQMMA gdesc[UR48], gdesc[UR34], tmem[UR4], tmem[UR10], idesc[UR11], tmem[UR16], UPT ;  /* 0x00100a2230007dea */ /* 0x0005e2000b800304 */
[----:B------:R-:W-:Y:S02]  /*4560*/  R2UR.FILL UR27, R33 ;  /* 0x00000000211b72ca */ /* 0x000fe400004e0000 */
[----:B------:R-:W-:Y:S02]  /*4570*/  R2UR.FILL UR26, R32 ;  /* 0x00000000201a72ca */ /* 0x000fe400004e0000 */
[----:B-1----:R-:W-:-:S02]  /*4580*/  R2UR.FILL UR25, R31 ;  /* 0x000000001f1972ca */ /* 0x002fc400004e0000 */
[----:B------:R-:W-:Y:S01]  /*4590*/  R2UR.FILL UR24, R30 ;  /* 0x000000001e1872ca */ /* 0x000fe200004e0000 */
[----:B------:R1:W-:Y:S01]  /*45a0*/  UTCQMMA gdesc[UR46], gdesc[UR32], tmem[UR4], tmem[UR8], idesc[UR9], tmem[UR72], UPT ;  /* 0x004808202e007dea */ /* 0x0003e2000b800304 */
[----:B------:R-:W-:Y:S02]  /*45b0*/  R2UR.FILL UR23, R29 ;  /* 0x000000001d1772ca */ /* 0x000fe400004e0000 */
[----:B------:R-:W-:Y:S02]  /*45c0*/  R2UR.FILL UR22, R28 ;  /* 0x000000001c1672ca */ /* 0x000fe400004e0000 */
[----:B---3--:R-:W-:Y:S02]  /*45d0*/  R2UR.FILL UR21, R27 ;  /* 0x000000001b1572ca */ /* 0x008fe400004e0000 */
[----:B----4-:R-:W-:Y:S02]  /*45e0*/  R2UR.FILL UR19, R25 ;  /* 0x00000000191372ca */ /* 0x010fe400004e0000 */
[----:B------:R-:W-:-:S02]  /*45f0*/  R2UR.FILL UR18, R24 ;  /* 0x00000000181272ca */ /* 0x000fc400004e0000 */
[----:B------:R-:W-:Y:S01]  /*4600*/  R2UR.FILL UR20, R26 ;  /* 0x000000001a1472ca */ /* 0x000fe200004e0000 */
[----:B------:R-:W-:Y:S01]  /*4610*/  IMAD.MOV.U32 R26, RZ, RZ, 0x1 ;  /* 0x00000001ff1a7424 */ /* 0x000fe200078e00ff */
[----:B--2---:R-:W-:Y:S02]  /*4620*/  @P2 R2UR UR10, R36 ;  /* 0x00000000240a22ca */ /* 0x004fe400000e0000 */
[----:B------:R-:W-:Y:S02]  /*4630*/  @P2 R2UR UR11, R37 ;  /* 0x00000000250b22ca */ /* 0x000fe400000e0000 */
[----:B------:R-:W-:Y:S02]  /*4640*/  ELECT P2, URZ, PT ;  /* 0x0000000000ff782f */ /* 0x000fe40003840000 */
[----:B------:R-:W-:Y:S01]  /*4650*/  R2UR.FILL UR17, R7 ;  /* 0x00000000071172ca */ /* 0x000fe200004e0000 */
[----:B------:R-:W-:Y:S01]  /*4660*/  IMAD.U32 R7, RZ, RZ, UR6 ;  /* 0x00000006ff077e24 */ /* 0x000fe2000f8e00ff */
[----:B------:R-:W-:-:S07]  /*4670*/  R2UR.FILL UR16, R6 ;  /* 0x00000000061072ca */ /* 0x000fce00004e0000 */
[----:B------:R2:W-:Y:S02]  /*4680*/  UTCQMMA gdesc[UR44], gdesc[UR30], tmem[UR4], tmem[UR10], idesc[UR11], tmem[UR70], UPT ;  /* 0x00460a1e2c007dea */ /* 0x0005e4000b800304 */
[----:B------:R-:W-:Y:S01]  /*4690*/  @P2 IMAD.MOV.U32 R6, RZ, RZ, RZ ;  /* 0x000000ffff062224 */ /* 0x000fe200078e00ff */
[----:B-1----:R-:W-:Y:S01]  /*46a0*/  @P2 R2UR UR9, R7 ;  /* 0x00000000070922ca */ /* 0x002fe200000e0000 */
[----:B------:R-:W-:Y:S01]  /*46b0*/  IMAD.MOV.U32 R7, RZ, RZ, 0x1 ;  /* 0x00000001ff077424 */ /* 0x000fe200078e00ff */
[----:B------:R-:W-:Y:S02]  /*46c0*/  @P0 SEL R7, RZ, 0x1, !P3 ;  /* 0x00000001ff070807 */ /* 0x000fe40005800000 */
[----:B------:R-:W-:Y:S02]  /*46d0*/  @P2 R2UR UR8, R6 ;  /* 0x00000000060822ca */ /* 0x000fe400000e0000 */
[----:B------:R-:W-:-:S11]  /*46e0*/  ELECT P2, URZ, PT ;  /* 0x0000000000ff782f */ /* 0x000fd60003840000 */
[----:B------:R1:W-:Y:S02]  /*46f0*/  UTCQMMA gdesc[UR42], gdesc[UR28], tmem[UR4], tmem[UR8], idesc[UR9], tmem[UR68], UPT ;  /* 0x0044081c2a007dea */ /* 0x0003e4000b800304 */
[----:B------:R-:W-:-:S04]  /*4700*/  @P2 LOP3.LUT R6, R0, 0xffff, RZ, 0xc0, !PT ;  /* 0x0000ffff00062812 */ /* 0x000fc800078ec0ff */
[----:B------:R-:W-:Y:S01]  /*4710*/  @P2 R2UR UR6, R6 ;  /* 0x00000000060622ca */ /* 0x000fe200000e0000 */
[----:B--2---:R-:W-:Y:S01]  /*4720*/  UIADD3 UR10, UPT, UPT, UR7, 0x8, URZ ;  /* 0x00000008070a7890 */ /* 0x004fe2000fffe0ff */
[----:B------:R-:W-:-:S11]  /*4730*/  R2UR UR11, R12 ;  /* 0x000000000c0b72ca */ /* 0x000fd600000e0000 */
[----:B------:R1:W-:Y:S02]  /*4740*/  UTCBAR.MULTICAST [UR10], URZ, UR6 ;  /* 0x000000ff0a0073e9 */ /* 0x0003e40008000806 */
[----:B------:R-:W-:-:S07]  /*4750*/  IMAD.U32 R6, RZ, RZ, UR11 ;  /* 0x0000000bff067e24 */ /* 0x000fce000f8e00ff */
.L_x_60:
[----:B------:R-:W-:-:S13]  /*4760*/  ISETP.GE.AND P0, PT, R6, 0x1, PT ;  /* 0x000000010600780c */ /* 0x000fda0003f06270 */
[----:B------:R-:W-:Y:S05]  /*4770*/  @!P0 BRA `(.L_x_64) ;  /* 0x0000000000f88947 */ /* 0x000fea0003800000 */
[----:B------:R-:W-:Y:S02]  /*4780*/  IADD3 R6, PT, PT, R6, -0x1, RZ ;  /* 0xffffffff06067810 */ /* 0x000fe40007ffe0ff */
.L_x_67:
[----:B------:R-:W-:Y:S11]  /*4790*/  ISETP.NE.AND P0, PT, R7, RZ, PT ;  /* 0x000000ff0700720c */ /* 0x000ff60003f05270 */
[----:B------:R-:W-:Y:S02]  /*47a0*/  @!UPT UIADD3 URZ, UPT, UPT, URZ, URZ, URZ ;  /* 0x000000fffffff290 */ /* 0x000fe4000fffe0ff */
[----:B---3--:R-:W-:Y:S05]  /*47b0*/  @P0 BRA `(.L_x_65) ;  /* 0x00000000000c0947 */ /* 0x008fea0003800000 */
[----:B------:R-:W-:Y:S04]  /*47c0*/  SHF.L.U32 R24, R2, 0x1f, RZ ;  /* 0x0000001f02187819 */ /* 0x000fe800000006ff */
[----:B------:R-:W2:Y:S02]  /*47d0*/  SYNCS.PHASECHK.TRANS64.TRYWAIT P0, [UR7], R24 ;  /* 0x00000018ff0075a7 */ /* 0x000ea40008001107 */
[----:B--2---:R-:W-:Y:S05]  /*47e0*/  @!P0 BRA `(.L_x_66) ;  /* 0x000000ec00848947 */ /* 0x004fea0003800000 */
.L_x_65:
[----:B------:R-:W-:Y:S02]  /*47f0*/  ISETP.NE.AND P2, PT, R6, RZ, PT ;  /* 0x000000ff0600720c */ /* 0x000fe40003f45270 */
[----:B------:R-:W-:Y:S02]  /*4800*/  ELECT P4, URZ, PT ;  /* 0x0000000000ff782f */ /* 0x000fe40003880000 */
[----:B------:R-:W-:Y:S02]  /*4810*/  LOP3.LUT R2, R2, 0x1, RZ, 0x3c, !PT ;  /* 0x0000000102027812 */ /* 0x000fe400078e3cff */
[----:B------:R-:W-:Y:S02]  /*4820*/  ELECT P3, URZ, PT ;  /* 0x0000000000ff782f */ /* 0x000fe40003860000 */
[----:B--2---:R-:W-:Y:S02]  /*4830*/  MOV.SPILL R24, UR69 ;  /* 0x0000004500187c02 */ /* 0x004fe40009000f00 */
[----:B------:R-:W-:Y:S02]  /*4840*/  MOV.SPILL R7, UR68 ;  /* 0x0000004400077c02 */ /* 0x000fe40009000f00 */
[----:B-1----:R-:W-:Y:S02]  /*4850*/  R2UR UR68, R19 ;  /* 0x00000000134472ca */ /* 0x002fe400000e0000 */
[----:B------:R-:W-:Y:S02]  /*4860*/  R2UR UR69, R18 ;  /* 0x00000000124572ca */ /* 0x000fe400000e0000 */
[----:B------:R-:W-:Y:S02]  /*4870*/  R2UR UR10, R15 ;  /* 0x000000000f0a72ca */ /* 0x000fe400000e0000 */
[----:B------:R-:W-:Y:S02]  /*4880*/  @P2 SHF.L.U32 R25, R2, 0x1f, RZ ;  /* 0x0000001f02192819 */ /* 0x000fe400000006ff */
[----:B------:R-:W-:Y:S01]  /*4890*/  @P4 ISETP.NE.U32.AND P0, PT, R26, RZ, PT ;  /* 0x000000ff1a00420c */ /* 0x000fe20003f05070 */
[----:B------:R-:W-:Y:S01]  /*48a0*/  @P3 IMAD.MOV.U32 R26, RZ, RZ, RZ ;  /* 0x000000ffff1a3224 */ /* 0x000fe200078e00ff */
[----:B------:R-:W-:Y:S01]  /*48b0*/  R2UR UR11, R14 ;  /* 0x000000000e0b72ca */ /* 0x000fe200000e0000 */
[----:B------:R-:W1:Y:S01]  /*48c0*/  @P2 SYNCS.PHASECHK.TRANS64.TRYWAIT P5, [UR7], R25 ;  /* 0x00000019ff0025a7 */ /* 0x000e6200080a1107 */
[----:B------:R-:W-:Y:S01]  /*48d0*/  R2UR UR8, R17 ;  /* 0x00000000110872ca */ /* 0x000fe200000e0000 */
[----:B------:R-:W-:Y:S01]  /*48e0*/  UTCCP.T.S.4x32dp128bit tmem[UR5+0x1c0], gdesc[UR18] ;  /* 0x0001c012050079e7 */ /* 0x000fe20009100000 */
[----:B------:R-:W-:Y:S01]  /*48f0*/  R2UR UR9, R16 ;  /* 0x00000000100972ca */ /* 0x000fe200000e0000 */
[----:B------:R-:W-:Y:S01]  /*4900*/  UTCCP.T.S.4x32dp128bit tmem[UR5+0x1c4], gdesc[UR26] ;  /* 0x0001c41a050079e7 */ /* 0x000fe20009100000 */
[----:B------:R-:W-:Y:S01]  /*4910*/  R2UR UR6, R9 ;  /* 0x00000000090672ca */ /* 0x000fe200000e0000 */
[----:B------:R-:W-:Y:S01]  /*4920*/  UTCCP.T.S.4x32dp128bit tmem[UR5+0x1c8], gdesc[UR16] ;  /* 0x0001c810050079e7 */ /* 0x000fe20009100000 */
[----:B------:R-:W-:Y:S01]  /*4930*/  UTCCP.T.S.4x32dp128bit tmem[UR5+0x1cc], gdesc[UR24] ;  /* 0x0001cc18050079e7 */ /* 0x000fe20009100000 */
[----:B------:R-:W-:Y:S01]  /*4940*/  UTCCP.T.S.4x32dp128bit tmem[UR5+0x1d0], gdesc[UR22] ;  /* 0x0001d016050079e7 */ /* 0x000fe20009100000 */
[----:B------:R-:W-:Y:S01]  /*4950*/  UTCCP.T.S.4x32dp128bit tmem[UR5+0x1d4], gdesc[UR20] ;  /* 0x0001d414050079e7 */ /* 0x000fe20009100000 */
[----:B------:R-:W-:Y:S01]  /*4960*/  @P4 VOTEU.ANY UP0, P0 ;  /* 0x0000000000ff4886 */ /* 0x000fe20000000100 */
[----:B------:R-:W-:Y:S04]  /*4970*/  ELECT P0, URZ, PT ;  /* 0x0000000000ff782f */ /* 0x000fe80003800000 */
[----:B------:R2:W-:Y:S01]  /*4980*/  UTCQMMA gdesc[UR14], gdesc[UR12], tmem[UR4], tmem[UR66], idesc[UR67], tmem[UR68], UP0 ;  /* 0x0044420c0e007dea */ /* 0x0005e20008000304 */
[----:B------:R3:W-:Y:S01]  /*4990*/  UTCQMMA gdesc[UR54], gdesc[UR40], tmem[UR4], tmem[UR64], idesc[UR65], tmem[UR10], UPT ;  /* 0x000a402836007dea */ /* 0x0007e2000b800304 */
[----:B------:R-:W-:Y:S01]  /*49a0*/  UTCQMMA gdesc[UR52], gdesc[UR38], tmem[UR4], tmem[UR62], idesc[UR63], tmem[UR76], UPT ;  /* 0x004c3e2634007dea */ /* 0x000fe2000b800304 */
[----:B------:R-:W-:Y:S01]  /*49b0*/  UTCQMMA gdesc[UR50], gdesc[UR36], tmem[UR4], tmem[UR60], idesc[UR61], tmem[UR74], UPT ;  /* 0x004a3c2432007dea */ /* 0x000fe2000b800304 */
[----:B------:R4:W-:Y:S01]  /*49c0*/  UTCQMMA gdesc[UR48], gdesc[UR34], tmem[UR4], tmem[UR58], idesc[UR59], tmem[UR8], UPT ;  /* 0x00083a2230007dea */ /* 0x0009e2000b800304 */
[----:B------:R-:W-:Y:S01]  /*49d0*/  IMAD.U32 R27, RZ, RZ, UR6 ;  /* 0x00000006ff1b7e24 */ /* 0x000fe2000f8e00ff */
[----:B------:R-:W-:Y:S01]  /*49e0*/  R2UR UR6, R8 ;  /* 0x00000000080672ca */ /* 0x000fe200000e0000 */
[----:B------:R-:W-:Y:S01]  /*49f0*/  UTCQMMA gdesc[UR46], gdesc[UR32], tmem[UR4], tmem[UR56], idesc[UR57], tmem[UR72], UPT ;  /* 0x004838202e007dea */ /* 0x000fe2000b800304 */
[----:B--2---:R-:W-:Y:S02]  /*4a00*/  R2UR.FILL UR68, R7 ;  /* 0x00000000074472ca */ /* 0x004fe400004e0000 */
[----:B---3--:R-:W-:Y:S01]  /*4a10*/  @P3 R2UR UR10, R26 ;  /* 0x000000001a0a32ca */ /* 0x008fe200000e0000 */
[----:B------:R-:W-:Y:S01]  /*4a20*/  @P0 IMAD.MOV.U32 R26, RZ, RZ, RZ ;  /* 0x000000ffff1a0224 */ /* 0x000fe200078e00ff */
[----:B------:R-:W-:Y:S07]  /*4a30*/  @P3 R2UR UR11, R27 ;  /* 0x000000001b0b32ca */ /* 0x000fee00000e0000 */
[----:B------:R-:W-:Y:S01]  /*4a40*/  IMAD.U32 R27, RZ, RZ, UR6 ;  /* 0x00000006ff1b7e24 */ /* 0x000fe2000f8e00ff */
[----:B------:R-:W-:Y:S02]  /*4a50*/  R2UR.FILL UR69, R24 ;  /* 0x00000000184572ca */ /* 0x000fe400004e0000 */
[----:B----4-:R-:W-:Y:S01]  /*4a60*/  @P0 R2UR UR8, R26 ;  /* 0x000000001a0802ca */ /* 0x010fe200000e0000 */
[----:B------:R-:W-:Y:S01]  /*4a70*/  IMAD.MOV.U32 R26, RZ, RZ, 0x1 ;  /* 0x00000001ff1a7424 */ /* 0x000fe200078e00ff */
[----:B------:R-:W-:Y:S02]  /*4a80*/  @P0 R2UR UR9, R27 ;  /* 0x000000001b0902ca */ /* 0x000fe400000e0000 */
[----:B------:R-:W-:Y:S01]  /*4a90*/  ELECT P0, URZ, PT ;  /* 0x0000000000ff782f */ /* 0x000fe20003800000 */
[----:B------:R2:W-:Y:S10]  /*4aa0*/  UTCQMMA gdesc[UR44], gdesc[UR30], tmem[UR4], tmem[UR10], idesc[UR11], tmem[UR70], UPT ;  /* 0x00460a1e2c007dea */ /* 0x0005f4000b800304 */
[----:B------:R3:W-:Y:S02]  /*4ab0*/  UTCQMMA gdesc[UR42], gdesc[UR28], tmem[UR4], tmem[UR8], idesc[UR9], tmem[UR68], UPT ;  /* 0x0044081c2a007dea */ /* 0x0007e4000b800304 */
[----:B------:R-:W-:Y:S04]  /*4ac0*/  @P0 LOP3.LUT R7, R0, 0xffff, RZ, 0xc0, !PT ;  /* 0x0000ffff00070812 */ /* 0x000fe800078ec0ff */
[----:B------:R-:W-:Y:S01]  /*4ad0*/  @P0 R2UR UR6, R7 ;  /* 0x00000000070602ca */ /* 0x000fe200000e0000 */
[C---:B------:R-:W-:Y:S02]  /*4ae0*/  VIADD R7, R6.reuse, 0x1 ;  /* 0x0000000106077836 */ /* 0x040fe40000000000 */
[----:B------:R-:W-:Y:S03]  /*4af0*/  VIADD R6, R6, 0xffffffff ;  /* 0xffffffff06067836 */ /* 0x000fe60000000000 */
[----:B------:R-:W-:Y:S01]  /*4b00*/  ISETP.GT.U32.AND P0, PT, R7, 0x1, PT ;  /* 0x000000010700780c */ /* 0x000fe20003f04070 */
[----:B------:R-:W-:Y:S01]  /*4b10*/  IMAD.MOV.U32 R7, RZ, RZ, 0x1 ;  /* 0x00000001ff077424 */ /* 0x000fe200078e00ff */
[----:B--2---:R-:W-:Y:S01]  /*4b20*/  UIADD3 UR11, UPT, UPT, UR7, 0x8, URZ ;  /* 0x00000008070b7890 */ /* 0x004fe2000fffe0ff */
[----:B-1----:R-:W-:Y:S08]  /*4b30*/  @P2 SEL R7, RZ, 0x1, !P5 ;  /* 0x00000001ff072807 */ /* 0x002ff00006800000 */
[----:B------:R3:W-:Y:S02]  /*4b40*/  UTCBAR.MULTICAST [UR11], URZ, UR6 ;  /* 0x000000ff0b0073e9 */ /* 0x0007e40008000806 */
[----:B------:R-:W-:Y:S05]  /*4b50*/  @P0 BRA `(.L_x_67) ;  /* 0xfffffffc000c0947 */ /* 0x000fea000383ffff */
.L_x_64:
[----:B-1-3--:R-:W-:Y:S01]  /*4b60*/  UIADD3 UR4, UPT, UPT, UR7, 0x80, URZ ;  /* 0x0000008007047890 */ /* 0x00afe2000fffe0ff */
[----:B------:R-:W-:Y:S01]  /*4b70*/  ISETP.NE.AND P0, PT, R5, 0x2, PT ;  /* 0x000000020500780c */ /* 0x000fe20003f05270 */
[----:B------:R-:W-:-:S03]  /*4b80*/  IMAD.MOV.U32 R25, RZ, RZ, R4 ;  /* 0x000000ffff197224 */ /* 0x000fc600078e0004 */
[----:B------:R-:W-:Y:S02]  /*4b90*/  SEL R6, RZ, 0x1, P0 ;  /* 0x00000001ff067807 */ /* 0x000fe40000000000 */
[----:B------:R-:W-:Y:S02]  /*4ba0*/  SEL R27, R5, RZ, P0 ;  /* 0x000000ff051b7207 */ /* 0x000fe40000000000 */
[----:B------:R1:W-:Y:S01]  /*4bb0*/  UTCBAR [UR4], URZ ;  /* 0x000000ff040073e9 */ /* 0x0003e200080000ff */
[----:B------:R-:W-:Y:S01]  /*4bc0*/  LOP3.LUT R3, R3, R6, RZ, 0x3c, !PT ;  /* 0x0000000603037212 */ /* 0x000fe200078e3cff */
[----:B------:R-:W-:Y:S06]  /*4bd0*/  @P1 BRA `(.L_x_68) ;  /* 0xfffffff000f41947 */ /* 0x000fec000383ffff */
[----:B------:R-:W2:Y:S01]  /*4be0*/  S2UR UR6, SR_CgaCtaId ;  /* 0x00000000000679c3 */ /* 0x000ea20000008800 */
[----:B------:R-:W-:Y:S01]  /*4bf0*/  ELECT P0, URZ, PT ;  /* 0x0000000000ff782f */ /* 0x000fe20003800000 */
[----:B------:R-:W-:Y:S01]  /*4c00*/  IMAD.MOV.U32 R0, RZ, RZ, 0x1 ;  /* 0x00000001ff007424 */ /* 0x000fe200078e00ff */
[----:B-1----:R-:W-:Y:S01]  /*4c10*/  UMOV UR4, 0x40 ;  /* 0x0000004000047882 */ /* 0x002fe20000000000 */
[----:B------:R-:W-:-:S04]  /*4c20*/  SHF.L.U32 R3, RZ, 0x1f, RZ ;  /* 0x0000001fff037819 */ /* 0x000fc800000006ff */
[----:B------:R-:W-:Y:S01]  /*4c30*/  UVIRTCOUNT.DEALLOC.SMPOOL 0x80 ;  /* 0x000000800000784c */ /* 0x000fe20000000000 */
[----:B--2---:R-:W-:-:S09]  /*4c40*/  ULEA UR6, UR6, UR4, 0x18 ;  /* 0x0000000406067291 */ /* 0x004fd2000f8ec0ff */
[----:B------:R1:W-:Y:S01]  /*4c50*/  @P0 STS.U8 [UR6+0x1c], R0 ;  /* 0x00001c00ff000988 */ /* 0x0003e20008000006 */
[----:B------:R-:W2:Y:S02]  /*4c60*/  SYNCS.PHASECHK.TRANS64.TRYWAIT P0, [UR7+0xb0], R3 ;  /* 0x0000b003ff0075a7 */ /* 0x000ea40008001107 */
[----:B-12---:R-:W-:Y:S05]  /*4c70*/  @!P0 BRA `(.L_x_69) ;  /* 0x000000e800788947 */ /* 0x006fea0003800000 */
.L_x_204:
[----:B------:R-:W-:Y:S01]  /*4c80*/  NOP ;  /* 0x0000000000007918 */ /* 0x000fe20000000000 */
[----:B-1----:R-:W1:Y:S01]  /*4c90*/  LDS R0, [UR6+0x14] ;  /* 0x00001406ff007984 */ /* 0x002e620008000800 */
[----:B------:R-:W-:Y:S01]  /*4ca0*/  ULOP3.LUT UR4, UR5, 0xffff, URZ, 0xc0, !UPT ;  /* 0x0000ffff05047892 */ /* 0x000fe2000f8ec0ff */
[----:B------:R-:W-:Y:S02]  /*4cb0*/  UMOV UR7, 0x1 ;  /* 0x0000000100077882 */ /* 0x000fe40000000000 */
[----:B------:R-:W-:Y:S01]  /*4cc0*/  UMOV UR5, 0xffff ;  /* 0x0000ffff00057882 */ /* 0x000fe20000000000 */
[----:B------:R-:W-:-:S04]  /*4cd0*/  USHF.R.U32.HI UR4, URZ, 0x5, UR4 ;  /* 0x00000005ff047899 */ /* 0x000fc80008011604 */
[----:B------:R-:W-:Y:S02]  /*4ce0*/  USHF.L.U32 UR5, UR5, UR4, URZ ;  /* 0x0000000405057299 */ /* 0x000fe400080006ff */
[----:B------:R-:W-:-:S04]  /*4cf0*/  USHF.L.U32 UR4, UR7, UR4, URZ ;  /* 0x0000000407047299 */ /* 0x000fc800080006ff */
[----:B-1----:R-:W-:-:S04]  /*4d00*/  LOP3.LUT R0, R0, UR5, RZ, 0xc0, !PT ;  /* 0x0000000500007c12 */ /* 0x002fc8000f8ec0ff */
[----:B------:R-:W-:-:S13]  /*4d10*/  ISETP.NE.AND P0, PT, R0, UR5, PT ;  /* 0x0000000500007c0c */ /* 0x000fda000bf05270 */
[----:B------:R-:W-:Y:S05]  /*4d20*/  @P0 BRA `(.L_x_70) ;  /* 0x0000000000580947 */ /* 0x000fea0003800000 */
[----:B------:R-:W1:Y:S02]  /*4d30*/  LDS R0, [UR6+0x18] ;  /* 0x00001806ff007984 */ /* 0x000e640008000800 */
[----:B-1----:R-:W-:-:S04]  /*4d40*/  LOP3.LUT R0, R0, UR4, RZ, 0xc0, !PT ;  /* 0x0000000400007c12 */ /* 0x002fc8000f8ec0ff */
[----:B------:R-:W-:-:S13]  /*4d50*/  ISETP.NE.AND P0, PT, R0, UR4, PT ;  /* 0x0000000400007c0c */ /* 0x000fda000bf05270 */
[----:B------:R-:W-:Y:S05]  /*4d60*/  @P0 BRA `(.L_x_71) ;  /* 0x00000000003c0947 */ /* 0x000fea0003800000 */
[----:B------:R-:W1:Y:S01]  /*4d70*/  S2R R2, SR_LANEID ;  /* 0x0000000000027919 */ /* 0x000e620000000000 */
[----:B------:R-:W-:Y:S01]  /*4d80*/  ULOP3.LUT UR5, URZ, UR5, URZ, 0x33, !UPT ;  /* 0x00000005ff057292 */ /* 0x000fe2000f8e33ff */
[----:B------:R-:W-:Y:S01]  /*4d90*/  LOP3.LUT R4, RZ, UR4, RZ, 0x33, !PT ;  /* 0x00000004ff047c12 */ /* 0x000fe2000f8e33ff */
[----:B------:R-:W-:Y:S02]  /*4da0*/  VOTEU.ANY UR4, UPT, PT ;  /* 0x0000000000047886 */ /* 0x000fe400038e0100 */
[----:B------:R-:W-:Y:S01]  /*4db0*/  UFLO.U32 UR4, UR4 ;  /* 0x00000004000472bd */ /* 0x000fe200080e0000 */
[----:B------:R-:W2:Y:S01]  /*4dc0*/  REDUX UR7, R4 ;  /* 0x00000000040773c4 */ /* 0x000ea20000000000 */
[----:B------:R-:W-:-:S06]  /*4dd0*/  IMAD.U32 R0, RZ, RZ, UR5 ;  /* 0x00000005ff007e24 */ /* 0x000fcc000f8e00ff */
[----:B------:R3:W-:Y:S01]  /*4de0*/  UTCATOMSWS.AND URZ, UR5 ;  /* 0x0000000500ff79e3 */ /* 0x0007e20008000000 */
[----:B------:R-:W4:Y:S01]  /*4df0*/  REDUX UR8, R0 ;  /* 0x00000000000873c4 */ /* 0x000f220000000000 */
[----:B-1----:R-:W-:Y:S01]  /*4e00*/  ISETP.EQ.U32.AND P0, PT, R2, UR4, PT ;  /* 0x0000000402007c0c */ /* 0x002fe2000bf02070 */
[----:B--2---:R-:W-:Y:S01]  /*4e10*/  IMAD.U32 R2, RZ, RZ, UR7 ;  /* 0x00000007ff027e24 */ /* 0x004fe2000f8e00ff */
[----:B----4-:R-:W-:-:S11]  /*4e20*/  MOV R3, UR8 ;  /* 0x0000000800037c02 */ /* 0x010fd60008000f00 */
[----:B------:R3:W-:Y:S04]  /*4e30*/  @P0 ATOMS.AND RZ, [UR6+0x14], R3 ;  /* 0x00001403ffff098c */ /* 0x0007e8000a800006 */
[----:B------:R3:W-:Y:S01]  /*4e40*/  @P0 ATOMS.AND RZ, [UR6+0x18], R2 ;  /* 0x00001802ffff098c */ /* 0x0007e2000a800006 */
[----:B------:R-:W-:Y:S05]  /*4e50*/  BRA `(.L_x_72) ;  /* 0x0000000000147947 */ /* 0x000fea0003800000 */
.L_x_71:
[----:B------:R-:W-:Y:S02]  /*4e60*/  MOV R2, 0x4e80 ;  /* 0x00004e8000027802 */ /* 0x000fe40000000f00 */
[----:B-----5:R-:W-:Y:S05]  /*4e70*/  CALL.REL.NOINC `($__internal_0_$__cuda_sm10x_tcgen05_guardrail_trap_col_being_dealloced_not_returned_by_alloc) ;  /* 0x000000f000147944 */ /* 0x020fea0003c00000 */
[----:B------:R-:W-:Y:S05]  /*4e80*/  BRA `(.L_x_72) ;  /* 0x0000000000087947 */ /* 0x000fea0003800000 */
.L_x_70:
[----:B------:R-:W-:Y:S02]  /*4e90*/  MOV R2, 0x4eb0 ;  /* 0x00004eb000027802 */ /* 0x000fe40000000f00 */
[----:B-----5:R-:W-:Y:S05]  /*4ea0*/  CALL.REL.NOINC `($__internal_2_$__cuda_sm10x_tcgen05_guardrail_trap_unallocated_columns_being_dealloced) ;  /* 0x000000f000207944 */ /* 0x020fea0003c00000 */
.L_x_72:
[----:B------:R-:W-:Y:S01]  /*4eb0*/  NOP ;  /* 0x0000000000007918 */ /* 0x000fe20000000000 */
[----:B---3--:R-:W-:Y:S05]  /*4ec0*/  EXIT ;  /* 0x000000000000794d */ /* 0x008fea0003800000 */
.L_x_54:
[----:B------:R-:W-:-:S09]  /*4ed0*/  UISETP.NE.OR UP0, UPT, UR21, 0x3, !UP5 ;  /* 0x000000031500788c */ /* 0x000fd2000ef05670 */
[----:B------:R-:W-:Y:S05]  /*4ee0*/  BRA.U UP0, `(.L_x_73) ;  /* 0x0000001900bc7547 */ /* 0x000fea000b800000 */
[----:B------:R-:W2:Y:S01]  /*4ef0*/  S2UR UR10, SR_CgaCtaId ;  /* 0x00000000000a79c3 */ /* 0x000ea20000008800 */
[----:B------:R-:W3:Y:S01]  /*4f00*/  LDCU UR54, c[0x0][0x370] ;  /* 0x00006e00ff3677ac */ /* 0x000ee20008000800 */
[----:B------:R-:W-:Y:S01]  /*4f10*/  HFMA2 R14, -RZ, RZ, 0, 0 ;  /* 0x00000000ff0e7431 */ /* 0x000fe200000001ff */
[----:B------:R-:W-:Y:S01]  /*4f20*/  MOV R13, RZ ;  /* 0x000000ff000d7202 */ /* 0x000fe20000000f00 */
[----:B------:R-:W-:Y:S01]  /*4f30*/  HFMA2 R7, -RZ, RZ, 0, 0.0078125 ;  /* 0x00002000ff077431 */ /* 0x000fe200000001ff */
[----:B------:R-:W3:Y:S03]  /*4f40*/  LDCU.128 UR64, c[0x0][0xf10] ;  /* 0x0001e200ff4077ac */ /* 0x000ee60008000c00 */
[----:B------:R-:W4:Y:S01]  /*4f50*/  LDC.64 R16, c[0x0][0x348] ;  /* 0x0000d200ff107b82 */ /* 0x000f220000000a00 */
[----:B------:R-:W1:Y:S01]  /*4f60*/  LDCU UR53, c[0x0][0x374] ;  /* 0x00006e80ff3577ac */ /* 0x000e620008000800 */
[----:B------:R-:W2:Y:S06]  /*4f70*/  LDCU UR15, c[0x0][0xf0c] ;  /* 0x0001e180ff0f77ac */ /* 0x000eac0008000800 */
[----:B------:R-:W4:Y:S01]  /*4f80*/  LDC.64 R2, c[0x0][0xc88] ;  /* 0x00032200ff027b82 */ /* 0x000f220000000a00 */
[----:B------:R-:W4:Y:S01]  /*4f90*/  LDCU UR63, c[0x0][0xf20] ;  /* 0x0001e400ff3f77ac */ /* 0x000f220008000800 */
[----:B------:R-:W4:Y:S06]  /*4fa0*/  LDCU UR4, c[0x0][0xf30] ;  /* 0x0001e600ff0477ac */ /* 0x000f2c0008000800 */
[----:B------:R-:W4:Y:S01]  /*4fb0*/  LDC.64 R4, c[0x0][0xc90] ;  /* 0x00032400ff047b82 */ /* 0x000f220000000a00 */
[----:B------:R-:W-:Y:S01]  /*4fc0*/  UMOV UR21, 0x400 ;  /* 0x0000040000157882 */ /* 0x000fe20000000000 */
[----:B---3--:R-:W-:-:S02]  /*4fd0*/  UIMAD.WIDE.U32 UR6, UR54, UR64, URZ ;  /* 0x00000040360672a5 */ /* 0x008fc4000f8e00ff */
[----:B-1----:R-:W-:Y:S02]  /*4fe0*/  UIMAD.WIDE.U32 UR8, UR53, UR67, URZ ;  /* 0x00000043350872a5 */ /* 0x002fe4000f8e00ff */
[----:B--2---:R-:W-:Y:S02]  /*4ff0*/  ULEA UR21, UR10, UR21, 0x18 ;  /* 0x000000150a157291 */ /* 0x004fe4000f8ec0ff */
[----:B------:R-:W-:Y:S02]  /*5000*/  UPLOP3.LUT UP1, UPT, UPT, UPT, UPT, 0x40, 0x4 ;  /* 0x000000000004789c */ /* 0x000fe40003f2e870 */
[----:B------:R-:W-:Y:S02]  /*5010*/  UIADD3 UR57, UPT, UPT, UR21, 0x10, URZ ;  /* 0x0000001015397890 */ /* 0x000fe4000fffe0ff */
[----:B------:R-:W-:Y:S02]  /*5020*/  UIADD3 UR49, UPT, UPT, UR21, 0x18, URZ ;  /* 0x0000001815317890 */ /* 0x000fe4000fffe0ff */
[----:B------:R-:W-:-:S02]  /*5030*/  UIADD3 UR41, UPT, UPT, UR21, 0x20, URZ ;  /* 0x0000002015297890 */ /* 0x000fc4000fffe0ff */
[----:B------:R-:W-:Y:S01]  /*5040*/  UIADD3 UR33, UPT, UPT, UR21, 0x28, URZ ;  /* 0x0000002815217890 */ /* 0x000fe2000fffe0ff */
[----:B------:R-:W-:Y:S01]  /*5050*/  UMOV UR6, UR7 ;  /* 0x0000000700067c82 */ /* 0x000fe20008000000 */
[----:B------:R-:W-:Y:S01]  /*5060*/  UMOV UR5, UR9 ;  /* 0x0000000900057c82 */ /* 0x000fe20008000000 */
[----:B------:R-:W-:Y:S02]  /*5070*/  UISETP.GE.AND UP0, UPT, UR45, 0x1, UPT ;  /* 0x000000012d00788c */ /* 0x000fe4000bf06270 */
[----:B------:R-:W-:Y:S01]  /*5080*/  UISETP.NE.AND UP4, UPT, UR45, 0x1, UPT ;  /* 0x000000012d00788c */ /* 0x000fe2000bf85270 */
[----:B------:R-:W1:Y:S01]  /*5090*/  LDCU.64 UR22, c[0x0][0xf28] ;  /* 0x0001e500ff1677ac */ /* 0x000e620008000a00 */
[----:B------:R-:W-:Y:S02]  /*50a0*/  UISETP.NE.AND UP6, UPT, UR15, 0x1, UPT ;  /* 0x000000010f00788c */ /* 0x000fe4000bfc5270 */
[----:B------:R-:W-:Y:S02]  /*50b0*/  UISETP.NE.AND UP5, UPT, UR66, 0x1, UPT ;  /* 0x000000014200788c */ /* 0x000fe4000bfa5270 */
[----:B------:R-:W-:-:S02]  /*50c0*/  USHF.R.U32.HI UR61, URZ, UR65, UR6 ;  /* 0x00000041ff3d7299 */ /* 0x000fc40008011606 */
[----:B------:R-:W-:Y:S02]  /*50d0*/  UPRMT UR46, UR10, 0x654, UR57 ;  /* 0x000006540a2e7896 */ /* 0x000fe40008000039 */
[----:B------:R-:W-:Y:S02]  /*50e0*/  UPRMT UR39, UR10, 0x654, UR49 ;  /* 0x000006540a277896 */ /* 0x000fe40008000031 */
[----:B------:R-:W-:Y:S02]  /*50f0*/  UPRMT UR38, UR10, 0x654, UR41 ;  /* 0x000006540a267896 */ /* 0x000fe40008000029 */
[----:B------:R-:W-:Y:S02]  /*5100*/  UPRMT UR37, UR10, 0x654, UR33 ;  /* 0x000006540a257896 */ /* 0x000fe40008000021 */
[----:B----4-:R-:W-:Y:S02]  /*5110*/  USHF.R.U32.HI UR55, URZ, UR63, UR5 ;  /* 0x0000003fff377299 */ /* 0x010fe40008011605 */
[----:B------:R-:W-:Y:S01]  /*5120*/  UISETP.NE.AND UP3, UPT, UR4, 0x1, UPT ;  /* 0x000000010400788c */ /* 0x000fe2000bf65270 */
[----:B-1----:R-:W-:-:S10]  /*5130*/  UMOV UR29, URZ ;  /* 0x000000ff001d7c82 */ /* 0x002fd40008000000 */
.L_x_88:
[C---:B------:R-:W-:Y:S02]  /*5140*/  LEA R12, R14.reuse, UR21, 0x3 ;  /* 0x000000150e0c7c11 */ /* 0x040fe4000f8e18ff */
[----:B------:R-:W-:Y:S02]  /*5150*/  SHF.L.U32 R9, R13, 0x1f, RZ ;  /* 0x0000001f0d097819 */ /* 0x000fe400000006ff */
[----:B------:R-:W-:Y:S02]  /*5160*/  LEA R10, R14, UR21, 0x4 ;  /* 0x000000150e0a7c11 */ /* 0x000fe4000f8e20ff */
[----:B------:R-:W1:Y:S02]  /*5170*/  SYNCS.PHASECHK.TRANS64.TRYWAIT P0, [R12+URZ+0x60], R9 ;  /* 0x000060090c0075a7 */ /* 0x000e6400080011ff */
[----:B-12---:R-:W-:Y:S05]  /*5180*/  @!P0 BRA `(.L_x_74) ;  /* 0x000000e4004c8947 */ /* 0x006fea0003800000 */
.L_x_205:
[----:B-1----:R-:W1:Y:S01]  /*5190*/  LDS.128 R8, [R10+0xc0] ;  /* 0x0000c0000a087984 */ /* 0x002e620000000c00 */
[----:B------:R-:W-:Y:S01]  /*51a0*/  UISETP.GE.AND UP0, UPT, UR45, 0x1, UPT ;  /* 0x000000012d00788c */ /* 0x000fe2000bf06270 */
[----:B------:R-:W-:Y:S01]  /*51b0*/  @!PT LDS RZ, [RZ] ;  /* 0x00000000fffff984 */ /* 0x000fe20000000800 */
[----:B------:R-:W-:Y:S01]  /*51c0*/  @!PT LDS RZ, [RZ] ;  /* 0x00000000fffff984 */ /* 0x000fe20000000800 */
[----:B------:R-:W-:Y:S01]  /*51d0*/  @!PT LDS RZ, [RZ] ;  /* 0x00000000fffff984 */ /* 0x000fe20000000800 */
[----:B------:R-:W-:Y:S01]  /*51e0*/  @!PT LDS RZ, [RZ] ;  /* 0x00000000fffff984 */ /* 0x000fe20000000800 */
[----:B------:R2:W-:Y:S06]  /*51f0*/  MEMBAR.ALL.CTA ;  /* 0x0000000000007992 */ /* 0x0005ec0000008000 */
[----:B--2---:R-:W2:Y:S01]  /*5200*/  FENCE.VIEW.ASYNC.S ;  /* 0x00000000000073c6 */ /* 0x004ea20000000000 */
[----:B-1----:R-:W-:Y:S11]  /*5210*/  LOP3.LUT P0, RZ, R10, 0x1, RZ, 0xc0, !PT ;  /* 0x000000010aff7812 */ /* 0x002ff6000780c0ff */
[----:B------:R-:W-:Y:S02]  /*5220*/  @!UPT UIADD3 URZ, UPT, UPT, URZ, URZ, URZ ;  /* 0x000000fffffff290 */ /* 0x000fe4000fffe0ff */
[----:B--2---:R-:W-:Y:S01]  /*5230*/  VOTEU.ANY UP2, P0 ;  /* 0x0000000000ff7886 */ /* 0x004fe20000040100 */
[----:B------:R-:W-:Y:S11]  /*5240*/  PLOP3.LUT P0, PT, PT, PT, UP2, 0x80, 0x8 ;  /* 0x000000000008781c */ /* 0x000ff60003f0f028 */
[----:B------:R-:W-:Y:S02]  /*5250*/  @!UPT UIADD3 URZ, UPT, UPT, URZ, URZ, URZ ;  /* 0x000000fffffff290 */ /* 0x000fe4000fffe0ff */
[----:B------:R-:W-:Y:S02]  /*5260*/  @P0 SHF.R.U32.HI R0, RZ, 0x10, R9 ;  /* 0x00000010ff000819 */ /* 0x000fe40000011609 */
[----:B------:R-:W-:Y:S02]  /*5270*/  @P0 MOV R6, R8 ;  /* 0x0000000800060202 */ /* 0x000fe40000000f00 */
[----:B------:R-:W-:Y:S01]  /*5280*/  @P0 R2UR UR4, R0 ;  /* 0x00000000000402ca */ /* 0x000fe200000e0000 */
[----:B------:R-:W-:Y:S01]  /*5290*/  VIADD R0, R12, 0x70 ;  /* 0x000000700c007836 */ /* 0x000fe20000000000 */
[----:B------:R-:W-:Y:S02]  /*52a0*/  @P0 LOP3.LUT R8, R9, 0xffff, RZ, 0xc0, !PT ;  /* 0x0000ffff09080812 */ /* 0x000fe400078ec0ff */
[----:B------:R-:W-:Y:S02]  /*52b0*/  @P0 R2UR UR6, R6 ;  /* 0x00000000060602ca */ /* 0x000fe400000e0000 */
[----:B------:R-:W-:Y:S02]  /*52c0*/  PRMT R0, RZ, 0x654, R0 ;  /* 0x00000654ff007816 */ /* 0x000fe40000000000 */
[----:B------:R-:W-:Y:S02]  /*52d0*/  @P0 R2UR UR5, R8 ;  /* 0x00000000080502ca */ /* 0x000fe400000e0000 */
[----:B------:R1:W-:Y:S03]  /*52e0*/  SYNCS.ARRIVE.TRANS64.RED.A1T0 RZ, [R0+URZ], RZ ;  /* 0x000000ff00ff79a7 */ /* 0x0003e600081004ff */
[----:B------:R-:W-:Y:S04]  /*52f0*/  @UP2 UMOV UR47, UR4 ;  /* 0x00000004002f2c82 */ /* 0x000fe80008000000 */
[----:B------:R-:W-:Y:S04]  /*5300*/  @UP2 UMOV UR14, UR6 ;  /* 0x00000006000e2c82 */ /* 0x000fe80008000000 */
[----:B------:R-:W-:Y:S01]  /*5310*/  @UP2 UMOV UR13, UR5 ;  /* 0x00000005000d2c82 */ /* 0x000fe20008000000 */
[----:B------:R-:W-:Y:S05]  /*5320*/  BRA.U !UP0, `(.L_x_75) ;  /* 0x0000000108a47547 */ /* 0x000fea000b800000 */
[----:B------:R-:W-:Y:S02]  /*5330*/  UIMAD.WIDE.U32 UR16, UR13, UR67, URZ ;  /* 0x000000430d1072a5 */ /* 0x000fe4000f8e00ff */
[----:B------:R-:W-:Y:S02]  /*5340*/  UIMAD.WIDE.U32 UR18, UR14, UR64, URZ ;  /* 0x000000400e1272a5 */ /* 0x000fe4000f8e00ff */
[----:B------:R-:W-:Y:S02]  /*5350*/  USEL UR4, UR53, UR55, !UP5 ;  /* 0x0000003735047287 */ /* 0x000fe4000e800000 */
[----:B------:R-:W-:Y:S02]  /*5360*/  USEL UR7, UR54, UR61, !UP6 ;  /* 0x0000003d36077287 */ /* 0x000fe4000f000000 */
[----:B------:R-:W-:Y:S02]  /*5370*/  UIMAD.WIDE.U32 UR8, UR4, UR22, URZ ;  /* 0x00000016040872a5 */ /* 0x000fe4000f8e00ff */
[----:B------:R-:W-:Y:S01]  /*5380*/  UIMAD.WIDE.U32 UR10, UR7, UR22, URZ ;  /* 0x00000016070a72a5 */ /* 0x000fe2000f8e00ff */
[----:B------:R-:W-:Y:S02]  /*5390*/  UMOV UR5, UR17 ;  /* 0x0000001100057c82 */ /* 0x000fe40008000000 */
[----:B------:R-:W-:Y:S03]  /*53a0*/  USHF.R.U32.HI UR6, URZ, UR63, UR5 ;  /* 0x0000003fff067299 */ /* 0x000fe60008011605 */
[----:B------:R-:W-:Y:S01]  /*53b0*/  UMOV UR5, UR19 ;  /* 0x0000001300057c82 */ /* 0x000fe20008000000 */
[----:B------:R-:W-:Y:S02]  /*53c0*/  USEL UR6, UR13, UR6, !UP5 ;  /* 0x000000060d067287 */ /* 0x000fe4000e800000 */
[----:B------:R-:W-:Y:S03]  /*53d0*/  USHF.R.U32.HI UR12, URZ, UR65, UR5 ;  /* 0x00000041ff0c7299 */ /* 0x000fe60008011605 */
[----:B------:R-:W-:Y:S02]  /*53e0*/  UMOV UR5, UR9 ;  /* 0x0000000900057c82 */ /* 0x000fe40008000000 */
[----:B------:R-:W-:Y:S03]  /*53f0*/  @UP4 USHF.R.U32.HI UR4, URZ, UR23, UR5 ;  /* 0x00000017ff044299 */ /* 0x000fe60008011605 */
[----:B------:R-:W-:Y:S01]  /*5400*/  UMOV UR5, UR11 ;  /* 0x0000000b00057c82 */ /* 0x000fe20008000000 */
[----:B------:R-:W-:Y:S02]  /*5410*/  UIMAD UR4, UR45, UR4, URZ ;  /* 0x000000042d0472a4 */ /* 0x000fe4000f8e02ff */
[----:B------:R-:W-:Y:S02]  /*5420*/  @UP4 USHF.R.U32.HI UR7, URZ, UR23, UR5 ;  /* 0x00000017ff074299 */ /* 0x000fe40008011605 */
[----:B------:R-:W-:Y:S02]  /*5430*/  UIMAD.WIDE.U32 UR10, UR6, UR22, URZ ;  /* 0x00000016060a72a5 */ /* 0x000fe4000f8e00ff */
[----:B------:R-:W-:Y:S02]  /*5440*/  USEL UR5, UR14, UR12, !UP6 ;  /* 0x0000000c0e057287 */ /* 0x000fe4000f000000 */
[----:B------:R-:W-:Y:S02]  /*5450*/  UIMAD UR8, UR45, UR7, URZ ;  /* 0x000000072d0872a4 */ /* 0x000fe4000f8e02ff */
[----:B------:R-:W-:Y:S03]  /*5460*/  UISETP.GE.AND UP0, UPT, UR6, UR4, UPT ;  /* 0x000000040600728c */ /* 0x000fe6000bf06270 */
[----:B------:R-:W-:Y:S01]  /*5470*/  UMOV UR4, UR11 ;  /* 0x0000000b00047c82 */ /* 0x000fe20008000000 */
[----:B------:R-:W-:Y:S02]  /*5480*/  UISETP.GE.OR UP0, UPT, UR5, UR8, UP0 ;  /* 0x000000080500728c */ /* 0x000fe40008706670 */
[----:B------:R-:W-:Y:S02]  /*5490*/  USHF.R.U32.HI UR4, URZ, UR23, UR4 ;  /* 0x00000017ff047299 */ /* 0x000fe40008011604 */
[----:B------:R-:W-:Y:S02]  /*54a0*/  UIMAD.WIDE.U32 UR8, UR5, UR22, URZ ;  /* 0x00000016050872a5 */ /* 0x000fe4000f8e00ff */
[----:B------:R-:W-:Y:S04]  /*54b0*/  USEL UR10, UR6, UR4, !UP4 ;  /* 0x00000004060a7287 */ /* 0x000fe8000e000000 */
[----:B------:R-:W-:Y:S01]  /*54c0*/  UIADD3 UR11, UPT, UPT, -UR10, URZ, URZ ;  /* 0x000000ff0a0b7290 */ /* 0x000fe2000fffe1ff */
[----:B------:R-:W-:Y:S02]  /*54d0*/  @!UP0 UMOV UR4, UR9 ;  /* 0x0000000900048c82 */ /* 0x000fe40008000000 */
[----:B------:R-:W-:Y:S02]  /*54e0*/  @!UP0 USHF.R.U32.HI UR4, URZ, UR23, UR4 ;  /* 0x00000017ff048299 */ /* 0x000fe40008011604 */
[----:B------:R-:W-:Y:S02]  /*54f0*/  UIMAD UR8, UR45, UR11, UR6 ;  /* 0x0000000b2d0872a4 */ /* 0x000fe4000f8e0206 */
[----:B------:R-:W-:Y:S04]  /*5500*/  @!UP0 USEL UR4, UR5, UR4, !UP4 ;  /* 0x0000000405048287 */ /* 0x000fe8000e000000 */
[----:B------:R-:W-:Y:S02]  /*5510*/  @!UP0 UIMAD UR7, UR7, UR8, UR4 ;  /* 0x00000008070782a4 */ /* 0x000fe4000f8e0204 */
[----:B------:R-:W-:Y:S02]  /*5520*/  @!UP0 UIADD3 UR9, UPT, UPT, UR10, -UR4, URZ ;  /* 0x800000040a098290 */ /* 0x000fe4000fffe0ff */
[----:B------:R-:W-:Y:S02]  /*5530*/  UIADD3 UR8, UPT, UPT, -UR6, URZ, URZ ;  /* 0x000000ff06087290 */ /* 0x000fe4000fffe1ff */
[----:B------:R-:W-:Y:S02]  /*5540*/  UIADD3 UR4, UPT, UPT, -UR5, URZ, URZ ;  /* 0x000000ff05047290 */ /* 0x000fe4000fffe1ff */
[----:B------:R-:W-:Y:S03]  /*5550*/  @!UP0 UIMAD UR6, UR9, UR45, UR5 ;  /* 0x0000002d090682a4 */ /* 0x000fe6000f8e0205 */
[----:B------:R-:W-:Y:S01]  /*5560*/  @!UP0 UMOV UR5, UR7 ;  /* 0x0000000700058c82 */ /* 0x000fe20008000000 */
[----:B------:R-:W-:Y:S02]  /*5570*/  UIMAD UR7, UR15, UR4, UR14 ;  /* 0x000000040f0772a4 */ /* 0x000fe4000f8e020e */
[----:B------:R-:W-:Y:S02]  /*5580*/  UIMAD UR4, UR66, UR8, UR13 ;  /* 0x00000008420472a4 */ /* 0x000fe4000f8e020d */
[----:B------:R-:W-:Y:S02]  /*5590*/  UIMAD UR14, UR5, UR15, UR7 ;  /* 0x0000000f050e72a4 */ /* 0x000fe4000f8e0207 */
[----:B------:R-:W-:Y:S11]  /*55a0*/  UIMAD UR13, UR6, UR66, UR4 ;  /* 0x00000042060d72a4 */ /* 0x000ff6000f8e0204 */
[----:B------:R-:W-:Y:S01]  /*55b0*/  @!UPT UIADD3 URZ, UPT, UPT, URZ, URZ, URZ ;  /* 0x000000fffffff290 */ /* 0x000fe2000fffe0ff */
.L_x_75:
[----:B------:R-:W2:Y:S01]  /*55c0*/  @!UP3 LDCU.128 UR8, c[0x0][0xf10] ;  /* 0x0001e200ff08b7ac */ /* 0x000ea20008000c00 */
[----:B------:R-:W-:Y:S01]  /*55d0*/  IMAD.MOV.U32 R10, RZ, RZ, 0x1 ;  /* 0x00000001ff0a7424 */ /* 0x000fe200078e00ff */
[C---:B------:R-:W-:Y:S02]  /*55e0*/  ISETP.NE.U32.AND P1, PT, R4.reuse, RZ, PT ;  /* 0x000000ff0400720c */ /* 0x040fe40003f25070 */
[----:B------:R-:W-:Y:S02]  /*55f0*/  ISETP.NE.U32.AND P0, PT, R4, RZ, PT ;  /* 0x000000ff0400720c */ /* 0x000fe40003f05070 */
[C---:B------:R-:W-:Y:S01]  /*5600*/  ISETP.NE.AND.EX P1, PT, R5.reuse, RZ, PT, P1 ;  /* 0x000000ff0500720c */ /* 0x040fe20003f25310 */
[----:B------:R-:W3:Y:S01]  /*5610*/  @!UP3 LDCU UR5, c[0x0][0xf0c] ;  /* 0x0001e180ff05b7ac */ /* 0x000ee20008000800 */
[----:B------:R-:W-:Y:S02]  /*5620*/  ISETP.NE.AND.EX P0, PT, R5, RZ, PT, P0 ;  /* 0x000000ff0500720c */ /* 0x000fe40003f05300 */
[----:B------:R-:W-:Y:S01]  /*5630*/  SHF.L.U32 R10, R10, 0x1f, RZ ;  /* 0x0000001f0a0a7819 */ /* 0x000fe200000006ff */
[----:B------:R-:W4:Y:S01]  /*5640*/  @!UP3 LDCU UR4, c[0x0][0xf20] ;  /* 0x0001e400ff04b7ac */ /* 0x000f220008000800 */
[----:B------:R-:W-:Y:S02]  /*5650*/  USHF.L.U32 UR17, UR20, 0x8, URZ ;  /* 0x0000000814117899 */ /* 0x000fe400080006ff */
[----:B--2---:R-:W-:Y:S02]  /*5660*/  UIMAD.WIDE.U32 UR6, UR14, UR8, URZ ;  /* 0x000000080e0672a5 */ /* 0x004fe4000f8e00ff */
[----:B------:R-:W-:Y:S02]  /*5670*/  USHF.L.U32 UR59, UR36, 0x7, URZ ;  /* 0x00000007243b7899 */ /* 0x000fe400080006ff */
[----:B------:R-:W-:Y:S02]  /*5680*/  @!UP3 USHF.R.U32.HI UR7, URZ, UR9, UR7 ;  /* 0x00000009ff07b299 */ /* 0x000fe40008011607 */
[----:B------:R-:W-:Y:S02]  /*5690*/  UIMAD.WIDE.U32 UR8, UR13, UR11, URZ ;  /* 0x0000000b0d0872a5 */ /* 0x000fe4000f8e00ff */
[----:B---3--:R-:W-:Y:S04]  /*56a0*/  @!UP3 UISETP.NE.AND UP0, UPT, UR5, 0x1, UPT ;  /* 0x000000010500b88c */ /* 0x008fe8000bf05270 */
[----:B------:R-:W-:Y:S02]  /*56b0*/  @!UP3 USEL UR7, UR14, UR7, !UP0 ;  /* 0x000000070e07b287 */ /* 0x000fe4000c000000 */
[----:B------:R-:W-:Y:S01]  /*56c0*/  @!UP3 UISETP.NE.AND UP0, UPT, UR10, 0x1, UPT ;  /* 0x000000010a00b88c */ /* 0x000fe2000bf05270 */
[----:B------:R-:W-:Y:S02]  /*56d0*/  @!UP3 UMOV UR6, UR9 ;  /* 0x000000090006bc82 */ /* 0x000fe40008000000 */
[----:B----4-:R-:W-:Y:S04]  /*56e0*/  @!UP3 USHF.R.U32.HI UR6, URZ, UR4, UR6 ;  /* 0x00000004ff06b299 */ /* 0x010fe80008011606 */
[----:B------:R-:W-:Y:S04]  /*56f0*/  @!UP3 USEL UR6, UR13, UR6, !UP0 ;  /* 0x000000060d06b287 */ /* 0x000fe8000c000000 */
[----:B------:R-:W-:Y:S02]  /*5700*/  @!UP3 UIADD3 UR4, UPT, UPT, -UR7, UR6, URZ ;  /* 0x000000060704b290 */ /* 0x000fe4000fffe1ff */
[----:B------:R-:W-:Y:S02]  /*5710*/  @!UP3 UIADD3 UR6, UPT, UPT, UR7, -UR6, URZ ;  /* 0x800000060706b290 */ /* 0x000fe4000fffe0ff */
[----:B------:R-:W-:Y:S02]  /*5720*/  @!UP3 UIMAD UR14, UR4, UR5, UR14 ;  /* 0x00000005040eb2a4 */ /* 0x000fe4000f8e020e */
[----:B------:R-:W-:Y:S01]  /*5730*/  @!UP3 UIMAD UR13, UR6, UR10, UR13 ;  /* 0x0000000a060db2a4 */ /* 0x000fe2000f8e020d */
[----:B------:R-:W-:Y:S11]  /*5740*/  BRA.U UP1, `(.L_x_76) ;  /* 0x0000000101107547 */ /* 0x000ff6000b800000 */
[----:B-1----:R-:W-:Y:S04]  /*5750*/  MOV R0, UR62 ;  /* 0x0000003e00007c02 */ /* 0x002fe80008000f00 */
[----:B------:R-:W-:Y:S04]  /*5760*/  SHF.L.U32 R9, R0, 0x1f, RZ ;  /* 0x0000001f00097819 */ /* 0x000fe800000006ff */
[----:B------:R-:W1:Y:S02]  /*5770*/  SYNCS.PHASECHK.TRANS64.TRYWAIT P2, [UR21+0x58], R9 ;  /* 0x00005809ff0075a7 */ /* 0x000e640008041115 */
[----:B-1----:R-:W-:Y:S05]  /*5780*/  @!P2 BRA `(.L_x_77) ;  /* 0x000000dc00e0a947 */ /* 0x002fea0003800000 */
.L_x_76:
[----:B------:R-:W-:Y:S05]  /*5790*/  @!P1 BRA `(.L_x_78) ;  /* 0x0000000000309947 */ /* 0x000fea0003800000 */
[----:B------:R-:W-:Y:S01]  /*57a0*/  ISETP.NE.U32.AND P1, PT, R2, RZ, PT ;  /* 0x000000ff0200720c */ /* 0x000fe20003f25070 */
[----:B------:R-:W2:Y:S01]  /*57b0*/  LDCU.64 UR4, c[0x0][0x358] ;  /* 0x00006b00ff0477ac */ /* 0x000ea20008000a00 */
[----:B------:R-:W-:Y:S02]  /*57c0*/  IMAD.MOV.U32 R180, RZ, RZ, 0x1 ;  /* 0x00000001ffb47424 */ /* 0x000fe400078e00ff */
[----:B------:R-:W-:Y:S11]  /*57d0*/  ISETP.NE.AND.EX P1, PT, R3, RZ, PT, P1 ;  /* 0x000000ff0300720c */ /* 0x000ff60003f25310 */
[----:B------:R-:W-:Y:S02]  /*57e0*/  @!UPT UIADD3 URZ, UPT, UPT, URZ, URZ, URZ ;  /* 0x000000fffffff290 */ /* 0x000fe4000fffe0ff */
[----:B-1----:R-:W1:Y:S01]  /*57f0*/  @P1 LDC.64 R8, c[0x0][0xc88] ;  /* 0x00032200ff081b82 */ /* 0x002e620000000a00 */
[----:B------:R-:W-:Y:S04]  /*5800*/  @P1 IMAD R0, R4, UR60, RZ ;  /* 0x0000003c04001c24 */ /* 0x000fe8000f8e02ff */
[----:B-1----:R-:W-:Y:S04]  /*5810*/  @P1 IMAD.WIDE R8, R0, 0x4, R8 ;  /* 0x0000000400081825 */ /* 0x002fe800078e0208 */
[----:B------:R-:W-:Y:S01]  /*5820*/  HFMA2 R0, -RZ, RZ, 0, 5.9604644775390625e-08 ;  /* 0x00000001ff007431 */ /* 0x000fe200000001ff */
[----:B--2--5:R2:W5:Y:S04]  /*5830*/  @P1 LDG.E R133, desc[UR4][R8.64] ;  /* 0x0000000408851981 */ /* 0x024568000c1e1900 */
[----:B------:R-:W-:Y:S01]  /*5840*/  @!P1 PRMT R180, R0, 0x7610, R180 ;  /* 0x0000761000b49816 */ /* 0x000fe200000000b4 */
[----:B--2---:R-:W3:Y:S06]  /*5850*/  @!P1 LDC R133, c[0x0][0xc80] ;  /* 0x00032000ff859b82 */ /* 0x004eec0000000800 */
.L_x_78:
[----:B---3-5:R-:W-:Y:S01]  /*5860*/  @!P0 FSETP.EQ.AND P1, PT, R133, RZ, PT ;  /* 0x000000ff8500820b */ /* 0x028fe20003f22000 */
[----:B------:R-:W-:Y:S01]  /*5870*/  @!UPT UIADD3 URZ, UPT, UPT, URZ, URZ, URZ ;  /* 0x000000fffffff290 */ /* 0x000fe2000fffe0ff */
[----:B------:R-:W-:Y:S11]  /*5880*/  @!P0 BRA `(.L_x_79) ;  /* 0x0000000000188947 */ /* 0x000ff60003800000 */
[----:B------:R-:W-:Y:S02]  /*5890*/  LOP3.LUT P0, RZ, R180, 0xff, RZ, 0xc0, !PT ;  /* 0x000000ffb4ff7812 */ /* 0x000fe4000780c0ff */
[----:B------:R-:W-:Y:S04]  /*58a0*/  ISETP.NE.U32.AND P1, PT, R2, RZ, PT ;  /* 0x000000ff0200720c */ /* 0x000fe80003f25070 */
[----:B------:R-:W-:Y:S04]  /*58b0*/  ISETP.NE.AND.EX P1, PT, R3, RZ, PT, P1 ;  /* 0x000000ff0300720c */ /* 0x000fe80003f25310 */
[----:B------:R-:W-:Y:S03]  /*58c0*/  PLOP3.LUT P1, PT, P1, PT, PT, 0x8, 0x80 ;  /* 0x000000000080781c */ /* 0x000fe60000f2e170 */
[----:B------:R-:W-:Y:S11]  /*58d0*/  @P0 FSETP.EQ.AND P1, PT, R133, RZ, PT ;  /* 0x000000ff8500020b */ /* 0x000ff60003f22000 */
[----:B------:R-:W-:Y:S02]  /*58e0*/  @!UPT UIADD3 URZ, UPT, UPT, URZ, URZ, URZ ;  /* 0x000000fffffff290 */ /* 0x000fe4000fffe0ff */
.L_x_79:
[----:B------:R-:W2:Y:S01]  /*58f0*/  SYNCS.PHASECHK.TRANS64.TRYWAIT P2, [UR21+0x30], R10 ;  /* 0x0000300aff0075a7 */ /* 0x000ea20008041115 */
[----:B------:R-:W-:Y:S01]  /*5900*/  ELECT P0, URZ, PT ;  /* 0x0000000000ff782f */ /* 0x000fe20003800000 */
[----:B------:R-:W-:Y:S02]  /*5910*/  ULOP3.LUT UP0, UR19, UR29, 0x1, URZ, 0xc0, !UPT ;  /* 0x000000011d137892 */ /* 0x000fe4000f80c0ff */
[----:B------:R-:W-:Y:S01]  /*5920*/  UIADD3 UR18, UPT, UPT, UR17, 0x60, URZ ;  /* 0x0000006011127890 */ /* 0x000fe2000fffe0ff */
[----:B------:R-:W-:Y:S06]  /*5930*/  PLOP3.LUT P1, PT, P1, P0, PT, 0xf2, 0x2f ;  /* 0x00000000002f781c */ /* 0x000fec0000f21e72 */
[----:B------:R-:W-:Y:S02]  /*5940*/  UMOV UR58, UR18 ;  /* 0x00000012003a7c82 */ /* 0x000fe40008000000 */
[----:B------:R-:W-:Y:S05]  /*5950*/  @UP0 UIADD3 UR58, UPT, UPT, UR17, URZ, URZ ;  /* 0x000000ff113a0290 */ /* 0x000fea000fffe0ff */
[----:B------:R-:W-:Y:S05]  /*5960*/  @!P1 IADD3 R6, P0, PT, R16, 0x980, RZ ;  /* 0x0000098010069810 */ /* 0x000fea0007f1e0ff */
[----:B-1----:R-:W-:Y:S01]  /*5970*/  @!P1 IMAD.X R0, RZ, RZ, R17, P0 ;  /* 0x000000ffff009224 */ /* 0x002fe200000e0611 */
[----:B--2---:R-:W-:Y:S07]  /*5980*/  @!P2 BRA `(.L_x_80) ;  /* 0x000000dc0078a947 */ /* 0x004fee0003800000 */
.L_x_208:
[----:B------:R-:W-:Y:S01]  /*5990*/  @!P1 R2UR UR5, R6 ;  /* 0x00000000060592ca */ /* 0x000fe200000e0000 */
[----:B------:R-:W-:Y:S01]  /*59a0*/  VOTEU.ALL UP0, P1 ;  /* 0x0000000000ff7886 */ /* 0x000fe20000800000 */
[----:B------:R-:W-:Y:S01]  /*59b0*/  @!P1 R2UR UR4, R0 ;  /* 0x00000000000492ca */ /* 0x000fe200000e0000 */
[----:B------:R-:W-:Y:S01]  /*59c0*/  UMOV UR6, 0x0 ;  /* 0x0000000000067882 */ /* 0x000fe20000000000 */
[----:B------:R-:W-:Y:S01]  /*59d0*/  UMOV UR7, 0x10000000 ;  /* 0x1000000000077882 */ /* 0x000fe20000000000 */
[----:B------:R-:W-:Y:S01]  /*59e0*/  @!P1 IMAD.MOV.U32 R0, RZ, RZ, 0x2000 ;  /* 0x00002000ff009424 */ /* 0x000fe200078e00ff */
[----:B------:R-:W-:Y:S01]  /*59f0*/  @!UP0 UIADD3 UR56, UPT, UPT, UR21, 0x200, URZ ;  /* 0x0000020015388890 */ /* 0x000fe2000fffe0ff */
[----:B------:R-:W-:Y:S01]  /*5a00*/  @!P1 IADD3 R6, P0, PT, R16, 0x980, RZ ;  /* 0x0000098010069810 */ /* 0x000fe20007f1e0ff */
[----:B------:R-:W-:Y:S02]  /*5a10*/  @!UP0 UIADD3 UR10, UPT, UPT, UR58, 0x80, URZ ;  /* 0x000000803a0a8890 */ /* 0x000fe4000fffe0ff */
[----:B------:R-:W-:Y:S01]  /*5a20*/  @!UP0 UIADD3 UR8, UPT, UPT, UR21, 0x1200, URZ ;  /* 0x0000120015088890 */ /* 0x000fe2000fffe0ff */
[----:B------:R-:W-:Y:S02]  /*5a30*/  VOTEU.ALL UP0, P1 ;  /* 0x0000000000ff7886 */ /* 0x000fe40000800000 */
[----:B------:R-:W-:Y:S01]  /*5a40*/  IMAD.U32 R8, RZ, RZ, UR5 ;  /* 0x00000005ff087e24 */ /* 0x000fe2000f8e00ff */
[----:B------:R-:W-:Y:S01]  /*5a50*/  UMOV UR9, UR57 ;  /* 0x0000003900097c82 */ /* 0x000fe20008000000 */
[----:B-1----:R-:W-:Y:S01]  /*5a60*/  IMAD.U32 R9, RZ, RZ, UR4 ;  /* 0x00000004ff097e24 */ /* 0x002fe2000f8e00ff */
[----:B------:R-:W-:Y:S01]  /*5a70*/  UMOV UR11, UR59 ;  /* 0x0000003b000b7c82 */ /* 0x000fe20008000000 */
[----:B------:R-:W-:Y:S01]  /*5a80*/  UMOV UR12, UR60 ;  /* 0x0000003c000c7c82 */ /* 0x000fe20008000000 */
[----:B------:R-:W-:Y:S02]  /*5a90*/  @!P1 R2UR UR4, R8 ;  /* 0x00000000080492ca */ /* 0x000fe400000e0000 */
[----:B------:R-:W-:Y:S11]  /*5aa0*/  @!P1 R2UR UR5, R9 ;  /* 0x00000000090592ca */ /* 0x000ff600000e0000 */
[----:B------:R-:W-:Y:S02]  /*5ab0*/  @!UPT UIADD3 URZ, UPT, UPT, URZ, URZ, URZ ;  /* 0x000000fffffff290 */ /* 0x000fe4000fffe0ff */
[----:B------:R1:W-:Y:S01]  /*5ac0*/  @!UP0 UTMALDG.3D [UR56], [UR4], desc[UR6] ;  /* 0x00000638040085b4 */ /* 0x0003e20008011000 */
[----:B------:R-:W-:Y:S05]  /*5ad0*/  VOTEU.ALL UP0, P1 ;  /* 0x0000000000ff7886 */ /* 0x000fea0000800000 */
[----:B------:R1:W-:Y:S01]  /*5ae0*/  @!UP0 UTMALDG.3D [UR8], [UR4], desc[UR6] ;  /* 0x00000608040085b4 */ /* 0x0003e20008011000 */
[----:B------:R2:W-:Y:S01]  /*5af0*/  @!P1 SYNCS.ARRIVE.TRANS64.RED.A0TR RZ, [UR21+0x10], R0 ;  /* 0x00001000ffff99a7 */ /* 0x0005e20008300415 */
[----:B------:R-:W-:Y:S01]  /*5b00*/  SYNCS.ARRIVE.TRANS64.RED.A1T0 RZ, [UR46], RZ ;  /* 0x000000ffffff79a7 */ /* 0x000fe2000810042e */
[----:B--2---:R-:W-:Y:S01]  /*5b10*/  @!P1 IMAD.X R0, RZ, RZ, R17, P0 ;  /* 0x000000ffff009224 */ /* 0x004fe200000e0611 */
[----:B------:R-:W2:Y:S02]  /*5b20*/  SYNCS.PHASECHK.TRANS64.TRYWAIT P2, [UR21+0x38], R10 ;  /* 0x0000380aff0075a7 */ /* 0x000ea40008041115 */
[----:B-12---:R-:W-:Y:S05]  /*5b30*/  @!P2 BRA `(.L_x_81) ;  /* 0x000000dc0024a947 */ /* 0x006fea0003800000 */
.L_x_210:
[----:B------:R-:W-:Y:S01]  /*5b40*/  @!P1 R2UR UR5, R6 ;  /* 0x00000000060592ca */ /* 0x000fe200000e0000 */
[----:B------:R-:W-:Y:S01]  /*5b50*/  VOTEU.ALL UP0, P1 ;  /* 0x0000000000ff7886 */ /* 0x000fe20000800000 */
[----:B------:R-:W-:Y:S01]  /*5b60*/  @!P1 R2UR UR4, R0 ;  /* 0x00000000000492ca */ /* 0x000fe200000e0000 */
[----:B------:R-:W-:Y:S01]  /*5b70*/  UMOV UR6, 0x0 ;  /* 0x0000000000067882 */ /* 0x000fe20000000000 */
[----:B------:R-:W-:Y:S01]  /*5b80*/  UMOV UR7, 0x10000000 ;  /* 0x1000000000077882 */ /* 0x000fe20000000000 */
[----:B------:R-:W-:Y:S01]  /*5b90*/  UMOV UR50, UR58 ;  /* 0x0000003a00327c82 */ /* 0x000fe20008000000 */
[----:B------:R-:W-:Y:S01]  /*5ba0*/  @!UP0 UIADD3 UR51, UPT, UPT, UR59, 0x40, URZ ;  /* 0x000000403b338890 */ /* 0x000fe2000fffe0ff */
[----:B------:R-:W-:Y:S01]  /*5bb0*/  @!P1 IMAD.MOV.U32 R0, RZ, RZ, 0x2000 ;  /* 0x00002000ff009424 */ /* 0x000fe200078e00ff */
[----:B------:R-:W-:Y:S01]  /*5bc0*/  @!UP0 UIADD3 UR48, UPT, UPT, UR21, 0x2200, URZ ;  /* 0x0000220015308890 */ /* 0x000fe2000fffe0ff */
[----:B------:R-:W-:Y:S01]  /*5bd0*/  @!P1 IADD3 R6, P0, PT, R16, 0x980, RZ ;  /* 0x0000098010069810 */ /* 0x000fe20007f1e0ff */
[----:B------:R-:W-:Y:S02]  /*5be0*/  @!UP0 UIADD3 UR10, UPT, UPT, UR58, 0x80, URZ ;  /* 0x000000803a0a8890 */ /* 0x000fe4000fffe0ff */
[----:B------:R-:W-:Y:S01]  /*5bf0*/  @!UP0 UIADD3 UR8, UPT, UPT, UR21, 0x3200, URZ ;  /* 0x0000320015088890 */ /* 0x000fe2000fffe0ff */
[----:B------:R-:W-:Y:S01]  /*5c00*/  IMAD.U32 R8, RZ, RZ, UR5 ;  /* 0x00000005ff087e24 */ /* 0x000fe2000f8e00ff */
[----:B------:R-:W-:Y:S01]  /*5c10*/  VOTEU.ALL UP0, P1 ;  /* 0x0000000000ff7886 */ /* 0x000fe20000800000 */
[----:B-1----:R-:W-:Y:S01]  /*5c20*/  IMAD.U32 R9, RZ, RZ, UR4 ;  /* 0x00000004ff097e24 */ /* 0x002fe2000f8e00ff */
[----:B------:R-:W-:Y:S01]  /*5c30*/  UMOV UR52, UR60 ;  /* 0x0000003c00347c82 */ /* 0x000fe20008000000 */
[----:B------:R-:W-:Y:S01]  /*5c40*/  UMOV UR9, UR49 ;  /* 0x0000003100097c82 */ /* 0x000fe20008000000 */
[----:B------:R-:W-:Y:S01]  /*5c50*/  @!P1 R2UR UR4, R8 ;  /* 0x00000000080492ca */ /* 0x000fe200000e0000 */
[----:B------:R-:W-:Y:S01]  /*5c60*/  UMOV UR12, UR60 ;  /* 0x0000003c000c7c82 */ /* 0x000fe20008000000 */
[----:B------:R-:W-:Y:S01]  /*5c70*/  @!P1 R2UR UR5, R9 ;  /* 0x00000000090592ca */ /* 0x000fe200000e0000 */
[----:B------:R-:W-:Y:S11]  /*5c80*/  UMOV UR11, UR51 ;  /* 0x00000033000b7c82 */ /* 0x000ff60008000000 */
[----:B------:R-:W-:Y:S01]  /*5c90*/  @!UPT UIADD3 URZ, UPT, UPT, URZ, URZ, URZ ;  /* 0x000000fffffff290 */ /* 0x000fe2000fffe0ff */
        /* <DEDUP_REMOVED lines=8> */
.L_x_212:
[----:B------:R-:W-:Y:S01]  /*5d20*/  @!P1 R2UR UR4, R0 ;  /* 0x00000000000492ca */ /* 0x000fe200000e0000 */
[----:B------:R-:W-:Y:S01]  /*5d30*/  USHF.L.U32 UR16, UR19, 0x5, URZ ;  /* 0x0000000513107899 */ /* 0x000fe200080006ff */
[----:B------:R-:W-:Y:S01]  /*5d40*/  @!P1 R2UR UR5, R6 ;  /* 0x00000000060592ca */ /* 0x000fe200000e0000 */
[----:B------:R-:W-:Y:S01]  /*5d50*/  VOTEU.ALL UP0, P1 ;  /* 0x0000000000ff7886 */ /* 0x000fe20000800000 */
[----:B------:R-:W-:Y:S01]  /*5d60*/  UMOV UR24, 0x0 ;  /* 0x0000000000187882 */ /* 0x000fe20000000000 */
[----:B------:R-:W-:Y:S01]  /*5d70*/  UMOV UR25, 0x10000000 ;  /* 0x1000000000197882 */ /* 0x000fe20000000000 */
[----:B------:R-:W-:Y:S01]  /*5d80*/  UMOV UR43, UR59 ;  /* 0x0000003b002b7c82 */ /* 0x000fe20008000000 */
[----:B------:R-:W-:Y:S01]  /*5d90*/  UMOV UR44, UR60 ;  /* 0x0000003c002c7c82 */ /* 0x000fe20008000000 */
[----:B------:R-:W-:Y:S01]  /*5da0*/  @!UP0 UIADD3 UR40, UPT, UPT, UR21, 0x4200, URZ ;  /* 0x0000420015288890 */ /* 0x000fe2000fffe0ff */
[----:B------:R-:W-:Y:S01]  /*5db0*/  @!P1 IMAD.MOV.U32 R0, RZ, RZ, 0x2000 ;  /* 0x00002000ff009424 */ /* 0x000fe200078e00ff */
[----:B------:R-:W-:Y:S01]  /*5dc0*/  @!UP0 UIADD3 UR8, UPT, UPT, UR21, 0x5200, URZ ;  /* 0x0000520015088890 */ /* 0x000fe2000fffe0ff */
[----:B------:R-:W-:Y:S01]  /*5dd0*/  @!P1 IADD3 R6, P0, PT, R16, 0x980, RZ ;  /* 0x0000098010069810 */ /* 0x000fe20007f1e0ff */
[----:B------:R-:W-:Y:S01]  /*5de0*/  UMOV UR9, UR41 ;  /* 0x0000002900097c82 */ /* 0x000fe20008000000 */
[----:B-1----:R-:W-:Y:S01]  /*5df0*/  IMAD.U32 R9, RZ, RZ, UR4 ;  /* 0x00000004ff097e24 */ /* 0x002fe2000f8e00ff */
[----:B------:R-:W-:Y:S01]  /*5e00*/  UIADD3 UR4, UPT, UPT, UR17, -UR16, URZ ;  /* 0x8000001011047290 */ /* 0x000fe2000fffe0ff */
[----:B------:R-:W-:Y:S01]  /*5e10*/  IMAD.U32 R8, RZ, RZ, UR5 ;  /* 0x00000005ff087e24 */ /* 0x000fe2000f8e00ff */
[----:B------:R-:W-:Y:S01]  /*5e20*/  UMOV UR11, UR59 ;  /* 0x0000003b000b7c82 */ /* 0x000fe20008000000 */
[----:B------:R-:W-:Y:S01]  /*5e30*/  UMOV UR12, UR60 ;  /* 0x0000003c000c7c82 */ /* 0x000fe20008000000 */
[----:B------:R-:W-:Y:S01]  /*5e40*/  @!P1 R2UR UR7, R9 ;  /* 0x00000000090792ca */ /* 0x000fe200000e0000 */
[----:B------:R-:W-:Y:S01]  /*5e50*/  UIADD3 UR42, UPT, UPT, UR4, 0x40, URZ ;  /* 0x00000040042a7890 */ /* 0x000fe2000fffe0ff */
[----:B------:R-:W-:Y:S01]  /*5e60*/  @!P1 R2UR UR6, R8 ;  /* 0x00000000080692ca */ /* 0x000fe200000e0000 */
[----:B------:R-:W-:Y:S01]  /*5e70*/  @!UP0 UIADD3 UR10, UPT, UPT, UR4, 0xc0, URZ ;  /* 0x000000c0040a8890 */ /* 0x000fe2000fffe0ff */
[----:B------:R-:W-:Y:S11]  /*5e80*/  VOTEU.ALL UP0, P1 ;  /* 0x0000000000ff7886 */ /* 0x000ff60000800000 */
        /* <DEDUP_REMOVED lines=8> */
.L_x_214:
[----:B------:R-:W-:Y:S01]  /*5f10*/  @!P1 R2UR UR6, R6 ;  /* 0x00000000060692ca */ /* 0x000fe200000e0000 */
[----:B------:R-:W-:Y:S01]  /*5f20*/  VOTEU.ALL UP0, P1 ;  /* 0x0000000000ff7886 */ /* 0x000fe20000800000 */
[----:B------:R-:W-:Y:S01]  /*5f30*/  @!P1 R2UR UR5, R0 ;  /* 0x00000000000592ca */ /* 0x000fe200000e0000 */
[----:B------:R-:W-:Y:S01]  /*5f40*/  UMOV UR34, UR42 ;  /* 0x0000002a00227c82 */ /* 0x000fe20008000000 */
[----:B------:R-:W-:Y:S01]  /*5f50*/  UMOV UR36, UR60 ;  /* 0x0000003c00247c82 */ /* 0x000fe20008000000 */
[----:B------:R-:W-:Y:S01]  /*5f60*/  @!P1 IMAD.MOV.U32 R0, RZ, RZ, 0x2000 ;  /* 0x00002000ff009424 */ /* 0x000fe200078e00ff */
[----:B------:R-:W-:Y:S01]  /*5f70*/  @!UP0 UIADD3 UR35, UPT, UPT, UR59, 0x40, URZ ;  /* 0x000000403b238890 */ /* 0x000fe2000fffe0ff */
[----:B-1----:R-:W-:Y:S01]  /*5f80*/  SHF.L.U32 R9, RZ, 0x1f, RZ ;  /* 0x0000001fff097819 */ /* 0x002fe200000006ff */
[----:B------:R-:W-:Y:S01]  /*5f90*/  @!UP0 UIADD3 UR32, UPT, UPT, UR21, 0x6200, URZ ;  /* 0x0000620015208890 */ /* 0x000fe2000fffe0ff */
[----:B------:R-:W-:Y:S01]  /*5fa0*/  @!P1 IADD3 R8, P0, PT, R16, 0x980, RZ ;  /* 0x0000098010089810 */ /* 0x000fe20007f1e0ff */
[----:B------:R-:W-:Y:S02]  /*5fb0*/  @!UP0 UIADD3 UR10, UPT, UPT, UR4, 0xc0, URZ ;  /* 0x000000c0040a8890 */ /* 0x000fe4000fffe0ff */
[----:B------:R-:W-:Y:S01]  /*5fc0*/  @!UP0 UIADD3 UR8, UPT, UPT, UR21, 0x7200, URZ ;  /* 0x0000720015088890 */ /* 0x000fe2000fffe0ff */
[----:B------:R-:W-:Y:S01]  /*5fd0*/  IMAD.U32 R18, RZ, RZ, UR6 ;  /* 0x00000006ff127e24 */ /* 0x000fe2000f8e00ff */
[----:B------:R-:W-:Y:S01]  /*5fe0*/  VOTEU.ALL UP0, P1 ;  /* 0x0000000000ff7886 */ /* 0x000fe20000800000 */
[----:B------:R-:W-:Y:S01]  /*5ff0*/  IMAD.U32 R19, RZ, RZ, UR5 ;  /* 0x00000005ff137e24 */ /* 0x000fe2000f8e00ff */
[----:B------:R-:W-:Y:S01]  /*6000*/  UMOV UR4, 0x0 ;  /* 0x0000000000047882 */ /* 0x000fe20000000000 */
[----:B------:R-:W-:Y:S01]  /*6010*/  UMOV UR5, 0x10000000 ;  /* 0x1000000000057882 */ /* 0x000fe20000000000 */
[----:B------:R-:W-:Y:S01]  /*6020*/  @!P1 R2UR UR6, R18 ;  /* 0x00000000120692ca */ /* 0x000fe200000e0000 */
[----:B------:R-:W-:Y:S01]  /*6030*/  UMOV UR9, UR33 ;  /* 0x0000002100097c82 */ /* 0x000fe20008000000 */
[----:B------:R-:W-:Y:S01]  /*6040*/  @!P1 R2UR UR7, R19 ;  /* 0x00000000130792ca */ /* 0x000fe200000e0000 */
[----:B------:R-:W-:Y:S01]  /*6050*/  UMOV UR12, UR60 ;  /* 0x0000003c000c7c82 */ /* 0x000fe20008000000 */
[----:B------:R-:W-:Y:S01]  /*6060*/  UMOV UR11, UR35 ;  /* 0x00000023000b7c82 */ /* 0x000fe20008000000 */
[----:B------:R-:W-:Y:S10]  /*6070*/  @!P1 IMAD.X R6, RZ, RZ, R17, P0 ;  /* 0x000000ffff069224 */ /* 0x000ff400000e0611 */
[----:B------:R-:W-:Y:S01]  /*6080*/  @!UP0 UTMALDG.3D [UR32], [UR6], desc[UR4] ;  /* 0x00000420060085b4 */ /* 0x000fe20008011000 */
[----:B------:R-:W-:Y:S05]  /*6090*/  VOTEU.ALL UP0, P1 ;  /* 0x0000000000ff7886 */ /* 0x000fea0000800000 */
[----:B------:R1:W-:Y:S01]  /*60a0*/  @!UP0 UTMALDG.3D [UR8], [UR6], desc[UR4] ;  /* 0x00000408060085b4 */ /* 0x0003e20008011000 */
[----:B------:R2:W-:Y:S01]  /*60b0*/  @!P1 SYNCS.ARRIVE.TRANS64.RED.A0TR RZ, [UR21+0x28], R0 ;  /* 0x00002800ffff99a7 */ /* 0x0005e20008300415 */
[----:B------:R-:W-:Y:S01]  /*60c0*/  SYNCS.ARRIVE.TRANS64.RED.A1T0 RZ, [UR37], RZ ;  /* 0x000000ffffff79a7 */ /* 0x000fe20008100425 */
[----:B------:R-:W3:Y:S01]  /*60d0*/  SYNCS.PHASECHK.TRANS64.TRYWAIT P2, [UR21+0x30], R9 ;  /* 0x00003009ff0075a7 */ /* 0x000ee20008041115 */
[----:B-1----:R-:W-:Y:S01]  /*60e0*/  UIADD3 UR4, UPT, UPT, UR17, UR16, URZ ;  /* 0x0000001011047290 */ /* 0x002fe2000fffe0ff */
[----:B--23--:R-:W-:Y:S11]  /*60f0*/  @!P2 BRA `(.L_x_84) ;  /* 0x000000d400fca947 */ /* 0x00cff60003800000 */
.L_x_216:
[----:B------:R-:W-:Y:S01]  /*6100*/  @!P1 R2UR UR6, R8 ;  /* 0x00000000080692ca */ /* 0x000fe200000e0000 */
[----:B------:R-:W-:Y:S01]  /*6110*/  VOTEU.ALL UP0, P1 ;  /* 0x0000000000ff7886 */ /* 0x000fe20000800000 */
[----:B------:R-:W-:Y:S01]  /*6120*/  @!P1 R2UR UR5, R6 ;  /* 0x00000000060592ca */ /* 0x000fe200000e0000 */
[----:B------:R-:W-:Y:S01]  /*6130*/  UIADD3 UR26, UPT, UPT, UR4, 0x20, URZ ;  /* 0x00000020041a7890 */ /* 0x000fe2000fffe0ff */
[----:B-1----:R-:W-:Y:S01]  /*6140*/  @!P1 IMAD.MOV.U32 R0, RZ, RZ, 0x2000 ;  /* 0x00002000ff009424 */ /* 0x002fe200078e00ff */
[----:B------:R-:W-:Y:S01]  /*6150*/  UMOV UR30, 0x0 ;  /* 0x00000000001e7882 */ /* 0x000fe20000000000 */
[----:B------:R-:W-:Y:S01]  /*6160*/  @!UP0 UIADD3 UR24, UPT, UPT, UR21, 0x200, URZ ;  /* 0x0000020015188890 */ /* 0x000fe2000fffe0ff */
[----:B------:R-:W-:Y:S01]  /*6170*/  @!P1 IADD3 R8, P0, PT, R16, 0x980, RZ ;  /* 0x0000098010089810 */ /* 0x000fe20007f1e0ff */
[----:B------:R-:W-:Y:S02]  /*6180*/  @!UP0 UIADD3 UR10, UPT, UPT, UR4, 0xa0, URZ ;  /* 0x000000a0040a8890 */ /* 0x000fe4000fffe0ff */
[----:B------:R-:W-:Y:S01]  /*6190*/  @!UP0 UIADD3 UR8, UPT, UPT, UR21, 0x1200, URZ ;  /* 0x0000120015088890 */ /* 0x000fe2000fffe0ff */
[----:B------:R-:W-:Y:S02]  /*61a0*/  VOTEU.ALL UP0, P1 ;  /* 0x0000000000ff7886 */ /* 0x000fe40000800000 */
[----:B------:R-:W-:Y:S01]  /*61b0*/  IMAD.U32 R18, RZ, RZ, UR6 ;  /* 0x00000006ff127e24 */ /* 0x000fe2000f8e00ff */
[----:B------:R-:W-:Y:S01]  /*61c0*/  UMOV UR31, 0x10000000 ;  /* 0x10000000001f7882 */ /* 0x000fe20000000000 */
[----:B------:R-:W-:Y:S01]  /*61d0*/  IMAD.U32 R19, RZ, RZ, UR5 ;  /* 0x00000005ff137e24 */ /* 0x000fe2000f8e00ff */
[----:B------:R-:W-:Y:S01]  /*61e0*/  UMOV UR25, UR57 ;  /* 0x0000003900197c82 */ /* 0x000fe20008000000 */
[----:B------:R-:W-:Y:S01]  /*61f0*/  UMOV UR27, UR59 ;  /* 0x0000003b001b7c82 */ /* 0x000fe20008000000 */
[----:B------:R-:W-:Y:S01]  /*6200*/  @!P1 R2UR UR6, R18 ;  /* 0x00000000120692ca */ /* 0x000fe200000e0000 */
[----:B------:R-:W-:Y:S01]  /*6210*/  UMOV UR28, UR60 ;  /* 0x0000003c001c7c82 */ /* 0x000fe20008000000 */
[----:B------:R-:W-:Y:S01]  /*6220*/  @!P1 R2UR UR7, R19 ;  /* 0x00000000130792ca */ /* 0x000fe200000e0000 */
[----:B------:R-:W-:Y:S01]  /*6230*/  UMOV UR9, UR57 ;  /* 0x0000003900097c82 */ /* 0x000fe20008000000 */
[----:B------:R-:W-:Y:S01]  /*6240*/  UMOV UR11, UR59 ;  /* 0x0000003b000b7c82 */ /* 0x000fe20008000000 */
[----:B------:R-:W-:Y:S01]  /*6250*/  UMOV UR12, UR60 ;  /* 0x0000003c000c7c82 */ /* 0x000fe20008000000 */
[----:B------:R-:W-:Y:S09]  /*6260*/  @!P1 IMAD.X R6, RZ, RZ, R17, P0 ;  /* 0x000000ffff069224 */ /* 0x000ff200000e0611 */
[----:B------:R1:W-:Y:S01]  /*6270*/  @!UP0 UTMALDG.3D [UR24], [UR6], desc[UR30] ;  /* 0x00001e18060085b4 */ /* 0x0003e20008011000 */
[----:B------:R-:W-:Y:S05]  /*6280*/  VOTEU.ALL UP0, P1 ;  /* 0x0000000000ff7886 */ /* 0x000fea0000800000 */
[----:B------:R1:W-:Y:S01]  /*6290*/  @!UP0 UTMALDG.3D [UR8], [UR6], desc[UR30] ;  /* 0x00001e08060085b4 */ /* 0x0003e20008011000 */
[----:B------:R1:W-:Y:S01]  /*62a0*/  @!P1 SYNCS.ARRIVE.TRANS64.RED.A0TR RZ, [UR21+0x10], R0 ;  /* 0x00001000ffff99a7 */ /* 0x0003e20008300415 */
[----:B------:R-:W-:Y:S01]  /*62b0*/  SYNCS.ARRIVE.TRANS64.RED.A1T0 RZ, [UR46], RZ ;  /* 0x000000ffffff79a7 */ /* 0x000fe2000810042e */
[----:B------:R-:W2:Y:S02]  /*62c0*/  SYNCS.PHASECHK.TRANS64.TRYWAIT P2, [UR21+0x38], R9 ;  /* 0x00003809ff0075a7 */ /* 0x000ea40008041115 */
[----:B-12---:R-:W-:Y:S05]  /*62d0*/  @!P2 BRA `(.L_x_85) ;  /* 0x000000d4009ca947 */ /* 0x006fea0003800000 */
.L_x_218:
[----:B------:R-:W-:Y:S01]  /*62e0*/  @!P1 R2UR UR6, R8 ;  /* 0x00000000080692ca */ /* 0x000fe200000e0000 */
[----:B------:R-:W-:Y:S01]  /*62f0*/  VOTEU.ALL UP0, P1 ;  /* 0x0000000000ff7886 */ /* 0x000fe20000800000 */
[----:B------:R-:W-:Y:S01]  /*6300*/  @!P1 R2UR UR5, R6 ;  /* 0x00000000060592ca */ /* 0x000fe200000e0000 */
[----:B------:R-:W-:Y:S01]  /*6310*/  UMOV UR30, 0x0 ;  /* 0x00000000001e7882 */ /* 0x000fe20000000000 */
[----:B------:R-:W-:Y:S01]  /*6320*/  UMOV UR31, 0x10000000 ;  /* 0x10000000001f7882 */ /* 0x000fe20000000000 */
[----:B------:R-:W-:Y:S01]  /*6330*/  UMOV UR25, UR49 ;  /* 0x0000003100197c82 */ /* 0x000fe20008000000 */
[----:B------:R-:W-:Y:S01]  /*6340*/  @!UP0 UIADD3 UR27, UPT, UPT, UR59, 0x40, URZ ;  /* 0x000000403b1b8890 */ /* 0x000fe2000fffe0ff */
[----:B-1----:R-:W-:Y:S01]  /*6350*/  @!P1 IMAD.MOV.U32 R0, RZ, RZ, 0x2000 ;  /* 0x00002000ff009424 */ /* 0x002fe200078e00ff */
[----:B------:R-:W-:Y:S01]  /*6360*/  @!UP0 UIADD3 UR24, UPT, UPT, UR21, 0x2200, URZ ;  /* 0x0000220015188890 */ /* 0x000fe2000fffe0ff */
[----:B------:R-:W-:Y:S01]  /*6370*/  @!P1 IADD3 R8, P0, PT, R16, 0x980, RZ ;  /* 0x0000098010089810 */ /* 0x000fe20007f1e0ff */
[----:B------:R-:W-:Y:S02]  /*6380*/  @!UP0 UIADD3 UR10, UPT, UPT, UR4, 0xa0, URZ ;  /* 0x000000a0040a8890 */ /* 0x000fe4000fffe0ff */
[----:B------:R-:W-:Y:S01]  /*6390*/  @!UP0 UIADD3 UR8, UPT, UPT, UR21, 0x3200, URZ ;  /* 0x0000320015088890 */ /* 0x000fe2000fffe0ff */
[----:B------:R-:W-:Y:S01]  /*63a0*/  IMAD.U32 R18, RZ, RZ, UR6 ;  /* 0x00000006ff127e24 */ /* 0x000fe2000f8e00ff */
[----:B------:R-:W-:Y:S01]  /*63b0*/  VOTEU.ALL UP0, P1 ;  /* 0x0000000000ff7886 */ /* 0x000fe20000800000 */
[----:B------:R-:W-:Y:S01]  /*63c0*/  IMAD.U32 R19, RZ, RZ, UR5 ;  /* 0x00000005ff137e24 */ /* 0x000fe2000f8e00ff */
[----:B------:R-:W-:Y:S01]  /*63d0*/  UMOV UR28, UR60 ;  /* 0x0000003c001c7c82 */ /* 0x000fe20008000000 */
[----:B------:R-:W-:Y:S01]  /*63e0*/  UMOV UR9, UR49 ;  /* 0x0000003100097c82 */ /* 0x000fe20008000000 */
[----:B------:R-:W-:Y:S01]  /*63f0*/  @!P1 R2UR UR6, R18 ;  /* 0x00000000120692ca */ /* 0x000fe200000e0000 */
[----:B------:R-:W-:Y:S01]  /*6400*/  UMOV UR12, UR60 ;  /* 0x0000003c000c7c82 */ /* 0x000fe20008000000 */
[----:B------:R-:W-:Y:S01]  /*6410*/  @!P1 R2UR UR7, R19 ;  /* 0x00000000130792ca */ /* 0x000fe200000e0000 */
[----:B------:R-:W-:Y:S01]  /*6420*/  UMOV UR11, UR27 ;  /* 0x0000001b000b7c82 */ /* 0x000fe20008000000 */
[----:B------:R-:W-:Y:S11]  /*6430*/  @!P1 IMAD.X R6, RZ, RZ, R17, P0 ;  /* 0x000000ffff069224 */ /* 0x000ff600000e0611 */
[----:B------:R1:W-:Y:S01]  /*6440*/  @!UP0 UTMALDG.3D [UR24], [UR6], desc[UR30] ;  /* 0x00001e18060085b4 */ /* 0x0003e20008011000 */
[----:B------:R-:W-:Y:S05]  /*6450*/  VOTEU.ALL UP0, P1 ;  /* 0x0000000000ff7886 */ /* 0x000fea0000800000 */
[----:B------:R1:W-:Y:S01]  /*6460*/  @!UP0 UTMALDG.3D [UR8], [UR6], desc[UR30] ;  /* 0x00001e08060085b4 */ /* 0x0003e20008011000 */
[----:B------:R1:W-:Y:S01]  /*6470*/  @!P1 SYNCS.ARRIVE.TRANS64.RED.A0TR RZ, [UR21+0x18], R0 ;  /* 0x00001800ffff99a7 */ /* 0x0003e20008300415 */
[----:B------:R-:W-:Y:S11]  /*6480*/  UISETP.NE.AND UP0, UPT, UR19, URZ, UPT ;  /* 0x000000ff1300728c */ /* 0x000ff6000bf05270 */
[----:B------:R-:W-:Y:S01]  /*6490*/  @!UP0 UIADD3 UR18, UPT, UPT, UR17, URZ, URZ ;  /* 0x000000ff11128290 */ /* 0x000fe2000fffe0ff */
[----:B------:R-:W-:Y:S01]  /*64a0*/  SYNCS.ARRIVE.TRANS64.RED.A1T0 RZ, [UR39], RZ ;  /* 0x000000ffffff79a7 */ /* 0x000fe20008100427 */
[----:B------:R-:W2:Y:S02]  /*64b0*/  SYNCS.PHASECHK.TRANS64.TRYWAIT P2, [UR21+0x40], R9 ;  /* 0x00004009ff0075a7 */ /* 0x000ea40008041115 */
[----:B-12---:R-:W-:Y:S08]  /*64c0*/  @!P2 BRA `(.L_x_86) ;  /* 0x000000d40038a947 */ /* 0x006ff00003800000 */
.L_x_220:
        /* <DEDUP_REMOVED lines=9> */
[----:B------:R-:W-:Y:S01]  /*6560*/  VIADD R14, R14, 0x1 ;  /* 0x000000010e0e7836 */ /* 0x000fe20000000000 */
[----:B------:R-:W-:Y:S01]  /*6570*/  @!UP0 UIADD3 UR8, UPT, UPT, UR21, 0x5200, URZ ;  /* 0x0000520015088890 */ /* 0x000fe2000fffe0ff */
[----:B------:R-:W-:Y:S02]  /*6580*/  VOTEU.ALL UP0, P1 ;  /* 0x0000000000ff7886 */ /* 0x000fe40000800000 */
[----:B------:R-:W-:Y:S01]  /*6590*/  IMAD.U32 R18, RZ, RZ, UR5 ;  /* 0x00000005ff127e24 */ /* 0x000fe2000f8e00ff */
[----:B------:R-:W-:Y:S01]  /*65a0*/  UMOV UR19, UR59 ;  /* 0x0000003b00137c82 */ /* 0x000fe20008000000 */
[----:B------:R-:W-:Y:S01]  /*65b0*/  IMAD.U32 R19, RZ, RZ, UR4 ;  /* 0x00000004ff137e24 */ /* 0x000fe2000f8e00ff */
        /* <DEDUP_REMOVED lines=12> */
[----:B------:R-:W2:Y:S02]  /*6680*/  SYNCS.PHASECHK.TRANS64.TRYWAIT P0, [UR21+0x48], R9 ;  /* 0x00004809ff0075a7 */ /* 0x000ea40008001115 */
[----:B-12---:R-:W-:Y:S05]  /*6690*/  @!P0 BRA `(.L_x_87) ;  /* 0x000000d000dc8947 */ /* 0x006fea0003800000 */
.L_x_222:
[----:B------:R-:W-:Y:S01]  /*66a0*/  UIADD3 UR29, UPT, UPT, UR29, 0x1, URZ ;  /* 0x000000011d1d7890 */ /* 0x000fe2000fffe0ff */
[----:B------:R-:W-:Y:S01]  /*66b0*/  @!P1 IADD3 R6, P0, PT, R16, 0x980, RZ ;  /* 0x0000098010069810 */ /* 0x000fe20007f1e0ff */
[----:B------:R-:W-:Y:S01]  /*66c0*/  UPLOP3.LUT UP1, UPT, UPT, UPT, UPT, 0x80, 0x8 ;  /* 0x000000000008789c */ /* 0x000fe20003f2f070 */
[----:B------:R-:W-:Y:S01]  /*66d0*/  R2UR UR25, R182 ;  /* 0x00000000b61972ca */ /* 0x000fe200000e0000 */
[----:B------:R-:W-:Y:S01]  /*66e0*/  VOTEU.ALL UP0, P1 ;  /* 0x0000000000ff7886 */ /* 0x000fe20000800000 */
[----:B------:R-:W-:Y:S01]  /*66f0*/  @!P1 R2UR UR5, R6 ;  /* 0x00000000060592ca */ /* 0x000fe200000e0000 */
[----:B-1----:R-:W-:Y:S01]  /*6700*/  @!P1 IMAD.X R0, RZ, RZ, R17, P0 ;  /* 0x000000ffff009224 */ /* 0x002fe200000e0611 */
[----:B------:R-:W-:Y:S01]  /*6710*/  UMOV UR6, 0x0 ;  /* 0x0000000000067882 */ /* 0x000fe20000000000 */
[----:B------:R-:W-:Y:S01]  /*6720*/  UMOV UR7, 0x10000000 ;  /* 0x1000000000077882 */ /* 0x000fe20000000000 */
[----:B------:R-:W-:Y:S01]  /*6730*/  @!UP0 UIADD3 UR19, UPT, UPT, UR59, 0x40, URZ ;  /* 0x000000403b138890 */ /* 0x000fe2000fffe0ff */
[----:B------:R-:W-:Y:S01]  /*6740*/  R2UR UR24, R183 ;  /* 0x00000000b71872ca */ /* 0x000fe200000e0000 */
[----:B------:R-:W-:Y:S01]  /*6750*/  @!UP0 UIADD3 UR16, UPT, UPT, UR21, 0x6200, URZ ;  /* 0x0000620015108890 */ /* 0x000fe2000fffe0ff */
[----:B------:R-:W-:Y:S01]  /*6760*/  @!P1 R2UR UR4, R0 ;  /* 0x00000000000492ca */ /* 0x000fe200000e0000 */
[----:B------:R-:W-:Y:S01]  /*6770*/  @!UP0 UIADD3 UR10, UPT, UPT, UR18, 0x80, URZ ;  /* 0x00000080120a8890 */ /* 0x000fe2000fffe0ff */
[----:B------:R-:W-:Y:S01]  /*6780*/  ISETP.NE.AND P0, PT, R14, 0x2, PT ;  /* 0x000000020e00780c */ /* 0x000fe20003f05270 */
[----:B------:R-:W-:Y:S01]  /*6790*/  @!UP0 UIADD3 UR8, UPT, UPT, UR21, 0x7200, URZ ;  /* 0x0000720015088890 */ /* 0x000fe2000fffe0ff */
[----:B------:R-:W-:Y:S02]  /*67a0*/  VOTEU.ALL UP0, P1 ;  /* 0x0000000000ff7886 */ /* 0x000fe40000800000 */
[----:B------:R-:W-:Y:S01]  /*67b0*/  IMAD.U32 R8, RZ, RZ, UR5 ;  /* 0x00000005ff087e24 */ /* 0x000fe2000f8e00ff */
[----:B------:R-:W-:Y:S01]  /*67c0*/  UMOV UR17, UR33 ;  /* 0x0000002100117c82 */ /* 0x000fe20008000000 */
[----:B------:R-:W-:Y:S01]  /*67d0*/  UMOV UR20, UR60 ;  /* 0x0000003c00147c82 */ /* 0x000fe20008000000 */
[----:B------:R-:W-:Y:S01]  /*67e0*/  UMOV UR9, UR33 ;  /* 0x0000002100097c82 */ /* 0x000fe20008000000 */
[----:B------:R-:W-:Y:S01]  /*67f0*/  UMOV UR12, UR60 ;  /* 0x0000003c000c7c82 */ /* 0x000fe20008000000 */
[----:B------:R-:W-:Y:S01]  /*6800*/  UMOV UR11, UR19 ;  /* 0x00000013000b7c82 */ /* 0x000fe20008000000 */
[----:B------:R-:W-:Y:S01]  /*6810*/  SEL R0, RZ, 0x1, P0 ;  /* 0x00000001ff007807 */ /* 0x000fe20000000000 */
[----:B------:R-:W-:Y:S01]  /*6820*/  IMAD.U32 R9, RZ, RZ, UR4 ;  /* 0x00000004ff097e24 */ /* 0x000fe2000f8e00ff */
[----:B------:R-:W-:Y:S01]  /*6830*/  @!P1 R2UR UR4, R8 ;  /* 0x00000000080492ca */ /* 0x000fe200000e0000 */
[----:B------:R-:W-:Y:S01]  /*6840*/  UIADD3 UR36, UPT, UPT, UR14, UR24, URZ ;  /* 0x000000180e247290 */ /* 0x000fe2000fffe0ff */
[----:B------:R-:W-:Y:S01]  /*6850*/  LOP3.LUT R13, R13, R0, RZ, 0x3c, !PT ;  /* 0x000000000d0d7212 */ /* 0x000fe200078e3cff */
[----:B------:R-:W-:Y:S01]  /*6860*/  UMOV UR60, UR47 ;  /* 0x0000002f003c7c82 */ /* 0x000fe20008000000 */
[----:B------:R-:W-:Y:S02]  /*6870*/  @!P1 R2UR UR5, R9 ;  /* 0x00000000090592ca */ /* 0x000fe400000e0000 */
[----:B------:R-:W-:Y:S11]  /*6880*/  SEL R14, R14, RZ, P0 ;  /* 0x000000ff0e0e7207 */ /* 0x000ff60000000000 */
[----:B------:R1:W-:Y:S01]  /*6890*/  @!UP0 UTMALDG.3D [UR16], [UR4], desc[UR6] ;  /* 0x00000610040085b4 */ /* 0x0003e20008011000 */
[----:B------:R-:W-:Y:S05]  /*68a0*/  VOTEU.ALL UP0, P1 ;  /* 0x0000000000ff7886 */ /* 0x000fea0000800000 */
[----:B------:R2:W-:Y:S01]  /*68b0*/  @!UP0 UTMALDG.3D [UR8], [UR4], desc[UR6] ;  /* 0x00000608040085b4 */ /* 0x0005e20008011000 */
[----:B------:R2:W-:Y:S01]  /*68c0*/  @!P1 SYNCS.ARRIVE.TRANS64.RED.A0TR RZ, [UR21+0x28], R7 ;  /* 0x00002807ffff99a7 */ /* 0x0005e20008300415 */
[----:B------:R-:W-:Y:S01]  /*68d0*/  SYNCS.ARRIVE.TRANS64.RED.A1T0 RZ, [UR37], RZ ;  /* 0x000000ffffff79a7 */ /* 0x000fe20008100425 */
[----:B-1----:R-:W-:Y:S01]  /*68e0*/  UIADD3 UR20, UPT, UPT, UR13, UR25, URZ ;  /* 0x000000190d147290 */ /* 0x002fe2000fffe0ff */
[----:B------:R-:W-:Y:S11]  /*68f0*/  BRA.U UP2, `(.L_x_88) ;  /* 0xffffffe902107547 */ /* 0x000ff6000b83ffff */
[----:B------:R-:W1:Y:S02]  /*6900*/  SYNCS.PHASECHK.TRANS64.TRYWAIT P0, [UR21+0x30], R10 ;  /* 0x0000300aff0075a7 */ /* 0x000e640008001115 */
[----:B-1----:R-:W-:Y:S05]  /*6910*/  @!P0 BRA `(.L_x_89) ;  /* 0x000000d000548947 */ /* 0x002fea0003800000 */
.L_x_224:
[----:B------:R-:W3:Y:S02]  /*6920*/  SYNCS.PHASECHK.TRANS64.TRYWAIT P0, [UR21+0x38], R10 ;  /* 0x0000380aff0075a7 */ /* 0x000ee40008001115 */
[----:B---3--:R-:W-:Y:S05]  /*6930*/  @!P0 BRA `(.L_x_90) ;  /* 0x000000d000648947 */ /* 0x008fea0003800000 */
.L_x_226:
[----:B------:R-:W3:Y:S01]  /*6940*/  SYNCS.PHASECHK.TRANS64.TRYWAIT P0, [UR21+0x40], R10 ;  /* 0x0000400aff0075a7 */ /* 0x000ee20008001115 */
[----:B------:R-:W-:Y:S01]  /*6950*/  HFMA2 R0, -RZ, RZ, 0, 5.9604644775390625e-08 ;  /* 0x00000001ff007431 */ /* 0x000fe200000001ff */
[----:B---3--:R-:W-:Y:S06]  /*6960*/  @!P0 BRA `(.L_x_91) ;  /* 0x000000d000708947 */ /* 0x008fec0003800000 */
.L_x_228:
[----:B------:R-:W-:Y:S02]  /*6970*/  MOV R2, UR21 ;  /* 0x0000001500027c02 */ /* 0x000fe40008000f00 */
[----:B-1----:R-:W-:-:S07]  /*6980*/  SHF.L.U32 R3, R0, 0x1f, RZ ;  /* 0x0000001f00037819 */ /* 0x002fce00000006ff */
.L_x_92:
[----:B-1----:R1:W3:Y:S02]  /*6990*/  SYNCS.PHASECHK.TRANS64.TRYWAIT P0, [R2+URZ+0x48], R3 ;  /* 0x00004803020075a7 */ /* 0x0022e400080011ff */
[----:B---3--:R-:W-:Y:S05]  /*69a0*/  @!P0 NANOSLEEP.SYNCS 0x989680 ;  /* 0x009896800000895d */ /* 0x008fea0003900000 */
[----:B------:R-:W3:Y:S02]  /*69b0*/  @!P0 SYNCS.PHASECHK.TRANS64 P0, [R2+URZ+0x48], R3 ;  /* 0x00004803020085a7 */ /* 0x000ee400080010ff */
[----:B--23--:R-:W-:Y:S05]  /*69c0*/  @P0 EXIT ;  /* 0x000000000000094d */ /* 0x00cfea0003800000 */
[----:B------:R-:W-:Y:S05]  /*69d0*/  BRA `(.L_x_92) ;  /* 0xfffffffc00ec7947 */ /* 0x000fea000383ffff */
.L_x_73:
[----:B------:R-:W-:-:S06]  /*69e0*/  UISETP.GE.AND UP0, UPT, UR21, 0x4, UPT ;  /* 0x000000041500788c */ /* 0x000fcc000bf06270 */
[----:B------:R-:W-:-:S13]  /*69f0*/  PLOP3.LUT P0, PT, PT, PT, UP0, 0x80, 0x8 ;  /* 0x000000000008781c */ /* 0x000fda0003f0f008 */
[----:B-1----:R-:W-:Y:S05]  /*6a00*/  @!P0 EXIT ;  /* 0x000000000000894d */ /* 0x002fea0003800000 */
[----:B------:R-:W1:Y:S08]  /*6a10*/  S2UR UR4, SR_CgaCtaId ;  /* 0x00000000000479c3 */ /* 0x000e700000008800 */
[----:B------:R-:W-:Y:S01]  /*6a20*/  BAR.SYNC.DEFER_BLOCKING 0x6, 0xa0 ;  /* 0x0182800000007b1d */ /* 0x000fe20000010000 */
[C---:B------:R-:W-:Y:S01]  /*6a30*/  IMAD.SHL.U32 R5, R187.reuse, 0x20, RZ ;  /* 0x00000020bb057824 */ /* 0x040fe200078e00ff */
[----:B------:R-:W-:Y:S01]  /*6a40*/  LOP3.LUT R188, R187, 0x2, RZ, 0xc0, !PT ;  /* 0x00000002bbbc7812 */ /* 0x000fe200078ec0ff */
[----:B------:R-:W-:-:S02]  /*6a50*/  IMAD.SHL.U32 R191, R181, 0x400, RZ ;  /* 0x00000400b5bf7824 */ /* 0x000fc400078e00ff */
[----:B------:R-:W-:Y:S02]  /*6a60*/  HFMA2 R189, -RZ, RZ, 0, 0 ;  /* 0x00000000ffbd7431 */ /* 0x000fe400000001ff */
[----:B------:R-:W-:Y:S01]  /*6a70*/  IMAD.SHL.U32 R2, R187, 0x4, RZ ;  /* 0x00000004bb027824 */ /* 0x000fe200078e00ff */
[----:B------:R-:W-:Y:S01]  /*6a80*/  UMOV UR44, 0x400 ;  /* 0x00000400002c7882 */ /* 0x000fe20000000000 */
[----:B------:R-:W2:Y:S01]  /*6a90*/  LDC.64 R176, c[0x0][0xc88] ;  /* 0x00032200ffb07b82 */ /* 0x000ea20000000a00 */
[----:B------:R-:W-:Y:S01]  /*6aa0*/  LOP3.LUT R6, R5, 0x320, RZ, 0xc0, !PT ;  /* 0x0000032005067812 */ /* 0x000fe200078ec0ff */
[----:B------:R-:W-:Y:S01]  /*6ab0*/  IMAD.U32 R4, R187, 0x10000, RZ ;  /* 0x00010000bb047824 */ /* 0x000fe200078e00ff */
[----:B------:R-:W-:Y:S01]  /*6ac0*/  LOP3.LUT R5, R5, 0xc0, RZ, 0xc0, !PT ;  /* 0x000000c005057812 */ /* 0x000fe200078ec0ff */
[----:B------:R-:W-:Y:S01]  /*6ad0*/  IMAD.MOV.U32 R186, RZ, RZ, RZ ;  /* 0x000000ffffba7224 */ /* 0x000fe200078e00ff */
[----:B------:R-:W-:Y:S01]  /*6ae0*/  LOP3.LUT R191, R6, 0x400, R191, 0xf8, !PT ;  /* 0x0000040006bf7812 */ /* 0x000fe200078ef8bf */
[----:B------:R-:W-:Y:S01]  /*6af0*/  IMAD.MOV R188, RZ, RZ, -R188 ;  /* 0x000000ffffbc7224 */ /* 0x000fe200078e0abc */
[----:B------:R-:W-:Y:S01]  /*6b00*/  LOP3.LUT R6, R5, 0x18, R2, 0xf8, !PT ;  /* 0x0000001805067812 */ /* 0x000fe200078ef802 */
[----:B------:R-:W3:Y:S01]  /*6b10*/  LDC.64 R178, c[0x0][0xc90] ;  /* 0x00032400ffb27b82 */ /* 0x000ee20000000a00 */
[----:B------:R-:W-:Y:S01]  /*6b20*/  LOP3.LUT R187, R187, 0x4, RZ, 0xc0, !PT ;  /* 0x00000004bbbb7812 */ /* 0x000fe200078ec0ff */
[----:B------:R-:W4:Y:S01]  /*6b30*/  LDCU UR61, c[0x0][0x370] ;  /* 0x00006e00ff3d77ac */ /* 0x000f220008000800 */
[----:B------:R-:W-:-:S02]  /*6b40*/  LOP3.LUT R2, R4, 0x200000, RZ, 0xc0, !PT ;  /* 0x0020000004027812 */ /* 0x000fc400078ec0ff */
[----:B------:R-:W-:Y:S01]  /*6b50*/  LOP3.LUT R191, R191, R6, RZ, 0xfc, !PT ;  /* 0x00000006bfbf7212 */ /* 0x000fe200078efcff */
[----:B------:R-:W2:Y:S01]  /*6b60*/  LDCU.64 UR54, c[0x0][0x348] ;  /* 0x00006900ff3677ac */ /* 0x000ea20008000a00 */
[----:B------:R-:W-:Y:S01]  /*6b70*/  IADD3 R190, PT, PT, -R187, 0x2, RZ ;  /* 0x00000002bbbe7810 */ /* 0x000fe20007ffe1ff */
[----:B------:R-:W2:Y:S01]  /*6b80*/  LDC.64 R174, c[0x0][0xcb0] ;  /* 0x00032c00ffae7b82 */ /* 0x000ea20000000a00 */
[----:B------:R-:W-:Y:S01]  /*6b90*/  LOP3.LUT R192, R181, 0x3, RZ, 0xc0, !PT ;  /* 0x00000003b5c07812 */ /* 0x000fe200078ec0ff */
[----:B-1----:R-:W-:Y:S01]  /*6ba0*/  ULEA UR44, UR4, UR44, 0x18 ;  /* 0x0000002c042c7291 */ /* 0x002fe2000f8ec0ff */
[----:B------:R-:W-:Y:S01]  /*6bb0*/  IMAD.MOV R187, RZ, RZ, -R187 ;  /* 0x000000ffffbb7224 */ /* 0x000fe200078e0abb */
[----:B------:R-:W-:Y:S01]  /*6bc0*/  SHF.L.U32 R190, R190, 0x4, RZ ;  /* 0x00000004bebe7819 */ /* 0x000fe200000006ff */
[----:B------:R-:W1:Y:S03]  /*6bd0*/  LDCU UR42, c[0x0][0xf0c] ;  /* 0x0001e180ff2a77ac */ /* 0x000e660008000800 */
[----:B------:R-:W1:Y:S01]  /*6be0*/  LDC.64 R172, c[0x0][0xca8] ;  /* 0x00032a00ffac7b82 */ /* 0x000e620000000a00 */
[----:B------:R-:W-:-:S02]  /*6bf0*/  UIADD3 UR4, UPT, UPT, UR44, 0x200, URZ ;  /* 0x000002002c047890 */ /* 0x000fc4000fffe0ff */
[----:B------:R-:W4:Y:S01]  /*6c00*/  LDS R3, [UR44+0xe0] ;  /* 0x0000e02cff037984 */ /* 0x000f220008000800 */
[----:B------:R-:W1:Y:S03]  /*6c10*/  LDCU UR39, c[0x0][0xf30] ;  /* 0x0001e600ff2777ac */ /* 0x000e660008000800 */
[----:B------:R-:W-:Y:S01]  /*6c20*/  IMAD.U32 R184, RZ, RZ, UR4 ;  /* 0x00000004ffb87e24 */ /* 0x000fe2000f8e00ff */
[----:B------:R-:W1:Y:S03]  /*6c30*/  LDCU.64 UR62, c[0x0][0xc88] ;  /* 0x00019100ff3e77ac */ /* 0x000e660008000a00 */
[----:B------:R-:W-:Y:S01]  /*6c40*/  IMAD R191, R191, 0x2, R184 ;  /* 0x00000002bfbf7824 */ /* 0x000fe200078e02b8 */
[----:B------:R-:W1:Y:S01]  /*6c50*/  LDCU.64 UR40, c[0x0][0xf28] ;  /* 0x0001e500ff2877ac */ /* 0x000e620008000a00 */
[----:B------:R-:W1:Y:S01]  /*6c60*/  LDCU.128 UR56, c[0x0][0xf10] ;  /* 0x0001e200ff3877ac */ /* 0x000e620008000c00 */
[----:B------:R-:W1:Y:S01]  /*6c70*/  LDCU UR53, c[0x0][0x374] ;  /* 0x00006e80ff3577ac */ /* 0x000e620008000800 */
[----:B------:R-:W-:Y:S01]  /*6c80*/  UMOV UR43, URZ ;  /* 0x000000ff002b7c82 */ /* 0x000fe20008000000 */
[----:B------:R-:W-:Y:S01]  /*6c90*/  UMOV UR52, URZ ;  /* 0x000000ff00347c82 */ /* 0x000fe20008000000 */
[----:B------:R-:W-:Y:S01]  /*6ca0*/  UMOV UR46, URZ ;  /* 0x000000ff002e7c82 */ /* 0x000fe20008000000 */
[----:B--234-:R-:W-:-:S07]  /*6cb0*/  IMAD.IADD R2, R3, 0x1, R2 ;  /* 0x0000000103027824 */ /* 0x01cfce00078e0202 */
.L_x_184:
[C---:B------:R-:W-:Y:S02]  /*6cc0*/  LEA R0, R186.reuse, UR44, 0x3 ;  /* 0x0000002cba007c11 */ /* 0x040fe4000f8e18ff */
[----:B------:R-:W-:Y:S02]  /*6cd0*/  SHF.L.U32 R3, R189, 0x1f, RZ ;  /* 0x0000001fbd037819 */ /* 0x000fe400000006ff */
[----:B--2---:R-:W-:Y:S02]  /*6ce0*/  LEA R5, R186, UR44, 0x4 ;  /* 0x0000002cba057c11 */ /* 0x004fe4000f8e20ff */
[----:B------:R-:W2:Y:S02]  /*6cf0*/  SYNCS.PHASECHK.TRANS64.TRYWAIT P0, [R0+URZ+0x60], R3 ;  /* 0x00006003000075a7 */ /* 0x000ea400080011ff */
[----:B--2---:R-:W-:Y:S05]  /*6d00*/  @!P0 BRA `(.L_x_93) ;  /* 0x000000cc00a08947 */ /* 0x004fea0003800000 */
.L_x_229:
[----:B------:R-:W-:Y:S01]  /*6d10*/  R2UR UR7, R193 ;  /* 0x00000000c10772ca */ /* 0x000fe200000e0000 */
[----:B------:R-:W3:Y:S01]  /*6d20*/  LDS.128 R4, [R5+0xc0] ;  /* 0x0000c00005047984 */ /* 0x000ee20000000c00 */
[----:B--2---:R-:W-:Y:S01]  /*6d30*/  VIADD R0, R0, 0x70 ;  /* 0x0000007000007836 */ /* 0x004fe20000000000 */
[----:B------:R-:W-:Y:S04]  /*6d40*/  UISETP.GE.AND UP0, UPT, UR45, 0x1, UPT ;  /* 0x000000012d00788c */ /* 0x000fe8000bf06270 */
[----:B------:R-:W-:Y:S01]  /*6d50*/  PRMT R0, RZ, 0x654, R0 ;  /* 0x00000654ff007816 */ /* 0x000fe20000000000 */
[----:B------:R-:W-:Y:S01]  /*6d60*/  @!PT LDS RZ, [RZ] ;  /* 0x00000000fffff984 */ /* 0x000fe20000000800 */
[----:B------:R-:W-:Y:S01]  /*6d70*/  @!PT LDS RZ, [RZ] ;  /* 0x00000000fffff984 */ /* 0x000fe20000000800 */
[----:B------:R-:W-:Y:S01]  /*6d80*/  @!PT LDS RZ, [RZ] ;  /* 0x00000000fffff984 */ /* 0x000fe20000000800 */
[----:B------:R-:W-:Y:S01]  /*6d90*/  @!PT LDS RZ, [RZ] ;  /* 0x00000000fffff984 */ /* 0x000fe20000000800 */
[----:B------:R2:W-:Y:S06]  /*6da0*/  MEMBAR.ALL.CTA ;  /* 0x0000000000007992 */ /* 0x0005ec0000008000 */
[----:B--2---:R-:W2:Y:S02]  /*6db0*/  FENCE.VIEW.ASYNC.S ;  /* 0x00000000000073c6 */ /* 0x004ea40000000000 */
[----:B--2---:R2:W-:Y:S01]  /*6dc0*/  SYNCS.ARRIVE.TRANS64.RED.A1T0 RZ, [R0+URZ], RZ ;  /* 0x000000ff00ff79a7 */ /* 0x0045e200081004ff */
[----:B---3--:R-:W-:Y:S11]  /*6dd0*/  LOP3.LUT P0, RZ, R6, 0x1, RZ, 0xc0, !PT ;  /* 0x0000000106ff7812 */ /* 0x008ff6000780c0ff */
[----:B------:R-:W-:Y:S02]  /*6de0*/  @!UPT UIADD3 URZ, UPT, UPT, URZ, URZ, URZ ;  /* 0x000000fffffff290 */ /* 0x000fe4000fffe0ff */
[----:B------:R-:W-:Y:S01]  /*6df0*/  VOTEU.ANY UP1, P0 ;  /* 0x0000000000ff7886 */ /* 0x000fe20000020100 */
[----:B------:R-:W-:Y:S01]  /*6e00*/  PLOP3.LUT P0, PT, PT, PT, UP1, 0x80, 0x8 ;  /* 0x000000000008781c */ /* 0x000fe20003f0f018 */
[----:B------:R-:W-:Y:S06]  /*6e10*/  UP2UR UR4, UPR, URZ, 0x2 ;  /* 0x00000002ff047883 */ /* 0x000fec0008000000 */
[----:B------:R-:W-:Y:S06]  /*6e20*/  IMAD.U32 R194, RZ, RZ, UR4 ;  /* 0x00000004ffc27e24 */ /* 0x000fec000f8e00ff */
[----:B------:R-:W-:Y:S02]  /*6e30*/  @P0 SHF.R.U32.HI R3, RZ, 0x10, R5 ;  /* 0x00000010ff030819 */ /* 0x000fe40000011605 */
[----:B------:R-:W-:Y:S02]  /*6e40*/  @P0 MOV R8, R4 ;  /* 0x0000000400080202 */ /* 0x000fe40000000f00 */
[----:B------:R-:W-:Y:S02]  /*6e50*/  @P0 R2UR UR4, R3 ;  /* 0x00000000030402ca */ /* 0x000fe400000e0000 */
[----:B------:R-:W-:Y:S02]  /*6e60*/  @P0 LOP3.LUT R4, R5, 0xffff, RZ, 0xc0, !PT ;  /* 0x0000ffff05040812 */ /* 0x000fe400078ec0ff */
[----:B------:R-:W-:Y:S02]  /*6e70*/  @P0 R2UR UR6, R8 ;  /* 0x00000000080602ca */ /* 0x000fe400000e0000 */
[----:B------:R-:W-:Y:S07]  /*6e80*/  @P0 R2UR UR5, R4 ;  /* 0x00000000040502ca */ /* 0x000fee00000e0000 */
[----:B------:R-:W-:Y:S02]  /*6e90*/  @UP1 UMOV UR7, UR4 ;  /* 0x0000000400071c82 */ /* 0x000fe40008000000 */
[----:B------:R-:W-:Y:S02]  /*6ea0*/  IMAD.U32 R193, RZ, RZ, UR7 ;  /* 0x00000007ffc17e24 */ /* 0x000fe4000f8e00ff */
[----:B------:R-:W-:Y:S02]  /*6eb0*/  @UP1 UMOV UR38, UR6 ;  /* 0x0000000600261c82 */ /* 0x000fe40008000000 */
[----:B------:R-:W-:Y:S01]  /*6ec0*/  @UP1 UMOV UR37, UR5 ;  /* 0x0000000500251c82 */ /* 0x000fe20008000000 */
[----:B--2---:R-:W-:Y:S05]  /*6ed0*/  BRA.U !UP0, `(.L_x_94) ;  /* 0x0000000108cc7547 */ /* 0x004fea000b800000 */
[----:B------:R-:W2:Y:S01]  /*6ee0*/  LDCU UR12, c[0x0][0xf20] ;  /* 0x0001e400ff0c77ac */ /* 0x000ea20008000800 */
[----:B-1----:R-:W-:Y:S02]  /*6ef0*/  UIMAD.WIDE.U32 UR4, UR53, UR59, URZ ;  /* 0x0000003b350472a5 */ /* 0x002fe4000f8e00ff */
[----:B------:R-:W-:Y:S02]  /*6f00*/  UIMAD.WIDE.U32 UR6, UR61, UR56, URZ ;  /* 0x000000383d0672a5 */ /* 0x000fe4000f8e00ff */
[----:B------:R-:W-:Y:S02]  /*6f10*/  UISETP.NE.AND UP0, UPT, UR58, 0x1, UPT ;  /* 0x000000013a00788c */ /* 0x000fe4000bf05270 */
[----:B------:R-:W-:Y:S02]  /*6f20*/  UIMAD.WIDE.U32 UR8, UR37, UR59, URZ ;  /* 0x0000003b250872a5 */ /* 0x000fe4000f8e00ff */
[----:B------:R-:W-:Y:S02]  /*6f30*/  UISETP.NE.AND UP1, UPT, UR42, 0x1, UPT ;  /* 0x000000012a00788c */ /* 0x000fe4000bf25270 */
[----:B------:R-:W-:Y:S02]  /*6f40*/  UIMAD.WIDE.U32 UR10, UR38, UR56, URZ ;  /* 0x00000038260a72a5 */ /* 0x000fe4000f8e00ff */
[----:B------:R-:W-:Y:S01]  /*6f50*/  UISETP.NE.AND UP2, UPT, UR45, 0x1, UPT ;  /* 0x000000012d00788c */ /* 0x000fe2000bf45270 */
[----:B------:R-:W-:Y:S02]  /*6f60*/  UMOV UR4, UR5 ;  /* 0x0000000500047c82 */ /* 0x000fe40008000000 */
[----:B--2---:R-:W-:Y:S03]  /*6f70*/  USHF.R.U32.HI UR5, URZ, UR12, UR4 ;  /* 0x0000000cff057299 */ /* 0x004fe60008011604 */
[----:B------:R-:W-:Y:S02]  /*6f80*/  UMOV UR4, UR7 ;  /* 0x0000000700047c82 */ /* 0x000fe40008000000 */
[----:B------:R-:W-:Y:S02]  /*6f90*/  USHF.R.U32.HI UR7, URZ, UR57, UR4 ;  /* 0x00000039ff077299 */ /* 0x000fe40008011604 */
[----:B------:R-:W-:Y:S02]  /*6fa0*/  USEL UR4, UR53, UR5, !UP0 ;  /* 0x0000000535047287 */ /* 0x000fe4000c000000 */
[----:B------:R-:W-:Y:S01]  /*6fb0*/  USEL UR7, UR61, UR7, !UP1 ;  /* 0x000000073d077287 */ /* 0x000fe2000c800000 */
[----:B------:R-:W-:Y:S01]  /*6fc0*/  UMOV UR5, UR9 ;  /* 0x0000000900057c82 */ /* 0x000fe20008000000 */
[----:B------:R-:W-:Y:S02]  /*6fd0*/  UIMAD.WIDE.U32 UR8, UR4, UR40, URZ ;  /* 0x00000028040872a5 */ /* 0x000fe4000f8e00ff */
[----:B------:R-:W-:Y:S03]  /*6fe0*/  USHF.R.U32.HI UR6, URZ, UR12, UR5 ;  /* 0x0000000cff067299 */ /* 0x000fe60008011605 */
[----:B------:R-:W-:Y:S01]  /*6ff0*/  UMOV UR5, UR11 ;  /* 0x0000000b00057c82 */ /* 0x000fe20008000000 */
[----:B------:R-:W-:Y:S02]  /*7000*/  UIMAD.WIDE.U32 UR10, UR7, UR40, URZ ;  /* 0x00000028070a72a5 */ /* 0x000fe4000f8e00ff */
[----:B------:R-:W-:Y:S02]  /*7010*/  USEL UR6, UR37, UR6, !UP0 ;  /* 0x0000000625067287 */ /* 0x000fe4000c000000 */
[----:B------:R-:W-:Y:S01]  /*7020*/  USHF.R.U32.HI UR5, URZ, UR57, UR5 ;  /* 0x00000039ff057299 */ /* 0x000fe20008011605 */
[----:B------:R-:W-:Y:S02]  /*7030*/  UMOV UR8, UR9 ;  /* 0x0000000900087c82 */ /* 0x000fe40008000000 */
[----:B------:R-:W-:Y:S01]  /*7040*/  UMOV UR10, UR11 ;  /* 0x0000000b000a7c82 */ /* 0x000fe20008000000 */
[----:B------:R-:W-:Y:S02]  /*7050*/  @UP2 USHF.R.U32.HI UR4, URZ, UR41, UR8 ;  /* 0x00000029ff042299 */ /* 0x000fe40008011608 */
[----:B------:R-:W-:Y:S02]  /*7060*/  @UP2 USHF.R.U32.HI UR7, URZ, UR41, UR10 ;  /* 0x00000029ff072299 */ /* 0x000fe4000801160a */
[----:B------:R-:W-:Y:S02]  /*7070*/  UIMAD UR4, UR45, UR4, URZ ;  /* 0x000000042d0472a4 */ /* 0x000fe4000f8e02ff */
        /* <DEDUP_REMOVED lines=8> */
[----:B------:R-:W-:Y:S02]  /*7100*/  USEL UR11, UR6, UR4, !UP2 ;  /* 0x00000004060b7287 */ /* 0x000fe4000d000000 */
[----:B------:R-:W-:Y:S02]  /*7110*/  UIADD3 UR8, UPT, UPT, -UR5, URZ, URZ ;  /* 0x000000ff05087290 */ /* 0x000fe4000fffe1ff */
[----:B------:R-:W-:Y:S01]  /*7120*/  UIADD3 UR10, UPT, UPT, -UR11, URZ, URZ ;  /* 0x000000ff0b0a7290 */ /* 0x000fe2000fffe1ff */
[----:B------:R-:W-:Y:S01]  /*7130*/  @!UP0 UMOV UR4, UR9 ;  /* 0x0000000900048c82 */ /* 0x000fe20008000000 */
[----:B------:R-:W-:Y:S02]  /*7140*/  UIADD3 UR9, UPT, UPT, -UR6, URZ, URZ ;  /* 0x000000ff06097290 */ /* 0x000fe4000fffe1ff */
[----:B------:R-:W-:Y:S02]  /*7150*/  @!UP0 USHF.R.U32.HI UR4, URZ, UR41, UR4 ;  /* 0x00000029ff048299 */ /* 0x000fe40008011604 */
[----:B------:R-:W-:Y:S02]  /*7160*/  UIMAD UR10, UR45, UR10, UR6 ;  /* 0x0000000a2d0a72a4 */ /* 0x000fe4000f8e0206 */
[----:B------:R-:W-:Y:S04]  /*7170*/  @!UP0 USEL UR4, UR5, UR4, !UP2 ;  /* 0x0000000405048287 */ /* 0x000fe8000d000000 */
[----:B------:R-:W-:Y:S02]  /*7180*/  @!UP0 UIMAD UR10, UR7, UR10, UR4 ;  /* 0x0000000a070a82a4 */ /* 0x000fe4000f8e0204 */
[----:B------:R-:W-:Y:S02]  /*7190*/  @!UP0 UIADD3 UR11, UPT, UPT, UR11, -UR4, URZ ;  /* 0x800000040b0b8290 */ /* 0x000fe4000fffe0ff */
[----:B------:R-:W-:Y:S02]  /*71a0*/  UIMAD UR7, UR42, UR8, UR38 ;  /* 0x000000082a0772a4 */ /* 0x000fe4000f8e0226 */
[----:B------:R-:W-:Y:S02]  /*71b0*/  @!UP0 UIMAD UR6, UR11, UR45, UR5 ;  /* 0x0000002d0b0682a4 */ /* 0x000fe4000f8e0205 */
[----:B------:R-:W-:Y:S01]  /*71c0*/  UIMAD UR4, UR58, UR9, UR37 ;  /* 0x000000093a0472a4 */ /* 0x000fe2000f8e0225 */
[----:B------:R-:W-:Y:S02]  /*71d0*/  @!UP0 UMOV UR5, UR10 ;  /* 0x0000000a00058c82 */ /* 0x000fe40008000000 */
[----:B------:R-:W-:Y:S02]  /*71e0*/  UIMAD UR38, UR5, UR42, UR7 ;  /* 0x0000002a052672a4 */ /* 0x000fe4000f8e0207 */
[----:B------:R-:W-:Y:S11]  /*71f0*/  UIMAD UR37, UR6, UR58, UR4 ;  /* 0x0000003a062572a4 */ /* 0x000ff6000f8e0204 */
[----:B------:R-:W-:Y:S01]  /*7200*/  @!UPT UIADD3 URZ, UPT, UPT, URZ, URZ, URZ ;  /* 0x000000fffffff290 */ /* 0x000fe2000fffe0ff */
.L_x_94:
[----:B-1----:R-:W-:Y:S01]  /*7210*/  UISETP.NE.AND UP0, UPT, UR39, 0x1, UPT ;  /* 0x000000012700788c */ /* 0x002fe2000bf05270 */
[----:B------:R-:W-:Y:S01]  /*7220*/  LOP3.LUT P0, RZ, R184, 0x1b0, RZ, 0xc0, !PT ;  /* 0x000001b0b8ff7812 */ /* 0x000fe2000780c0ff */
[----:B------:R-:W-:Y:S01]  /*7230*/  USHF.L.U32 UR50, UR36, 0x7, URZ ;  /* 0x0000000724327899 */ /* 0x000fe200080006ff */
[----:B------:R-:W-:Y:S01]  /*7240*/  BSSY.RECONVERGENT B6, `(.L_x_95) ;  /* 0x0000034000067945 */ /* 0x000fe20003800200 */
[----:B------:R-:W-:Y:S01]  /*7250*/  USHF.L.U32 UR47, UR20, 0x8, URZ ;  /* 0x00000008142f7899 */ /* 0x000fe200080006ff */
[----:B------:R-:W-:Y:S06]  /*7260*/  IADD3 R186, PT, PT, R186, 0x1, RZ ;  /* 0x00000001baba7810 */ /* 0x000fec0007ffe0ff */
[----:B------:R-:W1:Y:S01]  /*7270*/  @!UP0 LDCU.128 UR12, c[0x0][0xf10] ;  /* 0x0001e200ff0c87ac */ /* 0x000e620008000c00 */
[----:B------:R-:W2:Y:S01]  /*7280*/  @!UP0 LDCU UR5, c[0x0][0xf0c] ;  /* 0x0001e180ff0587ac */ /* 0x000ea20008000800 */
[----:B------:R-:W3:Y:S01]  /*7290*/  @!UP0 LDCU UR10, c[0x0][0xf20] ;  /* 0x0001e400ff0a87ac */ /* 0x000ee20008000800 */
[----:B-1----:R-:W-:Y:S02]  /*72a0*/  UIMAD.WIDE.U32 UR8, UR38, UR12, URZ ;  /* 0x0000000c260872a5 */ /* 0x002fe4000f8e00ff */
[----:B------:R-:W-:Y:S02]  /*72b0*/  UIMAD.WIDE.U32 UR6, UR37, UR15, URZ ;  /* 0x0000000f250672a5 */ /* 0x000fe4000f8e00ff */
[----:B------:R-:W-:Y:S03]  /*72c0*/  @!UP0 UISETP.NE.AND UP1, UPT, UR14, 0x1, UPT ;  /* 0x000000010e00888c */ /* 0x000fe6000bf25270 */
[----:B------:R-:W-:Y:S01]  /*72d0*/  @!UP0 UMOV UR4, UR9 ;  /* 0x0000000900048c82 */ /* 0x000fe20008000000 */
[----:B--2---:R-:W-:Y:S02]  /*72e0*/  @!UP0 UISETP.NE.AND UP2, UPT, UR5, 0x1, UPT ;  /* 0x000000010500888c */ /* 0x004fe4000bf45270 */
[----:B------:R-:W-:Y:S01]  /*72f0*/  @!UP0 USHF.R.U32.HI UR4, URZ, UR13, UR4 ;  /* 0x0000000dff048299 */ /* 0x000fe20008011604 */
[----:B------:R-:W-:Y:S02]  /*7300*/  @!UP0 UMOV UR6, UR7 ;  /* 0x0000000700068c82 */ /* 0x000fe40008000000 */
[----:B---3--:R-:W-:Y:S02]  /*7310*/  @!UP0 USHF.R.U32.HI UR6, URZ, UR10, UR6 ;  /* 0x0000000aff068299 */ /* 0x008fe40008011606 */
[----:B------:R-:W-:Y:S02]  /*7320*/  @!UP0 USEL UR7, UR38, UR4, !UP2 ;  /* 0x0000000426078287 */ /* 0x000fe4000d000000 */
[----:B------:R-:W-:Y:S04]  /*7330*/  @!UP0 USEL UR6, UR37, UR6, !UP1 ;  /* 0x0000000625068287 */ /* 0x000fe8000c800000 */
[----:B------:R-:W-:Y:S02]  /*7340*/  @!UP0 UIADD3 UR4, UPT, UPT, -UR7, UR6, URZ ;  /* 0x0000000607048290 */ /* 0x000fe4000fffe1ff */
[----:B------:R-:W-:Y:S02]  /*7350*/  @!UP0 UIADD3 UR6, UPT, UPT, UR7, -UR6, URZ ;  /* 0x8000000607068290 */ /* 0x000fe4000fffe0ff */
[----:B------:R-:W-:Y:S02]  /*7360*/  @!UP0 UIMAD UR38, UR4, UR5, UR38 ;  /* 0x00000005042682a4 */ /* 0x000fe4000f8e0226 */
[----:B------:R-:W-:Y:S01]  /*7370*/  @!UP0 UIMAD UR37, UR6, UR14, UR37 ;  /* 0x0000000e062582a4 */ /* 0x000fe2000f8e0225 */
[----:B------:R-:W-:Y:S11]  /*7380*/  @!P0 BRA `(.L_x_96) ;  /* 0x00000000007c8947 */ /* 0x000ff60003800000 */
[----:B------:R-:W1:Y:S01]  /*7390*/  LDCU.64 UR8, c[0x4][0x80] ;  /* 0x01001000ff0877ac */ /* 0x000e620008000a00 */
[----:B------:R-:W-:Y:S01]  /*73a0*/  MOV R16, 0x0 ;  /* 0x0000000000107802 */ /* 0x000fe20000000f00 */
[----:B------:R-:W-:Y:S02]  /*73b0*/  HFMA2 R12, -RZ, RZ, 0, 5.9604644775390625e-08 ;  /* 0x00000001ff0c7431 */ /* 0x000fe400000001ff */
[----:B------:R-:W-:Y:S01]  /*73c0*/  IMAD.MOV.U32 R8, RZ, RZ, 0x70 ;  /* 0x00000070ff087424 */ /* 0x000fe200078e00ff */
[----:B------:R2:W3:Y:S01]  /*73d0*/  LDC.64 R14, c[0x4][R16] ;  /* 0x01000000100e7b82 */ /* 0x0004e20000000a00 */
[----:B------:R-:W4:Y:S01]  /*73e0*/  LDCU.64 UR6, c[0x4][0x88] ;  /* 0x01001100ff0677ac */ /* 0x000f220008000a00 */
[----:B------:R-:W-:Y:S01]  /*73f0*/  IMAD.MOV.U32 R13, RZ, RZ, RZ ;  /* 0x000000ffff0d7224 */ /* 0x000fe200078e00ff */
[----:B------:R-:W2:Y:S01]  /*7400*/  LDCU.64 UR4, c[0x4][0x8] ;  /* 0x01000100ff0477ac */ /* 0x000ea20008000a00 */
[----:B-1----:R-:W-:Y:S01]  /*7410*/  MOV R5, UR9 ;  /* 0x0000000900057c02 */ /* 0x002fe20008000f00 */
[----:B------:R-:W-:Y:S01]  /*7420*/  IMAD.U32 R4, RZ, RZ, UR8 ;  /* 0x00000008ff047e24 */ /* 0x000fe2000f8e00ff */
[----:B----4-:R-:W-:Y:S01]  /*7430*/  MOV R7, UR7 ;  /* 0x0000000700077c02 */ /* 0x010fe20008000f00 */
[----:B------:R-:W-:Y:S01]  /*7440*/  IMAD.U32 R6, RZ, RZ, UR6 ;  /* 0x00000006ff067e24 */ /* 0x000fe2000f8e00ff */
[----:B--2---:R-:W-:Y:S01]  /*7450*/  MOV R11, UR5 ;  /* 0x00000005000b7c02 */ /* 0x004fe20008000f00 */
[----:B------:R-:W-:Y:S02]  /*7460*/  IMAD.U32 R10, RZ, RZ, UR4 ;  /* 0x00000004ff0a7e24 */ /* 0x000fe4000f8e00ff */
[----:B------:R-:W-:Y:S07]  /*7470*/  LEPC R20, `(.L_x_97) ;  /* 0x000000001014794e */ /* 0x000fee0000000000 */
[----:B---3-5:R-:W-:Y:S05]  /*7480*/  CALL.ABS.NOINC R14 ;  /* 0x000000000e007343 */ /* 0x028fea0003c00000 */
.L_x_97:
[----:B------:R-:W1:Y:S01]  /*7490*/  LDCU.64 UR8, c[0x4][0x80] ;  /* 0x01001000ff0877ac */ /* 0x000e620008000a00 */
[----:B------:R-:W2:Y:S01]  /*74a0*/  LDC.64 R16, c[0x4][R16] ;  /* 0x0100000010107b82 */ /* 0x000ea20000000a00 */
[----:B------:R-:W-:Y:S02]  /*74b0*/  HFMA2 R12, -RZ, RZ, 0, 5.9604644775390625e-08 ;  /* 0x00000001ff0c7431 */ /* 0x000fe400000001ff */
[----:B------:R-:W-:Y:S02]  /*74c0*/  IMAD.MOV.U32 R8, RZ, RZ, 0x70 ;  /* 0x00000070ff087424 */ /* 0x000fe400078e00ff */
[----:B------:R-:W-:Y:S01]  /*74d0*/  IMAD.MOV.U32 R13, RZ, RZ, RZ ;  /* 0x000000ffff0d7224 */ /* 0x000fe200078e00ff */
[----:B------:R-:W3:Y:S01]  /*74e0*/  LDCU.64 UR6, c[0x4][0x88] ;  /* 0x01001100ff0677ac */ /* 0x000ee20008000a00 */
[----:B------:R-:W4:Y:S01]  /*74f0*/  LDCU.64 UR4, c[0x4][0x8] ;  /* 0x01000100ff0477ac */ /* 0x000f220008000a00 */
[----:B-1----:R-:W-:Y:S02]  /*7500*/  MOV R4, UR8 ;  /* 0x0000000800047c02 */ /* 0x002fe40008000f00 */
[----:B------:R-:W-:Y:S02]  /*7510*/  MOV R5, UR9 ;  /* 0x0000000900057c02 */ /* 0x000fe40008000f00 */
[----:B---3--:R-:W-:Y:S01]  /*7520*/  MOV R7, UR7 ;  /* 0x0000000700077c02 */ /* 0x008fe20008000f00 */
[----:B------:R-:W-:Y:S01]  /*7530*/  IMAD.U32 R6, RZ, RZ, UR6 ;  /* 0x00000006ff067e24 */ /* 0x000fe2000f8e00ff */
[----:B----4-:R-:W-:Y:S01]  /*7540*/  MOV R11, UR5 ;  /* 0x00000005000b7c02 */ /* 0x010fe20008000f00 */
[----:B------:R-:W-:Y:S02]  /*7550*/  IMAD.U32 R10, RZ, RZ, UR4 ;  /* 0x00000004ff0a7e24 */ /* 0x000fe4000f8e00ff */
[----:B------:R-:W-:Y:S07]  /*7560*/  LEPC R20, `(.L_x_96) ;  /* 0x000000001014794e */ /* 0x000fee0000000000 */
[----:B--2---:R-:W-:Y:S05]  /*7570*/  CALL.ABS.NOINC R16 ;  /* 0x0000000010007343 */ /* 0x004fea0003c00000 */
.L_x_96:
[----:B------:R-:W-:Y:S05]  /*7580*/  BSYNC.RECONVERGENT B6 ;  /* 0x0000000000067941 */ /* 0x000fea0003800200 */
.L_x_95:
[----:B------:R-:W-:Y:S02]  /*7590*/  ISETP.NE.U32.AND P0, PT, RZ, UR62, PT ;  /* 0x0000003eff007c0c */ /* 0x000fe4000bf05070 */
[C---:B------:R-:W-:Y:S02]  /*75a0*/  ISETP.NE.U32.AND P1, PT, R178.reuse, RZ, PT ;  /* 0x000000ffb200720c */ /* 0x040fe40003f25070 */
[----:B------:R-:W-:Y:S02]  /*75b0*/  ISETP.NE.U32.AND P4, PT, R178, RZ, PT ;  /* 0x000000ffb200720c */ /* 0x000fe40003f85070 */
[----:B------:R-:W-:Y:S02]  /*75c0*/  ISETP.NE.AND.EX P0, PT, RZ, UR63, PT, P0 ;  /* 0x0000003fff007c0c */ /* 0x000fe4000bf05300 */
[C---:B------:R-:W-:Y:S02]  /*75d0*/  ISETP.NE.AND.EX P1, PT, R179.reuse, RZ, PT, P1 ;  /* 0x000000ffb300720c */ /* 0x040fe40003f25310 */
[----:B------:R-:W-:Y:S02]  /*75e0*/  ISETP.NE.AND.EX P4, PT, R179, RZ, P0, P4 ;  /* 0x000000ffb300720c */ /* 0x000fe40000785340 */
[----:B------:R-:W-:Y:S02]  /*75f0*/  ISETP.NE.U32.AND P5, PT, R174, RZ, PT ;  /* 0x000000ffae00720c */ /* 0x000fe40003fa5070 */
[----:B------:R-:W-:Y:S02]  /*7600*/  ISETP.NE.U32.AND P3, PT, RZ, UR62, PT ;  /* 0x0000003eff007c0c */ /* 0x000fe4000bf65070 */
[----:B------:R-:W-:Y:S02]  /*7610*/  PLOP3.LUT P2, PT, PT, PT, PT, 0x8, 0x80 ;  /* 0x000000000080781c */ /* 0x000fe40003f4e170 */
[----:B------:R-:W-:Y:S02]  /*7620*/  ISETP.NE.AND.EX P5, PT, R175, RZ, PT, P5 ;  /* 0x000000ffaf00720c */ /* 0x000fe40003fa5350 */
[----:B------:R-:W-:Y:S03]  /*7630*/  ISETP.NE.AND.EX P3, PT, RZ, UR63, PT, P3 ;  /* 0x0000003fff007c0c */ /* 0x000fe6000bf65330 */
[----:B------:R-:W-:Y:S01]  /*7640*/  @!P4 PLOP3.LUT P2, PT, P1, PT, PT, 0x80, 0x8 ;  /* 0x000000000008c81c */ /* 0x000fe20000f4f070 */
[----:B------:R-:W-:Y:S01]  /*7650*/  @!UPT UIADD3 URZ, UPT, UPT, URZ, URZ, URZ ;  /* 0x000000fffffff290 */ /* 0x000fe2000fffe0ff */
[----:B------:R-:W-:Y:S11]  /*7660*/  @!P1 BRA `(.L_x_98) ;  /* 0x0000000000309947 */ /* 0x000ff60003800000 */
[----:B------:R-:W-:Y:S01]  /*7670*/  ISETP.NE.U32.AND P0, PT, R176, RZ, PT ;  /* 0x000000ffb000720c */ /* 0x000fe20003f05070 */
[----:B------:R-:W1:Y:S01]  /*7680*/  LDCU.64 UR4, c[0x0][0x358] ;  /* 0x00006b00ff0477ac */ /* 0x000e620008000a00 */
[----:B------:R-:W-:Y:S02]  /*7690*/  IMAD.MOV.U32 R180, RZ, RZ, 0x1 ;  /* 0x00000001ffb47424 */ /* 0x000fe400078e00ff */
[----:B------:R-:W-:Y:S11]  /*76a0*/  ISETP.NE.AND.EX P0, PT, R177, RZ, PT, P0 ;  /* 0x000000ffb100720c */ /* 0x000ff60003f05300 */
[----:B------:R-:W-:Y:S02]  /*76b0*/  @!UPT UIADD3 URZ, UPT, UPT, URZ, URZ, URZ ;  /* 0x000000fffffff290 */ /* 0x000fe4000fffe0ff */
[----:B------:R-:W2:Y:S01]  /*76c0*/  @P0 LDC.64 R4, c[0x0][0xc88] ;  /* 0x00032200ff040b82 */ /* 0x000ea20000000a00 */
[----:B------:R-:W-:Y:S04]  /*76d0*/  @P0 IMAD R0, R178, UR60, RZ ;  /* 0x0000003cb2000c24 */ /* 0x000fe8000f8e02ff */
[----:B--2---:R-:W-:Y:S04]  /*76e0*/  @P0 IMAD.WIDE R4, R0, 0x4, R4 ;  /* 0x0000000400040825 */ /* 0x004fe800078e0204 */
[----:B------:R-:W-:Y:S01]  /*76f0*/  HFMA2 R0, -RZ, RZ, 0, 5.9604644775390625e-08 ;  /* 0x00000001ff007431 */ /* 0x000fe200000001ff */
[----:B-1---5:R1:W5:Y:S04]  /*7700*/  @P0 LDG.E R133, desc[UR4][R4.64] ;  /* 0x0000000404850981 */ /* 0x022368000c1e1900 */
[----:B------:R-:W-:Y:S01]  /*7710*/  @!P0 PRMT R180, R0, 0x7610, R180 ;  /* 0x0000761000b48816 */ /* 0x000fe200000000b4 */
[----:B-1----:R-:W2:Y:S06]  /*7720*/  @!P0 LDC R133, c[0x0][0xc80] ;  /* 0x00032000ff858b82 */ /* 0x002eac0000000800 */
.L_x_98:
[----:B------:R-:W-:Y:S05]  /*7730*/  @!P5 BRA `(.L_x_99) ;  /* 0x000000000024d947 */ /* 0x000fea0003800000 */
[----:B------:R-:W-:Y:S01]  /*7740*/  ISETP.NE.U32.AND P0, PT, R172, RZ, PT ;  /* 0x000000ffac00720c */ /* 0x000fe20003f05070 */
[----:B------:R-:W1:Y:S03]  /*7750*/  LDCU.64 UR4, c[0x0][0x358] ;  /* 0x00006b00ff0477ac */ /* 0x000e660008000a00 */
[----:B------:R-:W-:Y:S11]  /*7760*/  ISETP.NE.AND.EX P0, PT, R173, RZ, PT, P0 ;  /* 0x000000ffad00720c */ /* 0x000ff60003f05300 */
[----:B------:R-:W-:Y:S02]  /*7770*/  @!UPT UIADD3 URZ, UPT, UPT, URZ, URZ, URZ ;  /* 0x000000fffffff290 */ /* 0x000fe4000fffe0ff */
[----:B------:R-:W3:Y:S01]  /*7780*/  @P0 LDC.64 R4, c[0x0][0xca8] ;  /* 0x00032a00ff040b82 */ /* 0x000ee20000000a00 */
[----:B------:R-:W-:Y:S04]  /*7790*/  @P0 IMAD R0, R174, UR60, RZ ;  /* 0x0000003cae000c24 */ /* 0x000fe8000f8e02ff */
[----:B---3--:R-:W-:Y:S05]  /*77a0*/  @P0 IMAD.WIDE R4, R0, 0x4, R4 ;  /* 0x0000000400040825 */ /* 0x008fea00078e0204 */
[----:B-1---5:R1:W5:Y:S02]  /*77b0*/  @P0 LDG.E R130, desc[UR4][R4.64] ;  /* 0x0000000404820981 */ /* 0x022364000c1e1900 */
[----:B-1----:R-:W3:Y:S02]  /*77c0*/  @!P0 LDC R130, c[0x0][0xca0] ;  /* 0x00032800ff828b82 */ /* 0x002ee40000000800 */
.L_x_99:
[----:B--2--5:R-:W-:Y:S01]  /*77d0*/  FSETP.NEU.AND P0, PT, R133, RZ, PT ;  /* 0x000000ff8500720b */ /* 0x024fe20003f0d000 */
[----:B------:R-:W-:Y:S01]  /*77e0*/  IMAD.U32 R3, RZ, RZ, UR43 ;  /* 0x0000002bff037e24 */ /* 0x000fe2000f8e00ff */
[----:B------:R-:W-:Y:S01]  /*77f0*/  SEL R5, RZ, 0xffffffff, P3 ;  /* 0xffffffffff057807 */ /* 0x000fe20001800000 */
[----:B------:R-:W-:Y:S01]  /*7800*/  IMAD.SHL.U32 R200, R188, 0x10, RZ ;  /* 0x00000010bcc87824 */ /* 0x000fe200078e00ff */
[----:B------:R-:W-:Y:S01]  /*7810*/  @!P4 LOP3.LUT P3, RZ, R180, 0xff, RZ, 0xc0, !PT ;  /* 0x000000ffb4ffc812 */ /* 0x000fe2000786c0ff */
[----:B------:R-:W-:Y:S01]  /*7820*/  IMAD R131, R3, 0xc0, R2 ;  /* 0x000000c003837824 */ /* 0x000fe200078e0202 */
[----:B------:R-:W-:Y:S01]  /*7830*/  @!P4 SEL R0, RZ, 0xffffffff, P0 ;  /* 0xffffffffff00c807 */ /* 0x000fe20000000000 */
[----:B------:R-:W-:Y:S01]  /*7840*/  IMAD.SHL.U32 R198, R187, 0x10, RZ ;  /* 0x00000010bbc67824 */ /* 0x000fe200078e00ff */
[----:B------:R-:W-:Y:S01]  /*7850*/  BSSY B1, `(.L_x_100) ;  /* 0x000004f000017945 */ /* 0x000fe20003800000 */
[----:B------:R-:W-:Y:S01]  /*7860*/  IMAD.IADD R199, R191, 0x1, R200 ;  /* 0x00000001bfc77824 */ /* 0x000fe200078e02c8 */
[C---:B------:R-:W-:Y:S01]  /*7870*/  @P2 SEL R0, R5.reuse, R0, !P3 ;  /* 0x0000000005002207 */ /* 0x040fe20005800000 */
[----:B------:R-:W-:Y:S01]  /*7880*/  IMAD.MOV.U32 R137, RZ, RZ, 0x1 ;  /* 0x00000001ff897424 */ /* 0x000fe200078e00ff */
[----:B------:R-:W-:Y:S01]  /*7890*/  CS2R R146, SRZ ;  /* 0x0000000000927805 */ /* 0x000fe2000001ff00 */
[----:B------:R-:W-:Y:S01]  /*78a0*/  IMAD.MOV.U32 R138, RZ, RZ, RZ ;  /* 0x000000ffff8a7224 */ /* 0x000fe200078e00ff */
[----:B------:R-:W-:Y:S02]  /*78b0*/  @!P4 LOP3.LUT R0, R0, 0x1, RZ, 0xc0, !PT ;  /* 0x000000010000c812 */ /* 0x000fe400078ec0ff */
[----:B------:R-:W-:Y:S02]  /*78c0*/  CS2R R144, SRZ ;  /* 0x0000000000907805 */ /* 0x000fe4000001ff00 */
[----:B------:R-:W-:Y:S02]  /*78d0*/  CS2R R142, SRZ ;  /* 0x00000000008e7805 */ /* 0x000fe4000001ff00 */
[----:B------:R-:W-:Y:S02]  /*78e0*/  CS2R R140, SRZ ;  /* 0x00000000008c7805 */ /* 0x000fe4000001ff00 */
[----:B------:R-:W-:Y:S01]  /*78f0*/  ISETP.NE.U32.OR P5, PT, R0, 0x1, P4 ;  /* 0x000000010000780c */ /* 0x000fe200027a5470 */
[----:B------:R-:W-:Y:S01]  /*7900*/  IMAD.U32 R0, RZ, RZ, UR43 ;  /* 0x0000002bff007e24 */ /* 0x000fe2000f8e00ff */
[----:B------:R-:W-:Y:S02]  /*7910*/  LOP3.LUT P4, R185, R180, 0xff, RZ, 0xc0, !PT ;  /* 0x000000ffb4b97812 */ /* 0x000fe4000788c0ff */
[----:B------:R-:W-:Y:S02]  /*7920*/  CS2R R150, SRZ ;  /* 0x0000000000967805 */ /* 0x000fe4000001ff00 */
[----:B------:R-:W-:Y:S02]  /*7930*/  P2R R195, PR, RZ, 0x20 ;  /* 0x00000020ffc37803 */ /* 0x000fe40000000000 */
[----:B------:R-:W-:Y:S02]  /*7940*/  CS2R R148, SRZ ;  /* 0x0000000000947805 */ /* 0x000fe4000001ff00 */
[----:B------:R-:W-:Y:S02]  /*7950*/  SHF.L.U32 R4, R0, 0x1f, RZ ;  /* 0x0000001f00047819 */ /* 0x000fe400000006ff */
[----:B------:R-:W-:Y:S02]  /*7960*/  CS2R R154, SRZ ;  /* 0x00000000009a7805 */ /* 0x000fe4000001ff00 */
[----:B------:R-:W-:Y:S02]  /*7970*/  SEL R0, RZ, 0xffffffff, P0 ;  /* 0xffffffffff007807 */ /* 0x000fe40000000000 */
[----:B------:R-:W-:Y:S02]  /*7980*/  CS2R R152, SRZ ;  /* 0x0000000000987805 */ /* 0x000fe4000001ff00 */
[----:B------:R-:W-:Y:S02]  /*7990*/  ISETP.NE.AND P0, PT, RZ, UR43, PT ;  /* 0x0000002bff007c0c */ /* 0x000fe4000bf05270 */
[----:B------:R-:W-:Y:S02]  /*79a0*/  CS2R R158, SRZ ;  /* 0x00000000009e7805 */ /* 0x000fe4000001ff00 */
[----:B------:R-:W-:Y:S02]  /*79b0*/  @P1 SEL R0, R5, R0, !P4 ;  /* 0x0000000005001207 */ /* 0x000fe40006000000 */
[----:B------:R-:W-:Y:S02]  /*79c0*/  CS2R R156, SRZ ;  /* 0x00000000009c7805 */ /* 0x000fe4000001ff00 */
[----:B------:R-:W-:Y:S02]  /*79d0*/  @P5 SHF.L.U32 R6, RZ, 0x1f, RZ ;  /* 0x0000001fff065819 */ /* 0x000fe400000006ff */
[----:B------:R-:W-:Y:S02]  /*79e0*/  CS2R R162, SRZ ;  /* 0x0000000000a27805 */ /* 0x000fe4000001ff00 */
[----:B------:R-:W-:Y:S02]  /*79f0*/  SEL R202, RZ, 0x60, P0 ;  /* 0x00000060ffca7807 */ /* 0x000fe40000000000 */
[----:B------:R-:W-:Y:S01]  /*7a00*/  CS2R R160, SRZ ;  /* 0x0000000000a07805 */ /* 0x000fe2000001ff00 */
[----:B------:R-:W1:Y:S01]  /*7a10*/  @P5 SYNCS.PHASECHK.TRANS64.TRYWAIT P3, [UR44+0x10], R6 ;  /* 0x00001006ff0055a7 */ /* 0x000e62000806112c */
[----:B------:R-:W-:Y:S02]  /*7a20*/  LOP3.LUT R0, R0, 0x1, RZ, 0xc0, !PT ;  /* 0x0000000100007812 */ /* 0x000fe400078ec0ff */
[----:B------:R-:W-:Y:S01]  /*7a30*/  CS2R R166, SRZ ;  /* 0x0000000000a67805 */ /* 0x000fe2000001ff00 */
[----:B------:R-:W-:Y:S01]  /*7a40*/  IMAD.IADD R201, R131, 0x1, R202 ;  /* 0x0000000183c97824 */ /* 0x000fe200078e02ca */
[----:B------:R-:W-:Y:S02]  /*7a50*/  CS2R R164, SRZ ;  /* 0x0000000000a47805 */ /* 0x000fe4000001ff00 */
[----:B------:R-:W-:Y:S02]  /*7a60*/  ISETP.NE.U32.AND P1, PT, R0, 0x1, PT ;  /* 0x000000010000780c */ /* 0x000fe40003f25070 */
[----:B------:R-:W-:Y:S02]  /*7a70*/  CS2R R170, SRZ ;  /* 0x0000000000aa7805 */ /* 0x000fe4000001ff00 */
[----:B------:R-:W-:Y:S02]  /*7a80*/  CS2R R168, SRZ ;  /* 0x0000000000a87805 */ /* 0x000fe4000001ff00 */
[----:B------:R-:W-:Y:S01]  /*7a90*/  SHF.R.U32.HI R0, RZ, 0x15, R201 ;  /* 0x00000015ff007819 */ /* 0x000fe200000116c9 */
[----:B------:R-:W-:Y:S01]  /*7aa0*/  IMAD.IADD R197, R191, 0x1, R198 ;  /* 0x00000001bfc57824 */ /* 0x000fe200078e02c6 */
[----:B------:R-:W-:Y:S01]  /*7ab0*/  P2R R139, PR, RZ, 0x2 ;  /* 0x00000002ff8b7803 */ /* 0x000fe20000000000 */
[----:B------:R-:W-:Y:S01]  /*7ac0*/  VIADD R202, R202, UR47 ;  /* 0x0000002fcaca7c36 */ /* 0x000fe20008000000 */
[----:B------:R-:W-:Y:S01]  /*7ad0*/  LOP3.LUT R203, R0, 0x3, RZ, 0xc0, !PT ;  /* 0x0000000300cb7812 */ /* 0x000fe200078ec0ff */
[----:B------:R-:W-:Y:S01]  /*7ae0*/  IMAD.IADD R196, R190, 0x1, R199 ;  /* 0x00000001bec47824 */ /* 0x000fe200078e02c7 */
[----:B------:R2:W4:Y:S01]  /*7af0*/  SYNCS.PHASECHK.TRANS64.TRYWAIT P2, [UR44+0x80], R4 ;  /* 0x00008004ff0075a7 */ /* 0x000522000804112c */
[----:B-1----:R-:W-:Y:S01]  /*7b00*/  @P5 SEL R137, RZ, 0x1, !P3 ;  /* 0x00000001ff895807 */ /* 0x002fe20005800000 */
[----:B--2---:R-:W-:Y:S06]  /*7b10*/  @!P5 BRA `(.L_x_101) ;  /* 0x000000000088d947 */ /* 0x004fec0003800000 */
[----:B------:R-:W-:Y:S01]  /*7b20*/  IMAD.MOV.U32 R147, RZ, RZ, RZ ;  /* 0x000000ffff937224 */ /* 0x000fe200078e00ff */
[----:B------:R-:W-:Y:S01]  /*7b30*/  ISETP.NE.AND P0, PT, R137, RZ, PT ;  /* 0x000000ff8900720c */ /* 0x000fe20003f05270 */
[----:B------:R-:W-:Y:S01]  /*7b40*/  BSSY B0, `(.L_x_102) ;  /* 0x0000014000007945 */ /* 0x000fe20003800000 */
[----:B------:R-:W-:Y:S02]  /*7b50*/  CS2R R170, SRZ ;  /* 0x0000000000aa7805 */ /* 0x000fe4000001ff00 */
        /* <DEDUP_REMOVED lines=13> */
[----:B------:R-:W-:Y:S01]  /*7c30*/  CS2R R144, SRZ ;  /* 0x0000000000907805 */ /* 0x000fe2000001ff00 */
[----:B------:R-:W-:Y:S06]  /*7c40*/  @P0 BRA `(.L_x_103) ;  /* 0x00000000000c0947 */ /* 0x000fec0003800000 */
[----:B------:R-:W-:Y:S04]  /*7c50*/  SHF.L.U32 R6, RZ, 0x1f, RZ ;  /* 0x0000001fff067819 */ /* 0x000fe800000006ff */
[----:B------:R-:W1:Y:S02]  /*7c60*/  SYNCS.PHASECHK.TRANS64.TRYWAIT P0, [UR44+0x10], R6 ;  /* 0x00001006ff0075a7 */ /* 0x000e64000800112c */
[----:B-1----:R-:W-:Y:S05]  /*7c70*/  @!P0 BRA `(.L_x_104) ;  /* 0x000000bc00d88947 */ /* 0x002fea0003800000 */
.L_x_103:
[----:B------:R-:W-:Y:S05]  /*7c80*/  BSYNC B0 ;  /* 0x0000000000007941 */ /* 0x000fea0003800000 */
.L_x_102:
[----:B------:R-:W-:Y:S01]  /*7c90*/  ISETP.NE.AND P0, PT, R139, RZ, PT ;  /* 0x000000ff8b00720c */ /* 0x000fe20003f05270 */
[----:B------:R-:W-:Y:S11]  /*7ca0*/  HFMA2 R138, -RZ, RZ, 0, 5.9604644775390625e-08 ;  /* 0x00000001ff8a7431 */ /* 0x000ff600000001ff */
[----:B------:R-:W-:Y:S01]  /*7cb0*/  @!UPT UIADD3 URZ, UPT, UPT, URZ, URZ, URZ ;  /* 0x000000fffffff290 */ /* 0x000fe2000fffe0ff */
[----:B------:R2:W1:Y:S04]  /*7cc0*/  @P0 LDS.128 R168, [R191] ;  /* 0x00000000bfa80984 */ /* 0x0004680000000c00 */
[----:B------:R2:W1:Y:S04]  /*7cd0*/  @P0 LDS.128 R164, [R199+0x10] ;  /* 0x00001000c7a40984 */ /* 0x0004680000000c00 */
[----:B------:R2:W1:Y:S04]  /*7ce0*/  @P0 LDS.128 R160, [R197+0x20] ;  /* 0x00002000c5a00984 */ /* 0x0004680000000c00 */
[----:B------:R2:W1:Y:S04]  /*7cf0*/  @P0 LDS.128 R156, [R196+0x10] ;  /* 0x00001000c49c0984 */ /* 0x0004680000000c00 */
[----:B------:R2:W1:Y:S04]  /*7d00*/  @P0 LDS.128 R152, [R191+0x1000] ;  /* 0x00100000bf980984 */ /* 0x0004680000000c00 */
[----:B------:R2:W1:Y:S04]  /*7d10*/  @P0 LDS.128 R148, [R199+0x1010] ;  /* 0x00101000c7940984 */ /* 0x0004680000000c00 */
[----:B------:R2:W1:Y:S04]  /*7d20*/  @P0 LDS.128 R140, [R197+0x1020] ;  /* 0x00102000c58c0984 */ /* 0x0004680000000c00 */
[----:B------:R2:W1:Y:S02]  /*7d30*/  @P0 LDS.128 R144, [R196+0x1010] ;  /* 0x00101000c4900984 */ /* 0x0004640000000c00 */
.L_x_101:
[----:B------:R-:W-:Y:S05]  /*7d40*/  BSYNC B1 ;  /* 0x0000000000017941 */ /* 0x000fea0003800000 */
.L_x_100:
[----:B------:R-:W-:Y:S02]  /*7d50*/  ISETP.NE.AND P0, PT, R192, R203, PT ;  /* 0x000000cbc000720c */ /* 0x000fe40003f05270 */
[----:B------:R-:W-:Y:S01]  /*7d60*/  MOV R55, RZ ;  /* 0x000000ff00377202 */ /* 0x000fe20000000f00 */
[----:B----4-:R-:W-:Y:S10]  /*7d70*/  @P2 BRA `(.L_x_105) ;  /* 0x0000000000082947 */ /* 0x010ff40003800000 */
[----:B------:R-:W4:Y:S02]  /*7d80*/  SYNCS.PHASECHK.TRANS64.TRYWAIT P1, [UR44+0x80], R4 ;  /* 0x00008004ff0075a7 */ /* 0x000f24000802112c */
[----:B----4-:R-:W-:Y:S05]  /*7d90*/  @!P1 BRA `(.L_x_106) ;  /* 0x000000bc00a89947 */ /* 0x010fea0003800000 */
.L_x_105:
[----:B------:R-:W-:Y:S01]  /*7da0*/  IMAD.MOV.U32 R54, RZ, RZ, RZ ;  /* 0x000000ffff367224 */ /* 0x000fe200078e00ff */
        /* <DEDUP_REMOVED lines=32> */
[----:B------:R-:W-:Y:S11]  /*7fb0*/  LOP3.LUT P0, RZ, R0, 0x3, R181, 0x48, !PT ;  /* 0x0000000300ff7812 */ /* 0x000ff600078048b5 */
[----:B------:R-:W-:Y:S02]  /*7fc0*/  @!UPT UIADD3 URZ, UPT, UPT, URZ, URZ, URZ ;  /* 0x000000fffffff290 */ /* 0x000fe4000fffe0ff */
[----:B------:R-:W-:Y:S05]  /*7fd0*/  @!P0 BRA `(.L_x_108) ;  /* 0x0000000000408947 */ /* 0x000fea0003800000 */
[----:B------:R-:W4:Y:S01]  /*7fe0*/  LDCU.64 UR8, c[0x4][0x70] ;  /* 0x01000e00ff0877ac */ /* 0x000f220008000a00 */
[----:B------:R-:W-:Y:S01]  /*7ff0*/  MOV R15, 0x0 ;  /* 0x00000000000f7802 */ /* 0x000fe20000000f00 */
[----:B------:R-:W-:Y:S02]  /*8000*/  HFMA2 R12, -RZ, RZ, 0, 5.9604644775390625e-08 ;  /* 0x00000001ff0c7431 */ /* 0x000fe400000001ff */
[----:B------:R-:W-:Y:S02]  /*8010*/  IMAD.MOV.U32 R8, RZ, RZ, 0x192 ;  /* 0x00000192ff087424 */ /* 0x000fe400078e00ff */
[----:B------:R-:W-:Y:S01]  /*8020*/  IMAD.MOV.U32 R13, RZ, RZ, RZ ;  /* 0x000000ffff0d7224 */ /* 0x000fe200078e00ff */
[----:B------:R-:W5:Y:S01]  /*8030*/  LDCU.64 UR6, c[0x4][0x78] ;  /* 0x01000f00ff0677ac */ /* 0x000f620008000a00 */
[----:B------:R-:W2:Y:S01]  /*8040*/  LDC.64 R14, c[0x4][R15] ;  /* 0x010000000f0e7b82 */ /* 0x000ea20000000a00 */
[----:B------:R-:W3:Y:S01]  /*8050*/  LDCU.64 UR4, c[0x4][0x10] ;  /* 0x01000200ff0477ac */ /* 0x000ee20008000a00 */
[----:B----4-:R-:W-:Y:S01]  /*8060*/  MOV R5, UR9 ;  /* 0x0000000900057c02 */ /* 0x010fe20008000f00 */
[----:B-1----:R-:W-:Y:S01]  /*8070*/  IMAD.U32 R4, RZ, RZ, UR8 ;  /* 0x00000008ff047e24 */ /* 0x002fe2000f8e00ff */
[----:B-----5:R-:W-:Y:S01]  /*8080*/  MOV R7, UR7 ;  /* 0x0000000700077c02 */ /* 0x020fe20008000f00 */
[----:B------:R-:W-:Y:S01]  /*8090*/  IMAD.U32 R6, RZ, RZ, UR6 ;  /* 0x00000006ff067e24 */ /* 0x000fe2000f8e00ff */
[----:B---3--:R-:W-:Y:S01]  /*80a0*/  MOV R11, UR5 ;  /* 0x00000005000b7c02 */ /* 0x008fe20008000f00 */
[----:B------:R-:W-:Y:S02]  /*80b0*/  IMAD.U32 R10, RZ, RZ, UR4 ;  /* 0x00000004ff0a7e24 */ /* 0x000fe4000f8e00ff */
[----:B------:R-:W-:Y:S07]  /*80c0*/  LEPC R20, `(.L_x_108) ;  /* 0x000000001014794e */ /* 0x000fee0000000000 */
[----:B--2---:R-:W-:Y:S05]  /*80d0*/  CALL.ABS.NOINC R14 ;  /* 0x000000000e007343 */ /* 0x004fea0003c00000 */
.L_x_108:
[----:B------:R-:W-:Y:S05]  /*80e0*/  WARPSYNC.ALL ;  /* 0x0000000000007948 */ /* 0x000fea0003800000 */
[C---:B------:R-:W-:Y:S01]  /*80f0*/  R2UR UR4, R201.reuse ;  /* 0x00000000c90472ca */ /* 0x040fe200000e0000 */
[----:B------:R-:W-:Y:S05]  /*8100*/  VIADD R0, R201, 0x80 ;  /* 0x00000080c9007836 */ /* 0x000fea0000000000 */
[----:B------:R-:W-:Y:S04]  /*8110*/  SHF.R.U32.HI R0, RZ, 0x15, R0 ;  /* 0x00000015ff007819 */ /* 0x000fe80000011600 */
[----:B------:R-:W-:Y:S03]  /*8120*/  LOP3.LUT P0, RZ, R0, 0x3, R181, 0x48, !PT ;  /* 0x0000000300ff7812 */ /* 0x000fe600078048b5 */
[----:B------:R-:W4:Y:S10]  /*8130*/  LDTM.x32 R24, tmem[UR4] ;  /* 0x00000004001879ee */ /* 0x000f3400082c0000 */
[----:B----4-:R-:W-:Y:S05]  /*8140*/  @!P0 BRA `(.L_x_109) ;  /* 0x0000000000408947 */ /* 0x010fea0003800000 */
        /* <DEDUP_REMOVED lines=16> */
.L_x_109:
[----:B------:R-:W-:Y:S05]  /*8250*/  WARPSYNC.ALL ;  /* 0x0000000000007948 */ /* 0x000fea0003800000 */
[----:B------:R-:W-:Y:S11]  /*8260*/  R2UR UR4, R201 ;  /* 0x00000000c90472ca */ /* 0x000ff600000e0000 */
[----:B------:R-:W-:Y:S02]  /*8270*/  @!UPT UIADD3 URZ, UPT, UPT, URZ, URZ, URZ ;  /* 0x000000fffffff290 */ /* 0x000fe4000fffe0ff */
[----:B------:R-:W4:Y:S02]  /*8280*/  LDTM.x32 R56, tmem[UR4+0x80] ;  /* 0x00008004003879ee */ /* 0x000f2400082c0000 */
[----:B----4-:R-:W-:Y:S01]  /*8290*/  NOP ;  /* 0x0000000000007918 */ /* 0x010fe20000000000 */
.L_x_107:
[----:B-1----:R-:W-:Y:S01]  /*82a0*/  SHF.L.U32 R132, R168, 0x10, RZ ;  /* 0x00000010a8847819 */ /* 0x002fe200000006ff */
[----:B---3--:R-:W-:Y:S01]  /*82b0*/  FMUL R0, R130, R24 ;  /* 0x0000001882007220 */ /* 0x008fe20000400000 */
[----:B------:R-:W-:Y:S01]  /*82c0*/  LOP3.LUT R134, R168, 0xffff0000, RZ, 0xc0, !PT ;  /* 0xffff0000a8867812 */ /* 0x000fe200078ec0ff */
[C---:B------:R-:W-:Y:S01]  /*82d0*/  FMUL R3, R130.reuse, R25 ;  /* 0x0000001982037220 */ /* 0x040fe20000400000 */
[----:B------:R-:W-:Y:S01]  /*82e0*/  SHF.L.U32 R135, R169, 0x10, RZ ;  /* 0x00000010a9877819 */ /* 0x000fe200000006ff */
[----:B------:R-:W-:Y:S01]  /*82f0*/  FMUL R4, R130, R26 ;  /* 0x0000001a82047220 */ /* 0x000fe20000400000 */
[----:B------:R-:W-:Y:S01]  /*8300*/  LOP3.LUT R136, R165, 0xffff0000, RZ, 0xc0, !PT ;  /* 0xffff0000a5887812 */ /* 0x000fe200078ec0ff */
[----:B------:R-:W-:Y:S01]  /*8310*/  FFMA R0, R133, R132, R0 ;  /* 0x0000008485007223 */ /* 0x000fe20000000000 */
[----:B------:R-:W-:Y:S01]  /*8320*/  LOP3.LUT R132, R169, 0xffff0000, RZ, 0xc0, !PT ;  /* 0xffff0000a9847812 */ /* 0x000fe200078ec0ff */
[C---:B------:R-:W-:Y:S01]  /*8330*/  FFMA R3, R133.reuse, R134, R3 ;  /* 0x0000008685037223 */ /* 0x040fe20000000003 */
[C---:B------:R-:W-:Y:S01]  /*8340*/  LOP3.LUT R134, R170.reuse, 0xffff0000, RZ, 0xc0, !PT ;  /* 0xffff0000aa867812 */ /* 0x040fe200078ec0ff */
[----:B------:R-:W-:Y:S01]  /*8350*/  FFMA R4, R133, R135, R4 ;  /* 0x0000008785047223 */ /* 0x000fe20000000004 */
[----:B------:R-:W-:Y:S01]  /*8360*/  SHF.L.U32 R135, R170, 0x10, RZ ;  /* 0x00000010aa877819 */ /* 0x000fe200000006ff */
[----:B------:R-:W-:Y:S01]  /*8370*/  FMUL R5, R130, R27 ;  /* 0x0000001b82057220 */ /* 0x000fe20000400000 */
[----:B------:R-:W-:Y:S01]  /*8380*/  ISETP.NE.AND P0, PT, R192, R203, PT ;  /* 0x000000cbc000720c */ /* 0x000fe20003f05270 */
[C---:B------:R-:W-:Y:S01]  /*8390*/  FMUL R6, R130.reuse, R28 ;  /* 0x0000001c82067220 */ /* 0x040fe20000400000 */
[----:B------:R-:W-:Y:S01]  /*83a0*/  F2FP.BF16.F32.PACK_AB R204, R3, R0 ;  /* 0x0000000003cc723e */ /* 0x000fe200000010ff */
[----:B------:R-:W-:Y:S01]  /*83b0*/  FMUL R7, R130, R29 ;  /* 0x0000001d82077220 */ /* 0x000fe20000400000 */
[----:B------:R-:W-:Y:S01]  /*83c0*/  ISETP.NE.AND P1, PT, R192, RZ, PT ;  /* 0x000000ffc000720c */ /* 0x000fe20003f25270 */
[----:B------:R-:W-:Y:S01]  /*83d0*/  FFMA R5, R133, R132, R5 ;  /* 0x0000008485057223 */ /* 0x000fe20000000005 */
[----:B------:R-:W-:Y:S01]  /*83e0*/  SHF.L.U32 R132, R171, 0x10, RZ ;  /* 0x00000010ab847819 */ /* 0x000fe200000006ff */
[----:B------:R-:W-:Y:S01]  /*83f0*/  FFMA R6, R133, R135, R6 ;  /* 0x0000008785067223 */ /* 0x000fe20000000006 */
[----:B------:R-:W-:Y:S01]  /*8400*/  SHF.L.U32 R135, R165, 0x10, RZ ;  /* 0x00000010a5877819 */ /* 0x000fe200000006ff */
[----:B------:R-:W-:Y:S01]  /*8410*/  FFMA R7, R133, R134, R7 ;  /* 0x0000008685077223 */ /* 0x000fe20000000007 */
[----:B------:R-:W-:Y:S01]  /*8420*/  LOP3.LUT R134, R171, 0xffff0000, RZ, 0xc0, !PT ;  /* 0xffff0000ab867812 */ /* 0x000fe200078ec0ff */
[C---:B------:R-:W-:Y:S01]  /*8430*/  FMUL R8, R130.reuse, R30 ;  /* 0x0000001e82087220 */ /* 0x040fe20000400000 */
[----:B------:R-:W-:Y:S01]  /*8440*/  F2FP.BF16.F32.PACK_AB R205, R5, R4 ;  /* 0x0000000405cd723e */ /* 0x000fe200000010ff */
[----:B------:R-:W-:Y:S01]  /*8450*/  FMUL R9, R130, R31 ;  /* 0x0000001f82097220 */ /* 0x000fe20000400000 */
[----:B------:R-:W-:Y:S01]  /*8460*/  F2FP.BF16.F32.PACK_AB R206, R7, R6 ;  /* 0x0000000607ce723e */ /* 0x000fe200000010ff */
[C---:B------:R-:W-:Y:S01]  /*8470*/  FFMA R8, R133.reuse, R132, R8 ;  /* 0x0000008485087223 */ /* 0x040fe20000000008 */
[C---:B------:R-:W-:Y:S01]  /*8480*/  SHF.L.U32 R132, R164.reuse, 0x10, RZ ;  /* 0x00000010a4847819 */ /* 0x040fe200000006ff */
[----:B------:R-:W-:Y:S01]  /*8490*/  FFMA R9, R133, R134, R9 ;  /* 0x0000008685097223 */ /* 0x000fe20000000009 */
[----:B------:R-:W-:Y:S01]  /*84a0*/  LOP3.LUT R134, R164, 0xffff0000, RZ, 0xc0, !PT ;  /* 0xffff0000a4867812 */ /* 0x000fe200078ec0ff */
[C---:B------:R-:W-:Y:S01]  /*84b0*/  FMUL R10, R130.reuse, R32 ;  /* 0x00000020820a7220 */ /* 0x040fe20000400000 */
[C---:B------:R-:W-:Y:S01]  /*84c0*/  FMUL R11, R130.reuse, R33 ;  /* 0x00000021820b7220 */ /* 0x040fe20000400000 */
        /* <DEDUP_REMOVED lines=10> */
[----:B------:R-:W-:Y:S01]  /*8570*/  FFMA R12, R133, R135, R12 ;  /* 0x00000087850c7223 */ /* 0x000fe2000000000c */
[----:B------:R-:W-:Y:S01]  /*8580*/  SHF.L.U32 R135, R167, 0x10, RZ ;  /* 0x00000010a7877819 */ /* 0x000fe200000006ff */
[----:B------:R-:W-:Y:S01]  /*8590*/  FFMA R13, R133, R136, R13 ;  /* 0x00000088850d7223 */ /* 0x000fe2000000000d */
[----:B------:R-:W-:Y:S01]  /*85a0*/  LOP3.LUT R136, R167, 0xffff0000, RZ, 0xc0, !PT ;  /* 0xffff0000a7887812 */ /* 0x000fe200078ec0ff */
[----:B------:R-:W-:Y:S01]  /*85b0*/  FFMA R14, R133, R132, R14 ;  /* 0x00000084850e7223 */ /* 0x000fe2000000000e */
[----:B------:R-:W-:Y:S01]  /*85c0*/  SHF.L.U32 R132, R160, 0x10, RZ ;  /* 0x00000010a0847819 */ /* 0x000fe200000006ff */
[----:B------:R-:W-:Y:S01]  /*85d0*/  FMUL R16, R130, R38 ;  /* 0x0000002682107220 */ /* 0x000fe20000400000 */
[----:B------:R-:W-:Y:S01]  /*85e0*/  F2FP.BF16.F32.PACK_AB R209, R13, R12 ;  /* 0x0000000c0dd1723e */ /* 0x000fe200000010ff */
[----:B------:R-:W-:Y:S01]  /*85f0*/  FFMA R15, R133, R134, R15 ;  /* 0x00000086850f7223 */ /* 0x000fe2000000000f */
[----:B------:R-:W-:Y:S01]  /*8600*/  LOP3.LUT R134, R160, 0xffff0000, RZ, 0xc0, !PT ;  /* 0xffff0000a0867812 */ /* 0x000fe200078ec0ff */
[C---:B------:R-:W-:Y:S01]  /*8610*/  FMUL R17, R130.reuse, R39 ;  /* 0x0000002782117220 */ /* 0x040fe20000400000 */
[C---:B------:R-:W-:Y:S01]  /*8620*/  FMUL R18, R130.reuse, R40 ;  /* 0x0000002882127220 */ /* 0x040fe20000400000 */
[----:B------:R-:W-:Y:S01]  /*8630*/  FMUL R19, R130, R41 ;  /* 0x0000002982137220 */ /* 0x000fe20000400000 */
[----:B------:R-:W-:Y:S01]  /*8640*/  F2FP.BF16.F32.PACK_AB R210, R15, R14 ;  /* 0x0000000e0fd2723e */ /* 0x000fe200000010ff */
[C---:B------:R-:W-:Y:S01]  /*8650*/  FFMA R16, R133.reuse, R135, R16 ;  /* 0x0000008785107223 */ /* 0x040fe20000000010 */
[----:B------:R-:W-:Y:S01]  /*8660*/  SHF.L.U32 R135, R162, 0x10, RZ ;  /* 0x00000010a2877819 */ /* 0x000fe200000006ff */
[----:B------:R-:W-:Y:S01]  /*8670*/  FFMA R17, R133, R136, R17 ;  /* 0x0000008885117223 */ /* 0x000fe20000000011 */
[----:B------:R-:W-:Y:S01]  /*8680*/  LOP3.LUT R136, R159, 0xffff0000, RZ, 0xc0, !PT ;  /* 0xffff00009f887812 */ /* 0x000fe200078ec0ff */
[----:B------:R-:W-:Y:S01]  /*8690*/  FFMA R18, R133, R132, R18 ;  /* 0x0000008485127223 */ /* 0x000fe20000000012 */
[----:B------:R-:W-:Y:S01]  /*86a0*/  SHF.L.U32 R132, R161, 0x10, RZ ;  /* 0x00000010a1847819 */ /* 0x000fe200000006ff */
[----:B------:R-:W-:Y:S01]  /*86b0*/  FFMA R19, R133, R134, R19 ;  /* 0x0000008685137223 */ /* 0x000fe20000000013 */
[----:B------:R-:W-:Y:S01]  /*86c0*/  LOP3.LUT R134, R161, 0xffff0000, RZ, 0xc0, !PT ;  /* 0xffff0000a1867812 */ /* 0x000fe200078ec0ff */
[C---:B------:R-:W-:Y:S01]  /*86d0*/  FMUL R20, R130.reuse, R42 ;  /* 0x0000002a82147220 */ /* 0x040fe20000400000 */
[----:B------:R-:W-:Y:S01]  /*86e0*/  F2FP.BF16.F32.PACK_AB R211, R17, R16 ;  /* 0x0000001011d3723e */ /* 0x000fe200000010ff */
[C---:B------:R-:W-:Y:S01]  /*86f0*/  FMUL R21, R130.reuse, R43 ;  /* 0x0000002b82157220 */ /* 0x040fe20000400000 */
[----:B------:R-:W-:Y:S01]  /*8700*/  FMUL R22, R130, R44 ;  /* 0x0000002c82167220 */ /* 0x000fe20000400000 */
[C---:B------:R-:W-:Y:S01]  /*8710*/  FFMA R20, R133.reuse, R132, R20 ;  /* 0x0000008485147223 */ /* 0x040fe20000000014 */
[----:B------:R-:W-:Y:S01]  /*8720*/  LOP3.LUT R132, R162, 0xffff0000, RZ, 0xc0, !PT ;  /* 0xffff0000a2847812 */ /* 0x000fe200078ec0ff */
[----:B------:R-:W-:Y:S01]  /*8730*/  FFMA R21, R133, R134, R21 ;  /* 0x0000008685157223 */ /* 0x000fe20000000015 */
[----:B------:R-:W-:Y:S01]  /*8740*/  LOP3.LUT R134, R163, 0xffff0000, RZ, 0xc0, !PT ;  /* 0xffff0000a3867812 */ /* 0x000fe200078ec0ff */
[----:B------:R-:W-:Y:S01]  /*8750*/  FFMA R22, R133, R135, R22 ;  /* 0x0000008785167223 */ /* 0x000fe20000000016 */
[----:B------:R-:W-:Y:S01]  /*8760*/  SHF.L.U32 R135, R163, 0x10, RZ ;  /* 0x00000010a3877819 */ /* 0x000fe200000006ff */
[C---:B------:R-:W-:Y:S01]  /*8770*/  FMUL R23, R130.reuse, R45 ;  /* 0x0000002d82177220 */ /* 0x040fe20000400000 */
[C---:B------:R-:W-:Y:S01]  /*8780*/  FMUL R88, R130.reuse, R46 ;  /* 0x0000002e82587220 */ /* 0x040fe20000400000 */
[C---:B------:R-:W-:Y:S01]  /*8790*/  FMUL R89, R130.reuse, R47 ;  /* 0x0000002f82597220 */ /* 0x040fe20000400000 */
[----:B------:R-:W-:Y:S01]  /*87a0*/  FMUL R90, R130, R48 ;  /* 0x00000030825a7220 */ /* 0x000fe20000400000 */
[C---:B------:R-:W-:Y:S01]  /*87b0*/  FFMA R23, R133.reuse, R132, R23 ;  /* 0x0000008485177223 */ /* 0x040fe20000000017 */
[C---:B------:R-:W-:Y:S01]  /*87c0*/  SHF.L.U32 R132, R156.reuse, 0x10, RZ ;  /* 0x000000109c847819 */ /* 0x040fe200000006ff */
[----:B------:R-:W-:Y:S01]  /*87d0*/  FFMA R88, R133, R135, R88 ;  /* 0x0000008785587223 */ /* 0x000fe20000000058 */
[----:B------:R-:W-:Y:S01]  /*87e0*/  SHF.L.U32 R135, R159, 0x10, RZ ;  /* 0x000000109f877819 */ /* 0x000fe200000006ff */
[C---:B------:R-:W-:Y:S01]  /*87f0*/  FFMA R89, R133.reuse, R134, R89 ;  /* 0x0000008685597223 */ /* 0x040fe20000000059 */
[----:B------:R-:W-:Y:S01]  /*8800*/  LOP3.LUT R134, R156, 0xffff0000, RZ, 0xc0, !PT ;  /* 0xffff00009c867812 */ /* 0x000fe200078ec0ff */
[C---:B------:R-:W-:Y:S01]  /*8810*/  FMUL R91, R130.reuse, R49 ;  /* 0x00000031825b7220 */ /* 0x040fe20000400000 */
[----:B------:R-:W-:Y:S01]  /*8820*/  FFMA R90, R133, R132, R90 ;  /* 0x00000084855a7223 */ /* 0x000fe2000000005a */
[----:B------:R-:W-:Y:S01]  /*8830*/  SHF.L.U32 R132, R157, 0x10, RZ ;  /* 0x000000109d847819 */ /* 0x000fe200000006ff */
[C---:B------:R-:W-:Y:S01]  /*8840*/  FMUL R92, R130.reuse, R50 ;  /* 0x00000032825c7220 */ /* 0x040fe20000400000 */
[----:B------:R-:W-:Y:S01]  /*8850*/  FFMA R91, R133, R134, R91 ;  /* 0x00000086855b7223 */ /* 0x000fe2000000005b */
[----:B------:R-:W-:Y:S01]  /*8860*/  LOP3.LUT R134, R157, 0xffff0000, RZ, 0xc0, !PT ;  /* 0xffff00009d867812 */ /* 0x000fe200078ec0ff */
[----:B------:R-:W-:Y:S01]  /*8870*/  FMUL R93, R130, R51 ;  /* 0x00000033825d7220 */ /* 0x000fe20000400000 */
[----:B------:R1:W-:Y:S01]  /*8880*/  @!P0 STS.128 [R191], R204 ;  /* 0x000000ccbf008388 */ /* 0x0003e20000000c00 */
[C---:B------:R-:W-:Y:S01]  /*8890*/  FFMA R92, R133.reuse, R132, R92 ;  /* 0x00000084855c7223 */ /* 0x040fe2000000005c */
[----:B------:R-:W-:Y:S01]  /*88a0*/  SHF.L.U32 R132, R158, 0x10, RZ ;  /* 0x000000109e847819 */ /* 0x000fe200000006ff */
[----:B------:R-:W-:Y:S01]  /*88b0*/  FMUL R94, R130, R52 ;  /* 0x00000034825e7220 */ /* 0x000fe20000400000 */
[C---:B------:R-:W-:Y:S01]  /*88c0*/  FFMA R93, R133.reuse, R134, R93 ;  /* 0x00000086855d7223 */ /* 0x040fe2000000005d */
[----:B------:R-:W-:Y:S01]  /*88d0*/  LOP3.LUT R134, R158, 0xffff0000, RZ, 0xc0, !PT ;  /* 0xffff00009e867812 */ /* 0x000fe200078ec0ff */
[----:B------:R-:W-:Y:S01]  /*88e0*/  FMUL R95, R130, R53 ;  /* 0x00000035825f7220 */ /* 0x000fe20000400000 */
[C---:B------:R-:W-:Y:S01]  /*88f0*/  FFMA R94, R133.reuse, R132, R94 ;  /* 0x00000084855e7223 */ /* 0x040fe2000000005e */
[----:B------:R-:W-:Y:S01]  /*8900*/  SHF.L.U32 R132, R152, 0x10, RZ ;  /* 0x0000001098847819 */ /* 0x000fe200000006ff */
[C---:B------:R-:W-:Y:S01]  /*8910*/  FMUL R96, R130.reuse, R54 ;  /* 0x0000003682607220 */ /* 0x040fe20000400000 */
[C---:B------:R-:W-:Y:S01]  /*8920*/  FMUL R97, R130.reuse, R55 ;  /* 0x0000003782617220 */ /* 0x040fe20000400000 */
[----:B------:R3:W-:Y:S01]  /*8930*/  @!P0 STS.128 [R199+0x10], R208 ;  /* 0x000010d0c7008388 */ /* 0x0007e20000000c00 */
[----:B------:R-:W-:Y:S01]  /*8940*/  FMUL R98, R130, R56 ;  /* 0x0000003882627220 */ /* 0x000fe20000400000 */
[C---:B------:R-:W-:Y:S01]  /*8950*/  FFMA R95, R133.reuse, R134, R95 ;  /* 0x00000086855f7223 */ /* 0x040fe2000000005f */
[----:B------:R-:W-:Y:S01]  /*8960*/  LOP3.LUT R134, R154, 0xffff0000, RZ, 0xc0, !PT ;  /* 0xffff00009a867812 */ /* 0x000fe200078ec0ff */
[----:B------:R-:W-:Y:S01]  /*8970*/  FFMA R96, R133, R135, R96 ;  /* 0x0000008785607223 */ /* 0x000fe20000000060 */
[----:B------:R-:W-:Y:S01]  /*8980*/  SHF.L.U32 R135, R153, 0x10, RZ ;  /* 0x0000001099877819 */ /* 0x000fe200000006ff */
[----:B------:R-:W-:Y:S01]  /*8990*/  FFMA R97, R133, R136, R97 ;  /* 0x0000008885617223 */ /* 0x000fe20000000061 */
[----:B------:R-:W-:Y:S01]  /*89a0*/  LOP3.LUT R136, R145, 0xffff0000, RZ, 0xc0, !PT ;  /* 0xffff000091887812 */ /* 0x000fe200078ec0ff */
[C---:B------:R-:W-:Y:S01]  /*89b0*/  FFMA R98, R133.reuse, R132, R98 ;  /* 0x0000008485627223 */ /* 0x040fe20000000062 */
[----:B------:R-:W-:Y:S01]  /*89c0*/  LOP3.LUT R132, R152, 0xffff0000, RZ, 0xc0, !PT ;  /* 0xffff000098847812 */ /* 0x000fe200078ec0ff */
[C---:B------:R-:W-:Y:S01]  /*89d0*/  FMUL R99, R130.reuse, R57 ;  /* 0x0000003982637220 */ /* 0x040fe20000400000 */
[C---:B------:R-:W-:Y:S01]  /*89e0*/  FMUL R100, R130.reuse, R58 ;  /* 0x0000003a82647220 */ /* 0x040fe20000400000 */
[C---:B------:R-:W-:Y:S01]  /*89f0*/  FMUL R101, R130.reuse, R59 ;  /* 0x0000003b82657220 */ /* 0x040fe20000400000 */
[----:B------:R-:W-:Y:S01]  /*8a00*/  FMUL R102, R130, R60 ;  /* 0x0000003c82667220 */ /* 0x000fe20000400000 */
[----:B------:R-:W-:Y:S01]  /*8a10*/  FFMA R99, R133, R132, R99 ;  /* 0x0000008485637223 */ /* 0x000fe20000000063 */
[----:B------:R-:W-:Y:S01]  /*8a20*/  LOP3.LUT R132, R153, 0xffff0000, RZ, 0xc0, !PT ;  /* 0xffff000099847812 */ /* 0x000fe200078ec0ff */
[----:B------:R-:W-:Y:S01]  /*8a30*/  FFMA R100, R133, R135, R100 ;  /* 0x0000008785647223 */ /* 0x000fe20000000064 */
[----:B------:R-:W-:Y:S01]  /*8a40*/  SHF.L.U32 R135, R154, 0x10, RZ ;  /* 0x000000109a877819 */ /* 0x000fe200000006ff */
[C---:B------:R-:W-:Y:S01]  /*8a50*/  FMUL R103, R130.reuse, R61 ;  /* 0x0000003d82677220 */ /* 0x040fe20000400000 */
[C---:B------:R-:W-:Y:S01]  /*8a60*/  FMUL R104, R130.reuse, R62 ;  /* 0x0000003e82687220 */ /* 0x040fe20000400000 */
[----:B-1----:R-:W-:Y:S01]  /*8a70*/  F2FP.BF16.F32.PACK_AB R204, R19, R18 ;  /* 0x0000001213cc723e */ /* 0x002fe200000010ff */
[----:B------:R-:W-:Y:S01]  /*8a80*/  FFMA R101, R133, R132, R101 ;  /* 0x0000008485657223 */ /* 0x000fe20000000065 */
[----:B------:R-:W-:Y:S01]  /*8a90*/  SHF.L.U32 R132, R155, 0x10, RZ ;  /* 0x000000109b847819 */ /* 0x000fe200000006ff */
[----:B------:R-:W-:Y:S01]  /*8aa0*/  FFMA R102, R133, R135, R102 ;  /* 0x0000008785667223 */ /* 0x000fe20000000066 */
[----:B------:R-:W-:Y:S01]  /*8ab0*/  F2FP.BF16.F32.PACK_AB R205, R21, R20 ;  /* 0x0000001415cd723e */ /* 0x000fe200000010ff */
[----:B------:R-:W-:Y:S01]  /*8ac0*/  FFMA R103, R133, R134, R103 ;  /* 0x0000008685677223 */ /* 0x000fe20000000067 */
[----:B------:R-:W-:Y:S01]  /*8ad0*/  LOP3.LUT R134, R155, 0xffff0000, RZ, 0xc0, !PT ;  /* 0xffff00009b867812 */ /* 0x000fe200078ec0ff */
[----:B------:R-:W-:Y:S01]  /*8ae0*/  FMUL R105, R130, R63 ;  /* 0x0000003f82697220 */ /* 0x000fe20000400000 */
[----:B------:R-:W-:Y:S01]  /*8af0*/  F2FP.BF16.F32.PACK_AB R206, R23, R22 ;  /* 0x0000001617ce723e */ /* 0x000fe200000010ff */
[----:B------:R-:W-:Y:S01]  /*8b00*/  FFMA R104, R133, R132, R104 ;  /* 0x0000008485687223 */ /* 0x000fe20000000068 */
[----:B------:R-:W-:Y:S01]  /*8b10*/  F2FP.BF16.F32.PACK_AB R207, R89, R88 ;  /* 0x0000005859cf723e */ /* 0x000fe200000010ff */
[----:B------:R-:W-:Y:S01]  /*8b20*/  FFMA R105, R133, R134, R105 ;  /* 0x0000008685697223 */ /* 0x000fe20000000069 */
[----:B------:R-:W-:Y:S01]  /*8b30*/  SHF.L.U32 R132, R148, 0x10, RZ ;  /* 0x0000001094847819 */ /* 0x000fe200000006ff */
[----:B------:R-:W-:Y:S01]  /*8b40*/  FMUL R106, R130, R64 ;  /* 0x00000040826a7220 */ /* 0x000fe20000400000 */
[----:B------:R-:W-:Y:S01]  /*8b50*/  LOP3.LUT R134, R148, 0xffff0000, RZ, 0xc0, !PT ;  /* 0xffff000094867812 */ /* 0x000fe200078ec0ff */
[----:B------:R1:W-:Y:S01]  /*8b60*/  @!P0 STS.128 [R197+0x20], R204 ;  /* 0x000020ccc5008388 */ /* 0x0003e20000000c00 */
[----:B------:R-:W-:Y:S01]  /*8b70*/  SHF.L.U32 R135, R149, 0x10, RZ ;  /* 0x0000001095877819 */ /* 0x000fe200000006ff */
[C---:B------:R-:W-:Y:S01]  /*8b80*/  FMUL R107, R130.reuse, R65 ;  /* 0x00000041826b7220 */ /* 0x040fe20000400000 */
[----:B---3--:R-:W-:Y:S01]  /*8b90*/  F2FP.BF16.F32.PACK_AB R208, R91, R90 ;  /* 0x0000005a5bd0723e */ /* 0x008fe200000010ff */
[C---:B------:R-:W-:Y:S01]  /*8ba0*/  FMUL R108, R130.reuse, R66 ;  /* 0x00000042826c7220 */ /* 0x040fe20000400000 */
[----:B------:R-:W-:Y:S01]  /*8bb0*/  F2FP.BF16.F32.PACK_AB R209, R93, R92 ;  /* 0x0000005c5dd1723e */ /* 0x000fe200000010ff */
[----:B------:R-:W-:Y:S01]  /*8bc0*/  FFMA R106, R133, R132, R106 ;  /* 0x00000084856a7223 */ /* 0x000fe2000000006a */
[----:B------:R-:W-:Y:S01]  /*8bd0*/  F2FP.BF16.F32.PACK_AB R210, R95, R94 ;  /* 0x0000005e5fd2723e */ /* 0x000fe200000010ff */
[----:B------:R-:W-:Y:S01]  /*8be0*/  FFMA R107, R133, R134, R107 ;  /* 0x00000086856b7223 */ /* 0x000fe2000000006b */
[----:B------:R-:W-:Y:S01]  /*8bf0*/  F2FP.BF16.F32.PACK_AB R211, R97, R96 ;  /* 0x0000006061d3723e */ /* 0x000fe200000010ff */
[----:B------:R-:W-:Y:S01]  /*8c00*/  FFMA R108, R133, R135, R108 ;  /* 0x00000087856c7223 */ /* 0x000fe2000000006c */
[----:B------:R-:W-:Y:S01]  /*8c10*/  LOP3.LUT R132, R149, 0xffff0000, RZ, 0xc0, !PT ;  /* 0xffff000095847812 */ /* 0x000fe200078ec0ff */
[----:B------:R-:W-:Y:S01]  /*8c20*/  FMUL R109, R130, R67 ;  /* 0x00000043826d7220 */ /* 0x000fe20000400000 */
[C---:B------:R-:W-:Y:S01]  /*8c30*/  SHF.L.U32 R135, R150.reuse, 0x10, RZ ;  /* 0x0000001096877819 */ /* 0x040fe200000006ff */
[----:B------:R3:W-:Y:S01]  /*8c40*/  @!P0 STS.128 [R196+0x10], R208 ;  /* 0x000010d0c4008388 */ /* 0x0007e20000000c00 */
[----:B------:R-:W-:Y:S01]  /*8c50*/  LOP3.LUT R134, R150, 0xffff0000, RZ, 0xc0, !PT ;  /* 0xffff000096867812 */ /* 0x000fe200078ec0ff */
[C---:B------:R-:W-:Y:S01]  /*8c60*/  FMUL R110, R130.reuse, R68 ;  /* 0x00000044826e7220 */ /* 0x040fe20000400000 */
[C---:B------:R-:W-:Y:S01]  /*8c70*/  FMUL R111, R130.reuse, R69 ;  /* 0x00000045826f7220 */ /* 0x040fe20000400000 */
[----:B------:R-:W-:Y:S01]  /*8c80*/  FFMA R109, R133, R132, R109 ;  /* 0x00000084856d7223 */ /* 0x000fe2000000006d */
[----:B------:R-:W-:Y:S01]  /*8c90*/  SHF.L.U32 R132, R151, 0x10, RZ ;  /* 0x0000001097847819 */ /* 0x000fe200000006ff */
[----:B------:R-:W-:Y:S01]  /*8ca0*/  FFMA R110, R133, R135, R110 ;  /* 0x00000087856e7223 */ /* 0x000fe2000000006e */
[----:B------:R-:W-:Y:S01]  /*8cb0*/  SHF.L.U32 R135, R141, 0x10, RZ ;  /* 0x000000108d877819 */ /* 0x000fe200000006ff */
[----:B------:R-:W-:Y:S01]  /*8cc0*/  FFMA R111, R133, R134, R111 ;  /* 0x00000086856f7223 */ /* 0x000fe2000000006f */
[----:B------:R-:W-:Y:S01]  /*8cd0*/  LOP3.LUT R134, R151, 0xffff0000, RZ, 0xc0, !PT ;  /* 0xffff000097867812 */ /* 0x000fe200078ec0ff */
[C---:B------:R-:W-:Y:S01]  /*8ce0*/  FMUL R112, R130.reuse, R70 ;  /* 0x0000004682707220 */ /* 0x040fe20000400000 */
[C---:B------:R-:W-:Y:S01]  /*8cf0*/  FMUL R113, R130.reuse, R71 ;  /* 0x0000004782717220 */ /* 0x040fe20000400000 */
[C---:B------:R-:W-:Y:S01]  /*8d00*/  FMUL R114, R130.reuse, R72 ;  /* 0x0000004882727220 */ /* 0x040fe20000400000 */
[----:B------:R-:W-:Y:S01]  /*8d10*/  FMUL R115, R130, R73 ;  /* 0x0000004982737220 */ /* 0x000fe20000400000 */
[C---:B------:R-:W-:Y:S01]  /*8d20*/  FFMA R112, R133.reuse, R132, R112 ;  /* 0x0000008485707223 */ /* 0x040fe20000000070 */
[C---:B------:R-:W-:Y:S01]  /*8d30*/  SHF.L.U32 R132, R140.reuse, 0x10, RZ ;  /* 0x000000108c847819 */ /* 0x040fe200000006ff */
[----:B------:R-:W-:Y:S01]  /*8d40*/  FFMA R113, R133, R134, R113 ;  /* 0x0000008685717223 */ /* 0x000fe20000000071 */
[----:B------:R-:W-:Y:S01]  /*8d50*/  LOP3.LUT R134, R140, 0xffff0000, RZ, 0xc0, !PT ;  /* 0xffff00008c867812 */ /* 0x000fe200078ec0ff */
[----:B------:R-:W-:Y:S01]  /*8d60*/  FMUL R116, R130, R74 ;  /* 0x0000004a82747220 */ /* 0x000fe20000400000 */
[----:B-1----:R-:W-:Y:S01]  /*8d70*/  F2FP.BF16.F32.PACK_AB R204, R99, R98 ;  /* 0x0000006263cc723e */ /* 0x002fe200000010ff */
[----:B------:R-:W-:Y:S01]  /*8d80*/  FFMA R114, R133, R132, R114 ;  /* 0x0000008485727223 */ /* 0x000fe20000000072 */
[----:B------:R-:W-:Y:S01]  /*8d90*/  LOP3.LUT R132, R141, 0xffff0000, RZ, 0xc0, !PT ;  /* 0xffff00008d847812 */ /* 0x000fe200078ec0ff */
[C---:B------:R-:W-:Y:S01]  /*8da0*/  FFMA R115, R133.reuse, R134, R115 ;  /* 0x0000008685737223 */ /* 0x040fe20000000073 */
[C---:B------:R-:W-:Y:S01]  /*8db0*/  LOP3.LUT R134, R142.reuse, 0xffff0000, RZ, 0xc0, !PT ;  /* 0xffff00008e867812 */ /* 0x040fe200078ec0ff */
[----:B------:R-:W-:Y:S01]  /*8dc0*/  FFMA R116, R133, R135, R116 ;  /* 0x0000008785747223 */ /* 0x000fe20000000074 */
[----:B------:R-:W-:Y:S01]  /*8dd0*/  SHF.L.U32 R135, R142, 0x10, RZ ;  /* 0x000000108e877819 */ /* 0x000fe200000006ff */
[C---:B------:R-:W-:Y:S01]  /*8de0*/  FMUL R117, R130.reuse, R75 ;  /* 0x0000004b82757220 */ /* 0x040fe20000400000 */
[----:B------:R-:W-:Y:S01]  /*8df0*/  F2FP.BF16.F32.PACK_AB R205, R101, R100 ;  /* 0x0000006465cd723e */ /* 0x000fe200000010ff */
[C---:B------:R-:W-:Y:S01]  /*8e00*/  FMUL R118, R130.reuse, R76 ;  /* 0x0000004c82767220 */ /* 0x040fe20000400000 */
[----:B------:R-:W-:Y:S01]  /*8e10*/  F2FP.BF16.F32.PACK_AB R206, R103, R102 ;  /* 0x0000006667ce723e */ /* 0x000fe200000010ff */
[C---:B------:R-:W-:Y:S01]  /*8e20*/  FMUL R119, R130.reuse, R77 ;  /* 0x0000004d82777220 */ /* 0x040fe20000400000 */
[C---:B------:R-:W-:Y:S01]  /*8e30*/  FFMA R117, R133.reuse, R132, R117 ;  /* 0x0000008485757223 */ /* 0x040fe20000000075 */
[----:B------:R-:W-:Y:S01]  /*8e40*/  FFMA R118, R133, R135, R118 ;  /* 0x0000008785767223 */ /* 0x000fe20000000076 */
[----:B------:R-:W-:Y:S01]  /*8e50*/  SHF.L.U32 R132, R143, 0x10, RZ ;  /* 0x000000108f847819 */ /* 0x000fe200000006ff */
[----:B------:R-:W-:Y:S01]  /*8e60*/  FFMA R119, R133, R134, R119 ;  /* 0x0000008685777223 */ /* 0x000fe20000000077 */
[----:B------:R-:W-:Y:S01]  /*8e70*/  F2FP.BF16.F32.PACK_AB R207, R105, R104 ;  /* 0x0000006869cf723e */ /* 0x000fe200000010ff */
[C---:B------:R-:W-:Y:S01]  /*8e80*/  FMUL R120, R130.reuse, R78 ;  /* 0x0000004e82787220 */ /* 0x040fe20000400000 */
[----:B------:R-:W-:Y:S01]  /*8e90*/  LOP3.LUT R134, R143, 0xffff0000, RZ, 0xc0, !PT ;  /* 0xffff00008f867812 */ /* 0x000fe200078ec0ff */
[----:B------:R-:W-:Y:S01]  /*8ea0*/  FMUL R121, R130, R79 ;  /* 0x0000004f82797220 */ /* 0x000fe20000400000 */
[----:B---3--:R-:W-:Y:S01]  /*8eb0*/  F2FP.BF16.F32.PACK_AB R208, R107, R106 ;  /* 0x0000006a6bd0723e */ /* 0x008fe200000010ff */
[----:B------:R1:W-:Y:S01]  /*8ec0*/  @!P0 STS.128 [R191+0x1000], R204 ;  /* 0x001000ccbf008388 */ /* 0x0003e20000000c00 */
[C---:B------:R-:W-:Y:S01]  /*8ed0*/  FFMA R120, R133.reuse, R132, R120 ;  /* 0x0000008485787223 */ /* 0x040fe20000000078 */
[----:B------:R-:W-:Y:S01]  /*8ee0*/  FFMA R121, R133, R134, R121 ;  /* 0x0000008685797223 */ /* 0x000fe20000000079 */
[----:B------:R-:W-:Y:S01]  /*8ef0*/  SHF.L.U32 R132, R144, 0x10, RZ ;  /* 0x0000001090847819 */ /* 0x000fe200000006ff */
[----:B------:R-:W-:Y:S01]  /*8f00*/  FMUL R122, R130, R80 ;  /* 0x00000050827a7220 */ /* 0x000fe20000400000 */
[----:B------:R-:W-:Y:S01]  /*8f10*/  LOP3.LUT R134, R144, 0xffff0000, RZ, 0xc0, !PT ;  /* 0xffff000090867812 */ /* 0x000fe200078ec0ff */
[C---:B------:R-:W-:Y:S01]  /*8f20*/  FMUL R123, R130.reuse, R81 ;  /* 0x00000051827b7220 */ /* 0x040fe20000400000 */
[----:B------:R-:W-:Y:S01]  /*8f30*/  SHF.L.U32 R135, R145, 0x10, RZ ;  /* 0x0000001091877819 */ /* 0x000fe200000006ff */
[C---:B------:R-:W-:Y:S01]  /*8f40*/  FMUL R124, R130.reuse, R82 ;  /* 0x00000052827c7220 */ /* 0x040fe20000400000 */
[----:B------:R-:W-:Y:S01]  /*8f50*/  F2FP.BF16.F32.PACK_AB R209, R109, R108 ;  /* 0x0000006c6dd1723e */ /* 0x000fe200000010ff */
[----:B------:R-:W-:Y:S01]  /*8f60*/  FMUL R125, R130, R83 ;  /* 0x00000053827d7220 */ /* 0x000fe20000400000 */
[----:B------:R-:W-:Y:S01]  /*8f70*/  F2FP.BF16.F32.PACK_AB R210, R111, R110 ;  /* 0x0000006e6fd2723e */ /* 0x000fe200000010ff */
[----:B------:R-:W-:Y:S01]  /*8f80*/  FFMA R122, R133, R132, R122 ;  /* 0x00000084857a7223 */ /* 0x000fe2000000007a */
[----:B------:R-:W-:Y:S01]  /*8f90*/  F2FP.BF16.F32.PACK_AB R211, R113, R112 ;  /* 0x0000007071d3723e */ /* 0x000fe200000010ff */
[C---:B------:R-:W-:Y:S01]  /*8fa0*/  FFMA R123, R133.reuse, R134, R123 ;  /* 0x00000086857b7223 */ /* 0x040fe2000000007b */
[----:B------:R-:W-:Y:S01]  /*8fb0*/  SHF.L.U32 R132, R146, 0x10, RZ ;  /* 0x0000001092847819 */ /* 0x000fe200000006ff */
[C---:B------:R-:W-:Y:S01]  /*8fc0*/  FFMA R124, R133.reuse, R135, R124 ;  /* 0x00000087857c7223 */ /* 0x040fe2000000007c */
[----:B------:R-:W-:Y:S01]  /*8fd0*/  FMUL R126, R130, R84 ;  /* 0x00000054827e7220 */ /* 0x000fe20000400000 */
[----:B------:R1:W-:Y:S01]  /*8fe0*/  @!P0 STS.128 [R199+0x1010], R208 ;  /* 0x001010d0c7008388 */ /* 0x0003e20000000c00 */
[----:B------:R-:W-:Y:S01]  /*8ff0*/  LOP3.LUT R134, R146, 0xffff0000, RZ, 0xc0, !PT ;  /* 0xffff000092867812 */ /* 0x000fe200078ec0ff */
[----:B------:R-:W-:Y:S01]  /*9000*/  FFMA R125, R133, R136, R125 ;  /* 0x00000088857d7223 */ /* 0x000fe2000000007d */
[C---:B------:R-:W-:Y:S01]  /*9010*/  FMUL R127, R130.reuse, R85 ;  /* 0x00000055827f7220 */ /* 0x040fe20000400000 */
[C---:B------:R-:W-:Y:S01]  /*9020*/  SHF.L.U32 R135, R147.reuse, 0x10, RZ ;  /* 0x0000001093877819 */ /* 0x040fe200000006ff */
[C---:B------:R-:W-:Y:S01]  /*9030*/  FMUL R128, R130.reuse, R86 ;  /* 0x0000005682807220 */ /* 0x040fe20000400000 */
[----:B------:R-:W-:Y:S01]  /*9040*/  LOP3.LUT R136, R147, 0xffff0000, RZ, 0xc0, !PT ;  /* 0xffff000093887812 */ /* 0x000fe200078ec0ff */
[----:B------:R-:W-:Y:S01]  /*9050*/  FMUL R129, R130, R87 ;  /* 0x0000005782817220 */ /* 0x000fe20000400000 */
[----:B------:R-:W-:Y:S01]  /*9060*/  F2FP.BF16.F32.PACK_AB R212, R115, R114 ;  /* 0x0000007273d4723e */ /* 0x000fe200000010ff */
[----:B------:R-:W-:Y:S01]  /*9070*/  FFMA R126, R133, R132, R126 ;  /* 0x00000084857e7223 */ /* 0x000fe2000000007e */
[----:B------:R-:W-:Y:S01]  /*9080*/  F2FP.BF16.F32.PACK_AB R213, R117, R116 ;  /* 0x0000007475d5723e */ /* 0x000fe200000010ff */
[----:B------:R-:W-:Y:S01]  /*9090*/  FFMA R127, R133, R134, R127 ;  /* 0x00000086857f7223 */ /* 0x000fe2000000007f */
[----:B------:R-:W-:Y:S01]  /*90a0*/  F2FP.BF16.F32.PACK_AB R214, R119, R118 ;  /* 0x0000007677d6723e */ /* 0x000fe200000010ff */
[----:B------:R-:W-:Y:S01]  /*90b0*/  FFMA R128, R133, R135, R128 ;  /* 0x0000008785807223 */ /* 0x000fe20000000080 */
[----:B------:R-:W-:Y:S01]  /*90c0*/  F2FP.BF16.F32.PACK_AB R215, R121, R120 ;  /* 0x0000007879d7723e */ /* 0x000fe200000010ff */
[----:B------:R-:W-:Y:S01]  /*90d0*/  FFMA R129, R133, R136, R129 ;  /* 0x0000008885817223 */ /* 0x000fe20000000081 */
[----:B------:R-:W-:Y:S02]  /*90e0*/  F2FP.BF16.F32.PACK_AB R216, R123, R122 ;  /* 0x0000007a7bd8723e */ /* 0x000fe400000010ff */
[----:B------:R-:W-:Y:S01]  /*90f0*/  F2FP.BF16.F32.PACK_AB R217, R125, R124 ;  /* 0x0000007c7dd9723e */ /* 0x000fe200000010ff */
[----:B------:R1:W-:Y:S01]  /*9100*/  @!P0 STS.128 [R197+0x1020], R212 ;  /* 0x001020d4c5008388 */ /* 0x0003e20000000c00 */
[----:B------:R-:W-:Y:S02]  /*9110*/  F2FP.BF16.F32.PACK_AB R218, R127, R126 ;  /* 0x0000007e7fda723e */ /* 0x000fe400000010ff */
[----:B------:R-:W-:Y:S05]  /*9120*/  F2FP.BF16.F32.PACK_AB R219, R129, R128 ;  /* 0x0000008081db723e */ /* 0x000fea00000010ff */
[----:B------:R1:W-:Y:S01]  /*9130*/  @!P0 STS.128 [R196+0x1010], R216 ;  /* 0x001010d8c4008388 */ /* 0x0003e20000000c00 */
[----:B------:R-:W-:Y:S01]  /*9140*/  @!PT LDS RZ, [RZ] ;  /* 0x00000000fffff984 */ /* 0x000fe20000000800 */
[----:B------:R-:W-:Y:S01]  /*9150*/  @!PT LDS RZ, [RZ] ;  /* 0x00000000fffff984 */ /* 0x000fe20000000800 */
[----:B------:R-:W-:Y:S01]  /*9160*/  @!PT LDS RZ, [RZ] ;  /* 0x00000000fffff984 */ /* 0x000fe20000000800 */
[----:B------:R-:W-:Y:S01]  /*9170*/  @!PT LDS RZ, [RZ] ;  /* 0x00000000fffff984 */ /* 0x000fe20000000800 */
[----:B------:R3:W-:Y:S07]  /*9180*/  MEMBAR.ALL.CTA ;  /* 0x0000000000007992 */ /* 0x0007ee0000008000 */
[----:B---3--:R-:W3:Y:S01]  /*9190*/  FENCE.VIEW.ASYNC.S ;  /* 0x00000000000073c6 */ /* 0x008ee20000000000 */
[----:B------:R-:W-:Y:S05]  /*91a0*/  WARPSYNC.ALL ;  /* 0x0000000000007948 */ /* 0x000fea0003800000 */
[----:B------:R-:W-:Y:S01]  /*91b0*/  BSSY.RECONVERGENT B0, `(.L_x_110) ;  /* 0x0000012000007945 */ /* 0x000fe20003800200 */
[----:B---3--:R-:W-:Y:S06]  /*91c0*/  BAR.SYNC.DEFER_BLOCKING 0x1, 0x80 ;  /* 0x0042000000007b1d */ /* 0x008fec0000010000 */
[----:B------:R-:W-:Y:S05]  /*91d0*/  @P1 BRA `(.L_x_111) ;  /* 0x00000000003c1947 */ /* 0x000fea0003800000 */
[----:B------:R-:W-:Y:S01]  /*91e0*/  UIADD3 UR4, UPT, UPT, UR44, 0x200, URZ ;  /* 0x000002002c047890 */ /* 0x000fe2000fffe0ff */
[----:B------:R-:W-:Y:S01]  /*91f0*/  R2UR UR49, R202 ;  /* 0x00000000ca3172ca */ /* 0x000fe200000e0000 */
[----:B------:R-:W-:Y:S01]  /*9200*/  UMOV UR51, UR60 ;  /* 0x0000003c00337c82 */ /* 0x000fe20008000000 */
[----:B------:R-:W-:Y:S01]  /*9210*/  UIADD3 UR8, UPT, UPT, UR44, 0x1200, URZ ;  /* 0x000012002c087890 */ /* 0x000fe2000fffe0ff */
[----:B------:R-:W-:Y:S02]  /*9220*/  UMOV UR10, UR50 ;  /* 0x00000032000a7c82 */ /* 0x000fe40008000000 */
[----:B------:R-:W-:Y:S01]  /*9230*/  IMAD.U32 R184, RZ, RZ, UR4 ;  /* 0x00000004ffb87e24 */ /* 0x000fe2000f8e00ff */
[----:B------:R-:W-:Y:S01]  /*9240*/  UIADD3 UR4, UP0, UPT, UR54, 0xa80, URZ ;  /* 0x00000a8036047890 */ /* 0x000fe2000ff1e0ff */
[----:B------:R-:W-:Y:S03]  /*9250*/  UMOV UR11, UR60 ;  /* 0x0000003c000b7c82 */ /* 0x000fe60008000000 */
[----:B------:R-:W-:Y:S01]  /*9260*/  R2UR UR48, R184 ;  /* 0x00000000b83072ca */ /* 0x000fe200000e0000 */
[----:B------:R-:W-:Y:S02]  /*9270*/  UIADD3.X UR5, UPT, UPT, URZ, UR55, URZ, UP0, !UPT ;  /* 0x00000037ff057290 */ /* 0x000fe400087fe4ff */
[----:B------:R-:W-:Y:S10]  /*9280*/  UIADD3 UR9, UPT, UPT, UR49, 0x80, URZ ;  /* 0x0000008031097890 */ /* 0x000ff4000fffe0ff */
[----:B------:R3:W-:Y:S01]  /*9290*/  UTMASTG.3D [UR48], [UR4] ;  /* 0x00000030040073b5 */ /* 0x0007e20008010000 */
[----:B------:R3:W-:Y:S01]  /*92a0*/  UTMASTG.3D [UR8], [UR4] ;  /* 0x00000008040073b5 */ /* 0x0007e20008010000 */
[----:B------:R0:W-:Y:S01]  /*92b0*/  UTMACMDFLUSH ;  /* 0x00000000000079b7 */ /* 0x0001e20000000000 */
[----:B---3--:R-:W-:Y:S04]  /*92c0*/  DEPBAR.LE SB0, 0x1 ;  /* 0x000080400000791a */ /* 0x008fe80000000000 */
.L_x_111:
[----:B------:R-:W-:Y:S05]  /*92d0*/  BSYNC.RECONVERGENT B0 ;  /* 0x0000000000007941 */ /* 0x000fea0003800200 */
.L_x_110:
[----:B------:R-:W-:Y:S01]  /*92e0*/  BAR.SYNC.DEFER_BLOCKING 0x1, 0x80 ;  /* 0x0042000000007b1d */ /* 0x000fe20000010000 */
[----:B------:R-:W-:Y:S01]  /*92f0*/  ISETP.NE.AND P1, PT, R195, RZ, PT ;  /* 0x000000ffc300720c */ /* 0x000fe20003f25270 */
[----:B------:R-:W-:Y:S01]  /*9300*/  UISETP.NE.AND UP0, UPT, UR52, URZ, UPT ;  /* 0x000000ff3400728c */ /* 0x000fe2000bf05270 */
[----:B------:R-:W-:Y:S11]  /*9310*/  LEA R3, R138, UR44, 0x3 ;  /* 0x0000002c8a037c11 */ /* 0x000ff6000f8e18ff */
[----:B------:R-:W-:Y:S01]  /*9320*/  @P1 SHF.L.U32 R6, RZ, 0x1f, RZ ;  /* 0x0000001fff061819 */ /* 0x000fe200000006ff */
[----:B------:R-:W-:Y:S06]  /*9330*/  BRA.U !UP0, `(.L_x_112) ;  /* 0x0000000108247547 */ /* 0x000fec000b800000 */
[----:B------:R-:W3:Y:S01]  /*9340*/  S2R R0, SR_CgaCtaId ;  /* 0x0000000000007919 */ /* 0x000ee20000008800 */
[----:B------:R-:W-:Y:S01]  /*9350*/  IMAD.U32 R4, RZ, RZ, UR46 ;  /* 0x0000002eff047e24 */ /* 0x000fe2000f8e00ff */
[----:B------:R-:W-:Y:S04]  /*9360*/  UIADD3 UR4, UPT, UPT, UR46, 0x1, URZ ;  /* 0x000000012e047890 */ /* 0x000fe8000fffe0ff */
[----:B------:R-:W-:Y:S01]  /*9370*/  @P1 LEA R4, R4, UR44, 0x3 ;  /* 0x0000002c04041c11 */ /* 0x000fe2000f8e18ff */
[----:B------:R-:W-:Y:S04]  /*9380*/  UISETP.NE.AND UP0, UPT, UR4, 0x4, UPT ;  /* 0x000000040400788c */ /* 0x000fe8000bf05270 */
[----:B------:R-:W-:Y:S01]  /*9390*/  @P1 VIADD R5, R4, 0x30 ;  /* 0x0000003004051836 */ /* 0x000fe20000000000 */
[----:B------:R-:W-:Y:S04]  /*93a0*/  USEL UR46, UR4, URZ, UP0 ;  /* 0x000000ff042e7287 */ /* 0x000fe80008000000 */
[----:B---3--:R-:W-:Y:S04]  /*93b0*/  @P1 PRMT R0, R0, 0x654, R5 ;  /* 0x0000065400001816 */ /* 0x008fe80000000005 */
[----:B------:R3:W-:Y:S04]  /*93c0*/  @P1 SYNCS.ARRIVE.TRANS64.RED.A1T0 RZ, [R0+URZ], RZ ;  /* 0x000000ff00ff19a7 */ /* 0x0007e800081004ff */
.L_x_112:
[----:B------:R-:W4:Y:S01]  /*93d0*/  @P1 SYNCS.PHASECHK.TRANS64.TRYWAIT P0, [R3+URZ+0x10], R6 ;  /* 0x00001006030015a7 */ /* 0x000f2200080011ff */
[----:B------:R-:W-:Y:S01]  /*93e0*/  BSSY B1, `(.L_x_113) ;  /* 0x0000019000017945 */ /* 0x000fe20003800000 */
[----:B----4-:R-:W-:Y:S03]  /*93f0*/  @P1 SEL R137, RZ, 0x1, !P0 ;  /* 0x00000001ff891807 */ /* 0x010fe60004000000 */
[----:B------:R-:W-:Y:S05]  /*9400*/  @!P1 BRA `(.L_x_114) ;  /* 0x0000000000589947 */ /* 0x000fea0003800000 */
[----:B------:R-:W-:Y:S01]  /*9410*/  ISETP.NE.AND P1, PT, R139, RZ, PT ;  /* 0x000000ff8b00720c */ /* 0x000fe20003f25270 */
[----:B------:R-:W-:Y:S01]  /*9420*/  BSSY B0, `(.L_x_115) ;  /* 0x000000a000007945 */ /* 0x000fe20003800000 */
[----:B------:R-:W-:Y:S11]  /*9430*/  ISETP.NE.AND P0, PT, R137, RZ, PT ;  /* 0x000000ff8900720c */ /* 0x000ff60003f05270 */
[----:B------:R-:W-:Y:S04]  /*9440*/  @P1 IMAD R9, R138, 0x2000, R191 ;  /* 0x000020008a091824 */ /* 0x000fe800078e02bf */
[----:B------:R-:W-:Y:S01]  /*9450*/  @P1 IMAD.IADD R7, R200, 0x1, R9 ;  /* 0x00000001c8071824 */ /* 0x000fe200078e0209 */
[----:B------:R-:W-:Y:S03]  /*9460*/  @P1 IADD3 R5, PT, PT, R198, R9, RZ ;  /* 0x00000009c6051210 */ /* 0x000fe60007ffe0ff */
[----:B------:R-:W-:Y:S01]  /*9470*/  @P1 IMAD.IADD R4, R190, 0x1, R7 ;  /* 0x00000001be041824 */ /* 0x000fe200078e0207 */
[----:B------:R-:W-:Y:S06]  /*9480*/  @P0 BRA `(.L_x_116) ;  /* 0x00000000000c0947 */ /* 0x000fec0003800000 */
[----:B---3--:R-:W-:Y:S04]  /*9490*/  SHF.L.U32 R0, RZ, 0x1f, RZ ;  /* 0x0000001fff007819 */ /* 0x008fe800000006ff */
[----:B------:R-:W3:Y:S02]  /*94a0*/  SYNCS.PHASECHK.TRANS64.TRYWAIT P0, [R3+URZ+0x10], R0 ;  /* 0x00001000030075a7 */ /* 0x000ee400080011ff */
[----:B---3--:R-:W-:Y:S05]  /*94b0*/  @!P0 BRA `(.L_x_117) ;  /* 0x000000a400f88947 */ /* 0x008fea0003800000 */
.L_x_116:
[----:B------:R-:W-:Y:S05]  /*94c0*/  BSYNC B0 ;  /* 0x0000000000007941 */ /* 0x000fea0003800000 */
.L_x_115:
[----:B------:R-:W-:Y:S02]  /*94d0*/  ISETP.NE.AND P0, PT, R139, RZ, PT ;  /* 0x000000ff8b00720c */ /* 0x000fe40003f05270 */
[----:B------:R-:W-:Y:S11]  /*94e0*/  IADD3 R138, PT, PT, R138, 0x1, RZ ;  /* 0x000000018a8a7810 */ /* 0x000ff60007ffe0ff */
[----:B------:R4:W1:Y:S04]  /*94f0*/  @P0 LDS.128 R160, [R5+0x20] ;  /* 0x0000200005a00984 */ /* 0x0008680000000c00 */
[----:B------:R4:W1:Y:S04]  /*9500*/  @P0 LDS.128 R140, [R5+0x1020] ;  /* 0x00102000058c0984 */ /* 0x0008680000000c00 */
[----:B------:R4:W1:Y:S04]  /*9510*/  @P0 LDS.128 R168, [R9] ;  /* 0x0000000009a80984 */ /* 0x0008680000000c00 */
[----:B------:R4:W1:Y:S04]  /*9520*/  @P0 LDS.128 R152, [R9+0x1000] ;  /* 0x0010000009980984 */ /* 0x0008680000000c00 */
[----:B------:R4:W1:Y:S04]  /*9530*/  @P0 LDS.128 R164, [R7+0x10] ;  /* 0x0000100007a40984 */ /* 0x0008680000000c00 */
[----:B------:R4:W1:Y:S04]  /*9540*/  @P0 LDS.128 R148, [R7+0x1010] ;  /* 0x0010100007940984 */ /* 0x0008680000000c00 */
[----:B------:R4:W1:Y:S04]  /*9550*/  @P0 LDS.128 R156, [R4+0x10] ;  /* 0x00001000049c0984 */ /* 0x0008680000000c00 */
[----:B------:R4:W1:Y:S02]  /*9560*/  @P0 LDS.128 R144, [R4+0x1010] ;  /* 0x0010100004900984 */ /* 0x0008640000000c00 */
.L_x_114:
[----:B------:R-:W-:Y:S05]  /*9570*/  BSYNC B1 ;  /* 0x0000000000017941 */ /* 0x000fea0003800000 */
.L_x_113:
[----:B------:R-:W-:Y:S05]  /*9580*/  VIADD R201, R201, 0x400000 ;  /* 0x00400000c9c97836 */ /* 0x000fea0000000000 */
[----:B---3--:R-:W-:Y:S04]  /*9590*/  SHF.R.U32.HI R0, RZ, 0x15, R201 ;  /* 0x00000015ff007819 */ /* 0x008fe800000116c9 */
[----:B------:R-:W-:Y:S04]  /*95a0*/  LOP3.LUT R17, R0, 0x3, RZ, 0xc0, !PT ;  /* 0x0000000300117812 */ /* 0x000fe800078ec0ff */
[----:B------:R-:W-:Y:S11]  /*95b0*/  ISETP.NE.AND P0, PT, R192, R17, PT ;  /* 0x00000011c000720c */ /* 0x000ff60003f05270 */
[----:B------:R-:W-:Y:S02]  /*95c0*/  @!UPT UIADD3 URZ, UPT, UPT, URZ, URZ, URZ ;  /* 0x000000fffffff290 */ /* 0x000fe4000fffe0ff */
[----:B------:R-:W-:Y:S05]  /*95d0*/  @P0 BRA `(.L_x_118) ;  /* 0x0000000000bc0947 */ /* 0x000fea0003800000 */
        /* <DEDUP_REMOVED lines=8> */
[----:B------:R-:W3:Y:S01]  /*9660*/  LDCU.64 UR6, c[0x4][0x78] ;  /* 0x01000f00ff0677ac */ /* 0x000ee20008000a00 */
[----:B------:R-:W1:Y:S01]  /*9670*/  LDC.64 R14, c[0x4][R15] ;  /* 0x010000000f0e7b82 */ /* 0x000e620000000a00 */
[----:B------:R-:W5:Y:S01]  /*9680*/  LDCU.64 UR4, c[0x4][0x10] ;  /* 0x01000200ff0477ac */ /* 0x000f620008000a00 */
[----:B----4-:R-:W-:Y:S01]  /*9690*/  MOV R5, UR9 ;  /* 0x0000000900057c02 */ /* 0x010fe20008000f00 */
[----:B------:R-:W-:Y:S01]  /*96a0*/  IMAD.U32 R4, RZ, RZ, UR8 ;  /* 0x00000008ff047e24 */ /* 0x000fe2000f8e00ff */
[----:B---3--:R-:W-:Y:S01]  /*96b0*/  MOV R7, UR7 ;  /* 0x0000000700077c02 */ /* 0x008fe20008000f00 */
[----:B------:R-:W-:Y:S01]  /*96c0*/  IMAD.U32 R6, RZ, RZ, UR6 ;  /* 0x00000006ff067e24 */ /* 0x000fe2000f8e00ff */
[----:B-----5:R-:W-:Y:S01]  /*96d0*/  MOV R11, UR5 ;  /* 0x00000005000b7c02 */ /* 0x020fe20008000f00 */
[----:B------:R-:W-:Y:S02]  /*96e0*/  IMAD.U32 R10, RZ, RZ, UR4 ;  /* 0x00000004ff0a7e24 */ /* 0x000fe4000f8e00ff */
[----:B------:R-:W-:Y:S07]  /*96f0*/  LEPC R20, `(.L_x_119) ;  /* 0x000000001014794e */ /* 0x000fee0000000000 */
[----:B-12---:R-:W-:Y:S05]  /*9700*/  CALL.ABS.NOINC R14 ;  /* 0x000000000e007343 */ /* 0x006fea0003c00000 */
.L_x_119:
[----:B------:R-:W-:Y:S05]  /*9710*/  WARPSYNC.ALL ;  /* 0x0000000000007948 */ /* 0x000fea0003800000 */
[C---:B------:R-:W-:Y:S01]  /*9720*/  R2UR UR4, R201.reuse ;  /* 0x00000000c90472ca */ /* 0x040fe200000e0000 */
[----:B------:R-:W-:Y:S05]  /*9730*/  VIADD R0, R201, 0x80 ;  /* 0x00000080c9007836 */ /* 0x000fea0000000000 */
[----:B------:R-:W-:Y:S04]  /*9740*/  SHF.R.U32.HI R0, RZ, 0x15, R0 ;  /* 0x00000015ff007819 */ /* 0x000fe80000011600 */
[----:B------:R-:W-:Y:S03]  /*9750*/  LOP3.LUT P0, RZ, R0, 0x3, R181, 0x48, !PT ;  /* 0x0000000300ff7812 */ /* 0x000fe600078048b5 */
[----:B------:R-:W3:Y:S10]  /*9760*/  LDTM.x32 R24, tmem[UR4] ;  /* 0x00000004001879ee */ /* 0x000ef400082c0000 */
[----:B---3--:R-:W-:Y:S05]  /*9770*/  @!P0 BRA `(.L_x_120) ;  /* 0x0000000000408947 */ /* 0x008fea0003800000 */
        /* <DEDUP_REMOVED lines=16> */
.L_x_120:
[----:B------:R-:W-:Y:S05]  /*9880*/  WARPSYNC.ALL ;  /* 0x0000000000007948 */ /* 0x000fea0003800000 */
[----:B------:R-:W-:Y:S11]  /*9890*/  R2UR UR4, R201 ;  /* 0x00000000c90472ca */ /* 0x000ff600000e0000 */
[----:B------:R-:W-:Y:S02]  /*98a0*/  @!UPT UIADD3 URZ, UPT, UPT, URZ, URZ, URZ ;  /* 0x000000fffffff290 */ /* 0x000fe4000fffe0ff */
[----:B------:R-:W3:Y:S02]  /*98b0*/  LDTM.x32 R56, tmem[UR4+0x80] ;  /* 0x00008004003879ee */ /* 0x000ee400082c0000 */
[----:B---3--:R-:W-:Y:S01]  /*98c0*/  NOP ;  /* 0x0000000000007918 */ /* 0x008fe20000000000 */
.L_x_118:
[----:B-1----:R-:W-:Y:S01]  /*98d0*/  SHF.L.U32 R18, R168, 0x10, RZ ;  /* 0x00000010a8127819 */ /* 0x002fe200000006ff */
[----:B------:R-:W-:Y:S01]  /*98e0*/  FMUL R0, R130, R24 ;  /* 0x0000001882007220 */ /* 0x000fe20000400000 */
[C---:B------:R-:W-:Y:S01]  /*98f0*/  SHF.L.U32 R19, R169.reuse, 0x10, RZ ;  /* 0x00000010a9137819 */ /* 0x040fe200000006ff */
[----:B------:R-:W-:Y:S05]  /*9900*/  WARPSYNC.ALL ;  /* 0x0000000000007948 */ /* 0x000fea0003800000 */
[----:B------:R-:W-:Y:S01]  /*9910*/  LOP3.LUT R20, R169, 0xffff0000, RZ, 0xc0, !PT ;  /* 0xffff0000a9147812 */ /* 0x000fe200078ec0ff */
[----:B------:R-:W1:Y:S01]  /*9920*/  S2UR UR5, SR_CgaCtaId ;  /* 0x00000000000579c3 */ /* 0x000e620000008800 */
[----:B------:R-:W-:Y:S01]  /*9930*/  ISETP.NE.AND P1, PT, R192, R17, PT ;  /* 0x00000011c000720c */ /* 0x000fe20003f25270 */
[----:B------:R-:W-:Y:S01]  /*9940*/  FFMA R0, R133, R18, R0 ;  /* 0x0000001285007223 */ /* 0x000fe20000000000 */
[----:B------:R-:W-:Y:S01]  /*9950*/  LOP3.LUT R18, R168, 0xffff0000, RZ, 0xc0, !PT ;  /* 0xffff0000a8127812 */ /* 0x000fe200078ec0ff */
[----:B------:R-:W-:Y:S01]  /*9960*/  FMUL R3, R130, R25 ;  /* 0x0000001982037220 */ /* 0x000fe20000400000 */
[----:B------:R-:W-:Y:S01]  /*9970*/  LOP3.LUT R16, R164, 0xffff0000, RZ, 0xc0, !PT ;  /* 0xffff0000a4107812 */ /* 0x000fe200078ec0ff */
[C---:B----4-:R-:W-:Y:S01]  /*9980*/  FMUL R4, R130.reuse, R26 ;  /* 0x0000001a82047220 */ /* 0x050fe20000400000 */
[----:B------:R-:W-:Y:S01]  /*9990*/  SHF.L.U32 R15, R165, 0x10, RZ ;  /* 0x00000010a50f7819 */ /* 0x000fe200000006ff */
[----:B------:R-:W-:Y:S01]  /*99a0*/  FMUL R5, R130, R27 ;  /* 0x0000001b82057220 */ /* 0x000fe20000400000 */
[----:B------:R-:W-:Y:S01]  /*99b0*/  SHF.L.U32 R17, R166, 0x10, RZ ;  /* 0x00000010a6117819 */ /* 0x000fe200000006ff */
[C---:B------:R-:W-:Y:S01]  /*99c0*/  FFMA R3, R133.reuse, R18, R3 ;  /* 0x0000001285037223 */ /* 0x040fe20000000003 */
[----:B------:R-:W-:Y:S01]  /*99d0*/  SHF.L.U32 R18, R170, 0x10, RZ ;  /* 0x00000010aa127819 */ /* 0x000fe200000006ff */
[C---:B------:R-:W-:Y:S01]  /*99e0*/  FFMA R4, R133.reuse, R19, R4 ;  /* 0x0000001385047223 */ /* 0x040fe20000000004 */
[----:B------:R-:W-:Y:S01]  /*99f0*/  SHF.L.U32 R19, R164, 0x10, RZ ;  /* 0x00000010a4137819 */ /* 0x000fe200000006ff */
[----:B------:R-:W-:Y:S01]  /*9a00*/  FFMA R5, R133, R20, R5 ;  /* 0x0000001485057223 */ /* 0x000fe20000000005 */
[----:B------:R-:W-:Y:S01]  /*9a10*/  LOP3.LUT R20, R170, 0xffff0000, RZ, 0xc0, !PT ;  /* 0xffff0000aa147812 */ /* 0x000fe200078ec0ff */
[C---:B------:R-:W-:Y:S01]  /*9a20*/  FMUL R6, R130.reuse, R28 ;  /* 0x0000001c82067220 */ /* 0x040fe20000400000 */
[----:B------:R-:W-:Y:S01]  /*9a30*/  F2FP.BF16.F32.PACK_AB R88, R3, R0 ;  /* 0x000000000358723e */ /* 0x000fe200000010ff */
[C---:B------:R-:W-:Y:S01]  /*9a40*/  FMUL R7, R130.reuse, R29 ;  /* 0x0000001d82077220 */ /* 0x040fe20000400000 */
[----:B------:R-:W-:Y:S01]  /*9a50*/  F2FP.BF16.F32.PACK_AB R89, R5, R4 ;  /* 0x000000040559723e */ /* 0x000fe200000010ff */
[----:B------:R-:W-:Y:S01]  /*9a60*/  FFMA R6, R133, R18, R6 ;  /* 0x0000001285067223 */ /* 0x000fe20000000006 */
[----:B------:R-:W-:Y:S01]  /*9a70*/  SHF.L.U32 R18, R171, 0x10, RZ ;  /* 0x00000010ab127819 */ /* 0x000fe200000006ff */
[----:B------:R-:W-:Y:S01]  /*9a80*/  FFMA R7, R133, R20, R7 ;  /* 0x0000001485077223 */ /* 0x000fe20000000007 */
[----:B------:R-:W-:Y:S01]  /*9a90*/  LOP3.LUT R20, R171, 0xffff0000, RZ, 0xc0, !PT ;  /* 0xffff0000ab147812 */ /* 0x000fe200078ec0ff */
[C---:B------:R-:W-:Y:S01]  /*9aa0*/  FMUL R8, R130.reuse, R30 ;  /* 0x0000001e82087220 */ /* 0x040fe20000400000 */
[----:B------:R-:W-:Y:S01]  /*9ab0*/  ISETP.NE.AND P2, PT, R195, RZ, PT ;  /* 0x000000ffc300720c */ /* 0x000fe20003f45270 */
[----:B------:R-:W-:Y:S01]  /*9ac0*/  FMUL R9, R130, R31 ;  /* 0x0000001f82097220 */ /* 0x000fe20000400000 */
[----:B------:R-:W-:Y:S01]  /*9ad0*/  F2FP.BF16.F32.PACK_AB R90, R7, R6 ;  /* 0x00000006075a723e */ /* 0x000fe200000010ff */
[----:B------:R-:W-:Y:S01]  /*9ae0*/  UIADD3 UR4, UPT, UPT, UR44, 0x88, URZ ;  /* 0x000000882c047890 */ /* 0x000fe2000fffe0ff */
[----:B------:R-:W-:Y:S01]  /*9af0*/  ISETP.NE.AND P0, PT, R192, RZ, PT ;  /* 0x000000ffc000720c */ /* 0x000fe20003f05270 */
[----:B------:R-:W-:Y:S01]  /*9b00*/  FFMA R8, R133, R18, R8 ;  /* 0x0000001285087223 */ /* 0x000fe20000000008 */
[----:B------:R-:W-:Y:S01]  /*9b10*/  LOP3.LUT R18, R165, 0xffff0000, RZ, 0xc0, !PT ;  /* 0xffff0000a5127812 */ /* 0x000fe200078ec0ff */
[----:B------:R-:W-:Y:S01]  /*9b20*/  FFMA R9, R133, R20, R9 ;  /* 0x0000001485097223 */ /* 0x000fe20000000009 */
[----:B------:R-:W-:Y:S01]  /*9b30*/  LOP3.LUT R20, R167, 0xffff0000, RZ, 0xc0, !PT ;  /* 0xffff0000a7147812 */ /* 0x000fe200078ec0ff */
[----:B-1----:R-:W-:Y:S01]  /*9b40*/  UPRMT UR4, UR5, 0x654, UR4 ;  /* 0x0000065405047896 */ /* 0x002fe20008000004 */
[----:B------:R-:W-:Y:S01]  /*9b50*/  NOP ;  /* 0x0000000000007918 */ /* 0x000fe20000000000 */
[C---:B------:R-:W-:Y:S01]  /*9b60*/  FMUL R10, R130.reuse, R32 ;  /* 0x00000020820a7220 */ /* 0x040fe20000400000 */
[----:B------:R-:W-:Y:S01]  /*9b70*/  F2FP.BF16.F32.PACK_AB R91, R9, R8 ;  /* 0x00000008095b723e */ /* 0x000fe200000010ff */
[C---:B------:R-:W-:Y:S01]  /*9b80*/  FMUL R11, R130.reuse, R33 ;  /* 0x00000021820b7220 */ /* 0x040fe20000400000 */
[C---:B------:R-:W-:Y:S01]  /*9b90*/  FMUL R12, R130.reuse, R34 ;  /* 0x00000022820c7220 */ /* 0x040fe20000400000 */
[----:B------:R-:W-:Y:S01]  /*9ba0*/  FMUL R13, R130, R35 ;  /* 0x00000023820d7220 */ /* 0x000fe20000400000 */
[----:B------:R-:W-:Y:S01]  /*9bb0*/  FFMA R10, R133, R19, R10 ;  /* 0x00000013850a7223 */ /* 0x000fe2000000000a */
[----:B------:R-:W-:Y:S01]  /*9bc0*/  SHF.L.U32 R19, R167, 0x10, RZ ;  /* 0x00000010a7137819 */ /* 0x000fe200000006ff */
[----:B------:R-:W-:Y:S01]  /*9bd0*/  SYNCS.ARRIVE.TRANS64.RED.A1T0 RZ, [UR4], RZ ;  /* 0x000000ffffff79a7 */ /* 0x000fe20008100404 */
[----:B------:R1:W-:Y:S01]  /*9be0*/  @!P1 STS.128 [R191+0x2000], R88 ;  /* 0x00200058bf009388 */ /* 0x0003e20000000c00 */
[C---:B------:R-:W-:Y:S01]  /*9bf0*/  FFMA R11, R133.reuse, R16, R11 ;  /* 0x00000010850b7223 */ /* 0x040fe2000000000b */
[C---:B------:R-:W-:Y:S01]  /*9c00*/  FFMA R12, R133.reuse, R15, R12 ;  /* 0x0000000f850c7223 */ /* 0x040fe2000000000c */
[----:B------:R-:W-:Y:S01]  /*9c10*/  FFMA R13, R133, R18, R13 ;  /* 0x00000012850d7223 */ /* 0x000fe2000000000d */
[----:B------:R-:W-:Y:S01]  /*9c20*/  LOP3.LUT R18, R166, 0xffff0000, RZ, 0xc0, !PT ;  /* 0xffff0000a6127812 */ /* 0x000fe200078ec0ff */
[C---:B------:R-:W-:Y:S01]  /*9c30*/  FMUL R14, R130.reuse, R36 ;  /* 0x00000024820e7220 */ /* 0x040fe20000400000 */
[----:B------:R-:W-:Y:S01]  /*9c40*/  F2FP.BF16.F32.PACK_AB R92, R11, R10 ;  /* 0x0000000a0b5c723e */ /* 0x000fe200000010ff */
[----:B------:R-:W-:Y:S01]  /*9c50*/  FMUL R15, R130, R37 ;  /* 0x00000025820f7220 */ /* 0x000fe20000400000 */
[----:B------:R-:W-:Y:S01]  /*9c60*/  SHF.L.U32 R11, R160, 0x10, RZ ;  /* 0x00000010a00b7819 */ /* 0x000fe200000006ff */
[----:B------:R-:W-:Y:S01]  /*9c70*/  FFMA R14, R133, R17, R14 ;  /* 0x00000011850e7223 */ /* 0x000fe2000000000e */
[----:B------:R-:W-:Y:S01]  /*9c80*/  F2FP.BF16.F32.PACK_AB R93, R13, R12 ;  /* 0x0000000c0d5d723e */ /* 0x000fe200000010ff */
[----:B------:R-:W-:Y:S01]  /*9c90*/  FMUL R16, R130, R38 ;  /* 0x0000002682107220 */ /* 0x000fe20000400000 */
[----:B------:R-:W-:Y:S01]  /*9ca0*/  LOP3.LUT R12, R160, 0xffff0000, RZ, 0xc0, !PT ;  /* 0xffff0000a00c7812 */ /* 0x000fe200078ec0ff */
[----:B------:R-:W-:Y:S01]  /*9cb0*/  FMUL R17, R130, R39 ;  /* 0x0000002782117220 */ /* 0x000fe20000400000 */
[----:B------:R-:W-:Y:S01]  /*9cc0*/  SHF.L.U32 R13, R161, 0x10, RZ ;  /* 0x00000010a10d7819 */ /* 0x000fe200000006ff */
[C---:B------:R-:W-:Y:S01]  /*9cd0*/  FFMA R15, R133.reuse, R18, R15 ;  /* 0x00000012850f7223 */ /* 0x040fe2000000000f */
[----:B------:R-:W-:Y:S01]  /*9ce0*/  LOP3.LUT R18, R158, 0xffff0000, RZ, 0xc0, !PT ;  /* 0xffff00009e127812 */ /* 0x000fe200078ec0ff */
[C---:B------:R-:W-:Y:S01]  /*9cf0*/  FFMA R16, R133.reuse, R19, R16 ;  /* 0x0000001385107223 */ /* 0x040fe20000000010 */
[C---:B------:R-:W-:Y:S01]  /*9d00*/  FMUL R8, R130.reuse, R40 ;  /* 0x0000002882087220 */ /* 0x040fe20000400000 */
[----:B------:R-:W-:Y:S01]  /*9d10*/  FFMA R17, R133, R20, R17 ;  /* 0x0000001485117223 */ /* 0x000fe20000000011 */
[----:B------:R-:W-:Y:S01]  /*9d20*/  F2FP.BF16.F32.PACK_AB R94, R15, R14 ;  /* 0x0000000e0f5e723e */ /* 0x000fe200000010ff */
[C---:B------:R-:W-:Y:S01]  /*9d30*/  FMUL R9, R130.reuse, R41 ;  /* 0x0000002982097220 */ /* 0x040fe20000400000 */
[----:B------:R-:W-:Y:S01]  /*9d40*/  LOP3.LUT R14, R161, 0xffff0000, RZ, 0xc0, !PT ;  /* 0xffff0000a10e7812 */ /* 0x000fe200078ec0ff */
[----:B------:R-:W-:Y:S01]  /*9d50*/  FFMA R8, R133, R11, R8 ;  /* 0x0000000b85087223 */ /* 0x000fe20000000008 */
[----:B------:R-:W-:Y:S01]  /*9d60*/  F2FP.BF16.F32.PACK_AB R95, R17, R16 ;  /* 0x00000010115f723e */ /* 0x000fe200000010ff */
[----:B------:R-:W-:Y:S01]  /*9d70*/  FMUL R10, R130, R42 ;  /* 0x0000002a820a7220 */ /* 0x000fe20000400000 */
[----:B------:R-:W-:Y:S01]  /*9d80*/  SHF.L.U32 R15, R162, 0x10, RZ ;  /* 0x00000010a20f7819 */ /* 0x000fe200000006ff */
[----:B------:R-:W-:Y:S01]  /*9d90*/  FMUL R11, R130, R43 ;  /* 0x0000002b820b7220 */ /* 0x000fe20000400000 */
[----:B------:R-:W-:Y:S01]  /*9da0*/  LOP3.LUT R16, R157, 0xffff0000, RZ, 0xc0, !PT ;  /* 0xffff00009d107812 */ /* 0x000fe200078ec0ff */
[----:B------:R-:W-:Y:S01]  /*9db0*/  FFMA R9, R133, R12, R9 ;  /* 0x0000000c85097223 */ /* 0x000fe20000000009 */
[----:B------:R-:W-:Y:S01]  /*9dc0*/  SHF.L.U32 R17, R159, 0x10, RZ ;  /* 0x000000109f117819 */ /* 0x000fe200000006ff */
[----:B------:R-:W-:Y:S01]  /*9dd0*/  FFMA R10, R133, R13, R10 ;  /* 0x0000000d850a7223 */ /* 0x000fe2000000000a */
[----:B------:R-:W-:Y:S01]  /*9de0*/  LOP3.LUT R20, R159, 0xffff0000, RZ, 0xc0, !PT ;  /* 0xffff00009f147812 */ /* 0x000fe200078ec0ff */
[----:B------:R-:W-:Y:S01]  /*9df0*/  FFMA R11, R133, R14, R11 ;  /* 0x0000000e850b7223 */ /* 0x000fe2000000000b */
[----:B------:R-:W-:Y:S01]  /*9e00*/  LOP3.LUT R14, R162, 0xffff0000, RZ, 0xc0, !PT ;  /* 0xffff0000a20e7812 */ /* 0x000fe200078ec0ff */
[C---:B------:R-:W-:Y:S01]  /*9e10*/  FMUL R12, R130.reuse, R44 ;  /* 0x0000002c820c7220 */ /* 0x040fe20000400000 */
[----:B-1----:R-:W-:Y:S01]  /*9e20*/  F2FP.BF16.F32.PACK_AB R88, R9, R8 ;  /* 0x000000080958723e */ /* 0x002fe200000010ff */
[----:B------:R1:W-:Y:S01]  /*9e30*/  @!P1 STS.128 [R199+0x2010], R92 ;  /* 0x0020105cc7009388 */ /* 0x0003e20000000c00 */
[----:B------:R-:W-:Y:S01]  /*9e40*/  F2FP.BF16.F32.PACK_AB R89, R11, R10 ;  /* 0x0000000a0b59723e */ /* 0x000fe200000010ff */
[----:B------:R-:W-:Y:S01]  /*9e50*/  FMUL R13, R130, R45 ;  /* 0x0000002d820d7220 */ /* 0x000fe20000400000 */
[----:B------:R-:W-:Y:S01]  /*9e60*/  SHF.L.U32 R11, R163, 0x10, RZ ;  /* 0x00000010a30b7819 */ /* 0x000fe200000006ff */
[C---:B------:R-:W-:Y:S01]  /*9e70*/  FFMA R12, R133.reuse, R15, R12 ;  /* 0x0000000f850c7223 */ /* 0x040fe2000000000c */
[----:B------:R-:W-:Y:S01]  /*9e80*/  SHF.L.U32 R15, R156, 0x10, RZ ;  /* 0x000000109c0f7819 */ /* 0x000fe200000006ff */
[----:B------:R-:W-:Y:S01]  /*9e90*/  FFMA R13, R133, R14, R13 ;  /* 0x0000000e850d7223 */ /* 0x000fe2000000000d */
[----:B------:R-:W-:Y:S01]  /*9ea0*/  LOP3.LUT R14, R163, 0xffff0000, RZ, 0xc0, !PT ;  /* 0xffff0000a30e7812 */ /* 0x000fe200078ec0ff */
[C---:B------:R-:W-:Y:S01]  /*9eb0*/  FMUL R8, R130.reuse, R46 ;  /* 0x0000002e82087220 */ /* 0x040fe20000400000 */
[C---:B------:R-:W-:Y:S01]  /*9ec0*/  FMUL R9, R130.reuse, R47 ;  /* 0x0000002f82097220 */ /* 0x040fe20000400000 */
[----:B------:R-:W-:Y:S01]  /*9ed0*/  FMUL R10, R130, R48 ;  /* 0x00000030820a7220 */ /* 0x000fe20000400000 */
[----:B------:R-:W-:Y:S01]  /*9ee0*/  F2FP.BF16.F32.PACK_AB R90, R13, R12 ;  /* 0x0000000c0d5a723e */ /* 0x000fe200000010ff */
[C---:B------:R-:W-:Y:S01]  /*9ef0*/  FFMA R8, R133.reuse, R11, R8 ;  /* 0x0000000b85087223 */ /* 0x040fe20000000008 */
[C---:B------:R-:W-:Y:S01]  /*9f00*/  FFMA R9, R133.reuse, R14, R9 ;  /* 0x0000000e85097223 */ /* 0x040fe20000000009 */
[----:B------:R-:W-:Y:S01]  /*9f10*/  LOP3.LUT R14, R156, 0xffff0000, RZ, 0xc0, !PT ;  /* 0xffff00009c0e7812 */ /* 0x000fe200078ec0ff */
[----:B------:R-:W-:Y:S01]  /*9f20*/  FFMA R10, R133, R15, R10 ;  /* 0x0000000f850a7223 */ /* 0x000fe2000000000a */
[----:B------:R-:W-:Y:S01]  /*9f30*/  SHF.L.U32 R15, R157, 0x10, RZ ;  /* 0x000000109d0f7819 */ /* 0x000fe200000006ff */
[C---:B------:R-:W-:Y:S01]  /*9f40*/  FMUL R11, R130.reuse, R49 ;  /* 0x00000031820b7220 */ /* 0x040fe20000400000 */
[----:B------:R-:W-:Y:S01]  /*9f50*/  F2FP.BF16.F32.PACK_AB R91, R9, R8 ;  /* 0x00000008095b723e */ /* 0x000fe200000010ff */
[C---:B------:R-:W-:Y:S01]  /*9f60*/  FMUL R12, R130.reuse, R50 ;  /* 0x00000032820c7220 */ /* 0x040fe20000400000 */
[C---:B------:R-:W-:Y:S01]  /*9f70*/  FMUL R13, R130.reuse, R51 ;  /* 0x00000033820d7220 */ /* 0x040fe20000400000 */
[C---:B------:R-:W-:Y:S01]  /*9f80*/  FFMA R11, R133.reuse, R14, R11 ;  /* 0x0000000e850b7223 */ /* 0x040fe2000000000b */
[----:B------:R-:W-:Y:S01]  /*9f90*/  FMUL R8, R130, R52 ;  /* 0x0000003482087220 */ /* 0x000fe20000400000 */
[C---:B------:R-:W-:Y:S01]  /*9fa0*/  FFMA R12, R133.reuse, R15, R12 ;  /* 0x0000000f850c7223 */ /* 0x040fe2000000000c */
[C---:B------:R-:W-:Y:S01]  /*9fb0*/  FFMA R13, R133.reuse, R16, R13 ;  /* 0x00000010850d7223 */ /* 0x040fe2000000000d */
[----:B------:R-:W-:Y:S01]  /*9fc0*/  SHF.L.U32 R16, R158, 0x10, RZ ;  /* 0x000000109e107819 */ /* 0x000fe200000006ff */
[C---:B------:R-:W-:Y:S01]  /*9fd0*/  FMUL R9, R130.reuse, R53 ;  /* 0x0000003582097220 */ /* 0x040fe20000400000 */
[C---:B------:R-:W-:Y:S01]  /*9fe0*/  FMUL R14, R130.reuse, R54 ;  /* 0x00000036820e7220 */ /* 0x040fe20000400000 */
[----:B------:R-:W-:Y:S01]  /*9ff0*/  FMUL R15, R130, R55 ;  /* 0x00000037820f7220 */ /* 0x000fe20000400000 */
[----:B------:R3:W-:Y:S01]  /*a000*/  @!P1 STS.128 [R197+0x2020], R88 ;  /* 0x00202058c5009388 */ /* 0x0007e20000000c00 */
[----:B------:R-:W-:Y:S01]  /*a010*/  FFMA R8, R133, R16, R8 ;  /* 0x0000001085087223 */ /* 0x000fe20000000008 */
[----:B-1----:R-:W-:Y:S01]  /*a020*/  F2FP.BF16.F32.PACK_AB R93, R13, R12 ;  /* 0x0000000c0d5d723e */ /* 0x002fe200000010ff */
[C---:B------:R-:W-:Y:S01]  /*a030*/  FFMA R9, R133.reuse, R18, R9 ;  /* 0x0000001285097223 */ /* 0x040fe20000000009 */
[C---:B------:R-:W-:Y:S01]  /*a040*/  LOP3.LUT R12, R152.reuse, 0xffff0000, RZ, 0xc0, !PT ;  /* 0xffff0000980c7812 */ /* 0x040fe200078ec0ff */
[C---:B------:R-:W-:Y:S01]  /*a050*/  FFMA R14, R133.reuse, R17, R14 ;  /* 0x00000011850e7223 */ /* 0x040fe2000000000e */
[----:B------:R-:W-:Y:S01]  /*a060*/  SHF.L.U32 R17, R152, 0x10, RZ ;  /* 0x0000001098117819 */ /* 0x000fe200000006ff */
[----:B------:R-:W-:Y:S01]  /*a070*/  FFMA R15, R133, R20, R15 ;  /* 0x00000014850f7223 */ /* 0x000fe2000000000f */
[----:B------:R-:W-:Y:S01]  /*a080*/  F2FP.BF16.F32.PACK_AB R94, R9, R8 ;  /* 0x00000008095e723e */ /* 0x000fe200000010ff */
        /* <DEDUP_REMOVED lines=8> */
[----:B------:R-:W-:Y:S01]  /*a110*/  FMUL R9, R130, R58 ;  /* 0x0000003a82097220 */ /* 0x000fe20000400000 */
[----:B------:R-:W-:Y:S01]  /*a120*/  SHF.L.U32 R18, R154, 0x10, RZ ;  /* 0x000000109a127819 */ /* 0x000fe200000006ff */
[----:B------:R-:W-:Y:S01]  /*a130*/  FMUL R10, R130, R59 ;  /* 0x0000003b820a7220 */ /* 0x000fe20000400000 */
[----:B------:R-:W-:Y:S01]  /*a140*/  LOP3.LUT R15, R154, 0xffff0000, RZ, 0xc0, !PT ;  /* 0xffff00009a0f7812 */ /* 0x000fe200078ec0ff */
[----:B------:R-:W-:Y:S01]  /*a150*/  FMUL R11, R130, R60 ;  /* 0x0000003c820b7220 */ /* 0x000fe20000400000 */
[----:B------:R-:W-:Y:S01]  /*a160*/  LOP3.LUT R17, R155, 0xffff0000, RZ, 0xc0, !PT ;  /* 0xffff00009b117812 */ /* 0x000fe200078ec0ff */
[C---:B------:R-:W-:Y:S01]  /*a170*/  FFMA R9, R133.reuse, R14, R9 ;  /* 0x0000000e85097223 */ /* 0x040fe20000000009 */
[----:B------:R-:W-:Y:S01]  /*a180*/  F2FP.BF16.F32.PACK_AB R96, R8, R16 ;  /* 0x000000100860723e */ /* 0x000fe200000010ff */
[----:B------:R-:W-:Y:S01]  /*a190*/  FFMA R10, R133, R13, R10 ;  /* 0x0000000d850a7223 */ /* 0x000fe2000000000a */
[----:B------:R-:W-:Y:S01]  /*a1a0*/  LOP3.LUT R16, R141, 0xffff0000, RZ, 0xc0, !PT ;  /* 0xffff00008d107812 */ /* 0x000fe200078ec0ff */
[C---:B------:R-:W-:Y:S01]  /*a1b0*/  FMUL R12, R130.reuse, R61 ;  /* 0x0000003d820c7220 */ /* 0x040fe20000400000 */
[----:B------:R-:W-:Y:S01]  /*a1c0*/  LOP3.LUT R20, R147, 0xffff0000, RZ, 0xc0, !PT ;  /* 0xffff000093147812 */ /* 0x000fe200078ec0ff */
[----:B------:R-:W-:Y:S01]  /*a1d0*/  FFMA R11, R133, R18, R11 ;  /* 0x00000012850b7223 */ /* 0x000fe2000000000b */
[----:B------:R-:W-:Y:S01]  /*a1e0*/  SHF.L.U32 R18, R155, 0x10, RZ ;  /* 0x000000109b127819 */ /* 0x000fe200000006ff */
[----:B------:R-:W-:Y:S01]  /*a1f0*/  FMUL R13, R130, R62 ;  /* 0x0000003e820d7220 */ /* 0x000fe20000400000 */
[----:B------:R-:W-:Y:S01]  /*a200*/  F2FP.BF16.F32.PACK_AB R97, R10, R9 ;  /* 0x000000090a61723e */ /* 0x000fe200000010ff */
[C---:B------:R-:W-:Y:S01]  /*a210*/  FFMA R12, R133.reuse, R15, R12 ;  /* 0x0000000f850c7223 */ /* 0x040fe2000000000c */
[----:B------:R-:W-:Y:S01]  /*a220*/  SHF.L.U32 R15, R150, 0x10, RZ ;  /* 0x00000010960f7819 */ /* 0x000fe200000006ff */
[----:B------:R-:W-:Y:S01]  /*a230*/  FMUL R14, R130, R63 ;  /* 0x0000003f820e7220 */ /* 0x000fe20000400000 */
[----:B------:R-:W-:Y:S01]  /*a240*/  FFMA R13, R133, R18, R13 ;  /* 0x00000012850d7223 */ /* 0x000fe2000000000d */
[----:B------:R-:W-:Y:S01]  /*a250*/  LOP3.LUT R18, R145, 0xffff0000, RZ, 0xc0, !PT ;  /* 0xffff000091127812 */ /* 0x000fe200078ec0ff */
[----:B------:R1:W-:Y:S01]  /*a260*/  @!P1 STS.128 [R196+0x2010], R92 ;  /* 0x0020105cc4009388 */ /* 0x0003e20000000c00 */
[----:B------:R-:W-:Y:S01]  /*a270*/  F2FP.BF16.F32.PACK_AB R98, R12, R11 ;  /* 0x0000000b0c62723e */ /* 0x000fe200000010ff */
[C---:B------:R-:W-:Y:S01]  /*a280*/  FFMA R14, R133.reuse, R17, R14 ;  /* 0x00000011850e7223 */ /* 0x040fe2000000000e */
[----:B------:R-:W-:Y:S01]  /*a290*/  SHF.L.U32 R11, R148, 0x10, RZ ;  /* 0x00000010940b7819 */ /* 0x000fe200000006ff */
[----:B------:R-:W-:Y:S01]  /*a2a0*/  FMUL R8, R130, R64 ;  /* 0x0000004082087220 */ /* 0x000fe20000400000 */
[----:B------:R-:W-:Y:S01]  /*a2b0*/  LOP3.LUT R12, R148, 0xffff0000, RZ, 0xc0, !PT ;  /* 0xffff0000940c7812 */ /* 0x000fe200078ec0ff */
[----:B------:R-:W-:Y:S01]  /*a2c0*/  FMUL R9, R130, R65 ;  /* 0x0000004182097220 */ /* 0x000fe20000400000 */
[----:B------:R-:W-:Y:S01]  /*a2d0*/  F2FP.BF16.F32.PACK_AB R99, R14, R13 ;  /* 0x0000000d0e63723e */ /* 0x000fe200000010ff */
[----:B------:R-:W-:Y:S01]  /*a2e0*/  FFMA R8, R133, R11, R8 ;  /* 0x0000000b85087223 */ /* 0x000fe20000000008 */
[----:B------:R-:W-:Y:S01]  /*a2f0*/  SHF.L.U32 R13, R149, 0x10, RZ ;  /* 0x00000010950d7819 */ /* 0x000fe200000006ff */
[----:B------:R-:W-:Y:S01]  /*a300*/  FFMA R9, R133, R12, R9 ;  /* 0x0000000c85097223 */ /* 0x000fe20000000009 */
[----:B------:R-:W-:Y:S01]  /*a310*/  LOP3.LUT R14, R149, 0xffff0000, RZ, 0xc0, !PT ;  /* 0xffff0000950e7812 */ /* 0x000fe200078ec0ff */
[C---:B------:R-:W-:Y:S01]  /*a320*/  FMUL R10, R130.reuse, R66 ;  /* 0x00000042820a7220 */ /* 0x040fe20000400000 */
[----:B------:R-:W-:Y:S01]  /*a330*/  SHF.L.U32 R17, R147, 0x10, RZ ;  /* 0x0000001093117819 */ /* 0x000fe200000006ff */
[C---:B------:R-:W-:Y:S01]  /*a340*/  FMUL R11, R130.reuse, R67 ;  /* 0x00000043820b7220 */ /* 0x040fe20000400000 */
[----:B---3--:R-:W-:Y:S01]  /*a350*/  F2FP.BF16.F32.PACK_AB R88, R9, R8 ;  /* 0x000000080958723e */ /* 0x008fe200000010ff */
[C---:B------:R-:W-:Y:S01]  /*a360*/  FFMA R10, R133.reuse, R13, R10 ;  /* 0x0000000d850a7223 */ /* 0x040fe2000000000a */
[----:B------:R-:W-:Y:S01]  /*a370*/  FMUL R12, R130, R68 ;  /* 0x00000044820c7220 */ /* 0x000fe20000400000 */
[C---:B------:R-:W-:Y:S01]  /*a380*/  FFMA R11, R133.reuse, R14, R11 ;  /* 0x0000000e850b7223 */ /* 0x040fe2000000000b */
[----:B------:R-:W-:Y:S01]  /*a390*/  LOP3.LUT R14, R150, 0xffff0000, RZ, 0xc0, !PT ;  /* 0xffff0000960e7812 */ /* 0x000fe200078ec0ff */
[C---:B------:R-:W-:Y:S01]  /*a3a0*/  FMUL R13, R130.reuse, R69 ;  /* 0x00000045820d7220 */ /* 0x040fe20000400000 */
[----:B------:R3:W-:Y:S01]  /*a3b0*/  @!P1 STS.128 [R191+0x3000], R96 ;  /* 0x00300060bf009388 */ /* 0x0007e20000000c00 */
[----:B------:R-:W-:Y:S01]  /*a3c0*/  FFMA R12, R133, R15, R12 ;  /* 0x0000000f850c7223 */ /* 0x000fe2000000000c */
[----:B------:R-:W-:Y:S01]  /*a3d0*/  F2FP.BF16.F32.PACK_AB R89, R11, R10 ;  /* 0x0000000a0b59723e */ /* 0x000fe200000010ff */
[----:B------:R-:W-:Y:S01]  /*a3e0*/  FFMA R13, R133, R14, R13 ;  /* 0x0000000e850d7223 */ /* 0x000fe2000000000d */
[C---:B------:R-:W-:Y:S01]  /*a3f0*/  SHF.L.U32 R11, R151.reuse, 0x10, RZ ;  /* 0x00000010970b7819 */ /* 0x040fe200000006ff */
[C---:B------:R-:W-:Y:S01]  /*a400*/  FMUL R8, R130.reuse, R70 ;  /* 0x0000004682087220 */ /* 0x040fe20000400000 */
[----:B------:R-:W-:Y:S01]  /*a410*/  LOP3.LUT R14, R151, 0xffff0000, RZ, 0xc0, !PT ;  /* 0xffff0000970e7812 */ /* 0x000fe200078ec0ff */
[----:B------:R-:W-:Y:S01]  /*a420*/  FMUL R9, R130, R71 ;  /* 0x0000004782097220 */ /* 0x000fe20000400000 */
[----:B------:R-:W-:Y:S01]  /*a430*/  SHF.L.U32 R15, R140, 0x10, RZ ;  /* 0x000000108c0f7819 */ /* 0x000fe200000006ff */
        /* <DEDUP_REMOVED lines=10> */
[----:B------:R-:W-:Y:S01]  /*a4e0*/  FMUL R13, R130, R75 ;  /* 0x0000004b820d7220 */ /* 0x000fe20000400000 */
[C---:B------:R-:W-:Y:S01]  /*a4f0*/  FFMA R11, R133.reuse, R14, R11 ;  /* 0x0000000e850b7223 */ /* 0x040fe2000000000b */
[----:B------:R-:W-:Y:S01]  /*a500*/  SHF.L.U32 R14, R142, 0x10, RZ ;  /* 0x000000108e0e7819 */ /* 0x000fe200000006ff */
[C---:B------:R-:W-:Y:S01]  /*a510*/  FFMA R12, R133.reuse, R15, R12 ;  /* 0x0000000f850c7223 */ /* 0x040fe2000000000c */
[----:B------:R-:W-:Y:S01]  /*a520*/  SHF.L.U32 R15, R144, 0x10, RZ ;  /* 0x00000010900f7819 */ /* 0x000fe200000006ff */
[----:B------:R-:W-:Y:S01]  /*a530*/  FFMA R13, R133, R16, R13 ;  /* 0x00000010850d7223 */ /* 0x000fe2000000000d */
[----:B------:R-:W-:Y:S01]  /*a540*/  LOP3.LUT R16, R142, 0xffff0000, RZ, 0xc0, !PT ;  /* 0xffff00008e107812 */ /* 0x000fe200078ec0ff */
[----:B------:R4:W-:Y:S01]  /*a550*/  @!P1 STS.128 [R199+0x3010], R88 ;  /* 0x00301058c7009388 */ /* 0x0009e20000000c00 */
[----:B-1----:R-:W-:Y:S01]  /*a560*/  F2FP.BF16.F32.PACK_AB R92, R11, R10 ;  /* 0x0000000a0b5c723e */ /* 0x002fe200000010ff */
[C---:B------:R-:W-:Y:S01]  /*a570*/  FMUL R8, R130.reuse, R76 ;  /* 0x0000004c82087220 */ /* 0x040fe20000400000 */
[----:B------:R-:W-:Y:S01]  /*a580*/  F2FP.BF16.F32.PACK_AB R93, R13, R12 ;  /* 0x0000000c0d5d723e */ /* 0x000fe200000010ff */
[C---:B------:R-:W-:Y:S01]  /*a590*/  FMUL R9, R130.reuse, R77 ;  /* 0x0000004d82097220 */ /* 0x040fe20000400000 */
[----:B------:R-:W-:Y:S01]  /*a5a0*/  SHF.L.U32 R13, R143, 0x10, RZ ;  /* 0x000000108f0d7819 */ /* 0x000fe200000006ff */
[----:B------:R-:W-:Y:S01]  /*a5b0*/  FFMA R8, R133, R14, R8 ;  /* 0x0000000e85087223 */ /* 0x000fe20000000008 */
[----:B------:R-:W-:Y:S01]  /*a5c0*/  LOP3.LUT R14, R143, 0xffff0000, RZ, 0xc0, !PT ;  /* 0xffff00008f0e7812 */ /* 0x000fe200078ec0ff */
[----:B------:R-:W1:Y:S01]  /*a5d0*/  S2R R201, SR_CgaCtaId ;  /* 0x0000000000c97919 */ /* 0x000e620000008800 */
[C---:B------:R-:W-:Y:S01]  /*a5e0*/  FMUL R10, R130.reuse, R78 ;  /* 0x0000004e820a7220 */ /* 0x040fe20000400000 */
[----:B------:R-:W-:Y:S01]  /*a5f0*/  FFMA R9, R133, R16, R9 ;  /* 0x0000001085097223 */ /* 0x000fe20000000009 */
[----:B------:R-:W-:Y:S01]  /*a600*/  SHF.L.U32 R16, R145, 0x10, RZ ;  /* 0x0000001091107819 */ /* 0x000fe200000006ff */
[C---:B------:R-:W-:Y:S01]  /*a610*/  FMUL R11, R130.reuse, R79 ;  /* 0x0000004f820b7220 */ /* 0x040fe20000400000 */
[----:B------:R-:W-:Y:S01]  /*a620*/  FFMA R10, R133, R13, R10 ;  /* 0x0000000d850a7223 */ /* 0x000fe2000000000a */
[----:B------:R-:W-:Y:S01]  /*a630*/  FMUL R12, R130, R80 ;  /* 0x00000050820c7220 */ /* 0x000fe20000400000 */
[----:B------:R-:W-:Y:S01]  /*a640*/  F2FP.BF16.F32.PACK_AB R94, R9, R8 ;  /* 0x00000008095e723e */ /* 0x000fe200000010ff */
[C---:B------:R-:W-:Y:S01]  /*a650*/  FFMA R11, R133.reuse, R14, R11 ;  /* 0x0000000e850b7223 */ /* 0x040fe2000000000b */
[----:B------:R-:W-:Y:S01]  /*a660*/  LOP3.LUT R14, R144, 0xffff0000, RZ, 0xc0, !PT ;  /* 0xffff0000900e7812 */ /* 0x000fe200078ec0ff */
[C---:B------:R-:W-:Y:S01]  /*a670*/  FMUL R8, R130.reuse, R81 ;  /* 0x0000005182087220 */ /* 0x040fe20000400000 */
[C---:B------:R-:W-:Y:S01]  /*a680*/  FMUL R9, R130.reuse, R82 ;  /* 0x0000005282097220 */ /* 0x040fe20000400000 */
[----:B------:R-:W-:Y:S01]  /*a690*/  FMUL R13, R130, R83 ;  /* 0x00000053820d7220 */ /* 0x000fe20000400000 */
[C---:B------:R-:W-:Y:S01]  /*a6a0*/  FFMA R12, R133.reuse, R15, R12 ;  /* 0x0000000f850c7223 */ /* 0x040fe2000000000c */
[C---:B------:R-:W-:Y:S01]  /*a6b0*/  FFMA R8, R133.reuse, R14, R8 ;  /* 0x0000000e85087223 */ /* 0x040fe20000000008 */
[----:B------:R-:W-:Y:S01]  /*a6c0*/  FFMA R9, R133, R16, R9 ;  /* 0x0000001085097223 */ /* 0x000fe20000000009 */
[----:B------:R-:W-:Y:S01]  /*a6d0*/  F2FP.BF16.F32.PACK_AB R95, R11, R10 ;  /* 0x0000000a0b5f723e */ /* 0x000fe200000010ff */
[C---:B------:R-:W-:Y:S01]  /*a6e0*/  FFMA R13, R133.reuse, R18, R13 ;  /* 0x00000012850d7223 */ /* 0x040fe2000000000d */
[----:B------:R-:W-:Y:S01]  /*a6f0*/  SHF.L.U32 R16, R146, 0x10, RZ ;  /* 0x0000001092107819 */ /* 0x000fe200000006ff */
[----:B------:R-:W-:Y:S01]  /*a700*/  FMUL R10, R130, R84 ;  /* 0x00000054820a7220 */ /* 0x000fe20000400000 */
[----:B------:R-:W-:Y:S01]  /*a710*/  LOP3.LUT R18, R146, 0xffff0000, RZ, 0xc0, !PT ;  /* 0xffff000092127812 */ /* 0x000fe200078ec0ff */
[----:B------:R4:W-:Y:S01]  /*a720*/  @!P1 STS.128 [R197+0x3020], R92 ;  /* 0x0030205cc5009388 */ /* 0x0009e20000000c00 */
[C---:B------:R-:W-:Y:S01]  /*a730*/  FMUL R11, R130.reuse, R85 ;  /* 0x00000055820b7220 */ /* 0x040fe20000400000 */
[C---:B------:R-:W-:Y:S01]  /*a740*/  FMUL R14, R130.reuse, R86 ;  /* 0x00000056820e7220 */ /* 0x040fe20000400000 */
[----:B------:R-:W-:Y:S01]  /*a750*/  FMUL R15, R130, R87 ;  /* 0x00000057820f7220 */ /* 0x000fe20000400000 */
[C---:B------:R-:W-:Y:S01]  /*a760*/  FFMA R10, R133.reuse, R16, R10 ;  /* 0x00000010850a7223 */ /* 0x040fe2000000000a */
[C---:B------:R-:W-:Y:S01]  /*a770*/  FFMA R11, R133.reuse, R18, R11 ;  /* 0x00000012850b7223 */ /* 0x040fe2000000000b */
[C---:B------:R-:W-:Y:S01]  /*a780*/  FFMA R14, R133.reuse, R17, R14 ;  /* 0x00000011850e7223 */ /* 0x040fe2000000000e */
[----:B------:R-:W-:Y:S01]  /*a790*/  FFMA R15, R133, R20, R15 ;  /* 0x00000014850f7223 */ /* 0x000fe2000000000f */
[----:B---3--:R-:W-:Y:S01]  /*a7a0*/  F2FP.BF16.F32.PACK_AB R96, R8, R12 ;  /* 0x0000000c0860723e */ /* 0x008fe200000010ff */
[----:B------:R-:W-:Y:S01]  /*a7b0*/  BSSY.RECONVERGENT B0, `(.L_x_121) ;  /* 0x0000021000007945 */ /* 0x000fe20003800200 */
[----:B------:R-:W-:Y:S02]  /*a7c0*/  F2FP.BF16.F32.PACK_AB R97, R13, R9 ;  /* 0x000000090d61723e */ /* 0x000fe400000010ff */
[----:B------:R-:W-:Y:S02]  /*a7d0*/  F2FP.BF16.F32.PACK_AB R98, R11, R10 ;  /* 0x0000000a0b62723e */ /* 0x000fe400000010ff */
[----:B------:R-:W-:Y:S02]  /*a7e0*/  F2FP.BF16.F32.PACK_AB R99, R15, R14 ;  /* 0x0000000e0f63723e */ /* 0x000fe400000010ff */
[----:B------:R-:W-:Y:S02]  /*a7f0*/  MOV R12, UR46 ;  /* 0x0000002e000c7c02 */ /* 0x000fe40008000f00 */
[----:B------:R-:W-:Y:S01]  /*a800*/  LEA R11, R138, UR44, 0x3 ;  /* 0x0000002c8a0b7c11 */ /* 0x000fe2000f8e18ff */
[----:B------:R4:W-:Y:S01]  /*a810*/  @!P1 STS.128 [R196+0x3010], R96 ;  /* 0x00301060c4009388 */ /* 0x0009e20000000c00 */
[----:B------:R-:W-:Y:S02]  /*a820*/  @P2 LEA R12, R12, UR44, 0x3 ;  /* 0x0000002c0c0c2c11 */ /* 0x000fe4000f8e18ff */
[----:B------:R-:W-:Y:S02]  /*a830*/  @P2 SHF.L.U32 R14, RZ, 0x1f, RZ ;  /* 0x0000001fff0e2819 */ /* 0x000fe400000006ff */
[----:B------:R-:W-:Y:S01]  /*a840*/  @P2 IADD3 R12, PT, PT, R12, 0x30, RZ ;  /* 0x000000300c0c2810 */ /* 0x000fe20007ffe0ff */
[----:B------:R-:W-:Y:S01]  /*a850*/  @!PT LDS RZ, [RZ] ;  /* 0x00000000fffff984 */ /* 0x000fe20000000800 */
[----:B------:R-:W-:Y:S01]  /*a860*/  @!PT LDS RZ, [RZ] ;  /* 0x00000000fffff984 */ /* 0x000fe20000000800 */
[----:B------:R-:W-:Y:S01]  /*a870*/  @!PT LDS RZ, [RZ] ;  /* 0x00000000fffff984 */ /* 0x000fe20000000800 */
[----:B------:R-:W-:Y:S01]  /*a880*/  @!PT LDS RZ, [RZ] ;  /* 0x00000000fffff984 */ /* 0x000fe20000000800 */
[----:B------:R3:W-:Y:S06]  /*a890*/  MEMBAR.ALL.CTA ;  /* 0x0000000000007992 */ /* 0x0007ec0000008000 */
[----:B---3--:R-:W3:Y:S01]  /*a8a0*/  FENCE.VIEW.ASYNC.S ;  /* 0x00000000000073c6 */ /* 0x008ee20000000000 */
[----:B-1----:R-:W-:Y:S01]  /*a8b0*/  @P2 PRMT R12, R201, 0x654, R12 ;  /* 0x00000654c90c2816 */ /* 0x002fe2000000000c */
[----:B---3--:R-:W-:Y:S06]  /*a8c0*/  BAR.SYNC.DEFER_BLOCKING 0x1, 0x80 ;  /* 0x0042000000007b1d */ /* 0x008fec0000010000 */
[----:B------:R-:W-:Y:S05]  /*a8d0*/  @P0 BRA `(.L_x_122) ;  /* 0x0000000000380947 */ /* 0x000fea0003800000 */
[----:B------:R-:W-:Y:S01]  /*a8e0*/  R2UR UR9, R202 ;  /* 0x00000000ca0972ca */ /* 0x000fe200000e0000 */
[----:B------:R-:W-:Y:S02]  /*a8f0*/  UIADD3 UR4, UP0, UPT, UR54, 0xa80, URZ ;  /* 0x00000a8036047890 */ /* 0x000fe4000ff1e0ff */
[----:B------:R-:W-:Y:S02]  /*a900*/  UIADD3 UR10, UPT, UPT, UR50, 0x40, URZ ;  /* 0x00000040320a7890 */ /* 0x000fe4000fffe0ff */
[----:B------:R-:W-:Y:S02]  /*a910*/  UIADD3 UR8, UPT, UPT, UR44, 0x2200, URZ ;  /* 0x000022002c087890 */ /* 0x000fe4000fffe0ff */
[----:B------:R-:W-:Y:S01]  /*a920*/  UIADD3.X UR5, UPT, UPT, URZ, UR55, URZ, UP0, !UPT ;  /* 0x00000037ff057290 */ /* 0x000fe200087fe4ff */
[----:B------:R-:W-:Y:S01]  /*a930*/  UMOV UR11, UR60 ;  /* 0x0000003c000b7c82 */ /* 0x000fe20008000000 */
[----:B------:R-:W-:Y:S01]  /*a940*/  UIADD3 UR12, UPT, UPT, UR44, 0x3200, URZ ;  /* 0x000032002c0c7890 */ /* 0x000fe2000fffe0ff */
[----:B------:R-:W-:Y:S03]  /*a950*/  UMOV UR15, UR60 ;  /* 0x0000003c000f7c82 */ /* 0x000fe60008000000 */
[----:B------:R-:W-:Y:S01]  /*a960*/  UIADD3 UR13, UPT, UPT, UR9, 0x80, URZ ;  /* 0x00000080090d7890 */ /* 0x000fe2000fffe0ff */
[----:B------:R-:W-:Y:S02]  /*a970*/  UMOV UR14, UR10 ;  /* 0x0000000a000e7c82 */ /* 0x000fe40008000000 */
[----:B------:R1:W-:Y:S06]  /*a980*/  UTMASTG.3D [UR8], [UR4] ;  /* 0x00000008040073b5 */ /* 0x0003ec0008010000 */
[----:B------:R1:W-:Y:S01]  /*a990*/  UTMASTG.3D [UR12], [UR4] ;  /* 0x0000000c040073b5 */ /* 0x0003e20008010000 */
[----:B------:R0:W-:Y:S01]  /*a9a0*/  UTMACMDFLUSH ;  /* 0x00000000000079b7 */ /* 0x0001e20000000000 */
[----:B-1----:R-:W-:Y:S04]  /*a9b0*/  DEPBAR.LE SB0, 0x1 ;  /* 0x000080400000791a */ /* 0x002fe80000000000 */
.L_x_122:
[----:B------:R-:W-:Y:S05]  /*a9c0*/  BSYNC.RECONVERGENT B0 ;  /* 0x0000000000007941 */ /* 0x000fea0003800200 */
.L_x_121:
[----:B------:R-:W-:Y:S01]  /*a9d0*/  BAR.SYNC.DEFER_BLOCKING 0x1, 0x80 ;  /* 0x0042000000007b1d */ /* 0x000fe20000010000 */
[----:B------:R-:W-:Y:S02]  /*a9e0*/  UISETP.NE.AND UP0, UPT, UR43, URZ, UPT ;  /* 0x000000ff2b00728c */ /* 0x000fe4000bf05270 */
[----:B------:R-:W-:Y:S03]  /*a9f0*/  UIADD3 UR5, UPT, UPT, UR46, 0x1, URZ ;  /* 0x000000012e057890 */ /* 0x000fe6000fffe0ff */
[----:B------:R1:W-:Y:S01]  /*aa00*/  @P2 SYNCS.ARRIVE.TRANS64.RED.A1T0 RZ, [R12+URZ], RZ ;  /* 0x000000ff0cff29a7 */ /* 0x0003e200081004ff */
[----:B------:R-:W-:Y:S01]  /*aa10*/  UMOV UR4, 0x40 ;  /* 0x0000004000047882 */ /* 0x000fe20000000000 */
[----:B------:R-:W-:Y:S01]  /*aa20*/  BSSY B1, `(.L_x_123) ;  /* 0x0000021000017945 */ /* 0x000fe20003800000 */
[----:B------:R-:W-:Y:S02]  /*aa30*/  USEL UR4, UR4, 0x20, !UP0 ;  /* 0x0000002004047887 */ /* 0x000fe4000c000000 */
[----:B------:R-:W-:Y:S02]  /*aa40*/  UISETP.NE.AND UP0, UPT, UR5, 0x4, UPT ;  /* 0x000000040500788c */ /* 0x000fe4000bf05270 */
[----:B------:R-:W-:Y:S01]  /*aa50*/  UIADD3 UR49, UPT, UPT, UR47, UR4, URZ ;  /* 0x000000042f317290 */ /* 0x000fe2000fffe0ff */
[----:B------:R-:W3:Y:S01]  /*aa60*/  @P2 SYNCS.PHASECHK.TRANS64.TRYWAIT P0, [R11+URZ+0x10], R14 ;  /* 0x0000100e0b0025a7 */ /* 0x000ee200080011ff */
[----:B----4-:R-:W-:Y:S01]  /*aa70*/  VIADD R92, R131, UR4 ;  /* 0x00000004835c7c36 */ /* 0x010fe20008000000 */
[----:B------:R-:W-:Y:S04]  /*aa80*/  USEL UR36, UR5, URZ, UP0 ;  /* 0x000000ff05247287 */ /* 0x000fe80008000000 */
[----:B------:R-:W-:Y:S04]  /*aa90*/  SHF.R.U32.HI R6, RZ, 0x15, R92 ;  /* 0x00000015ff067819 */ /* 0x000fe8000001165c */
[----:B------:R-:W-:Y:S02]  /*aaa0*/  LOP3.LUT R17, R6, 0x3, RZ, 0xc0, !PT ;  /* 0x0000000306117812 */ /* 0x000fe400078ec0ff */
[----:B---3--:R-:W-:Y:S01]  /*aab0*/  @P2 SEL R137, RZ, 0x1, !P0 ;  /* 0x00000001ff892807 */ /* 0x008fe20004000000 */
[----:B-1----:R-:W-:Y:S06]  /*aac0*/  @!P2 BRA `(.L_x_124) ;  /* 0x000000000058a947 */ /* 0x002fec0003800000 */
        /* <DEDUP_REMOVED lines=8> */
[----:B------:R-:W-:Y:S04]  /*ab50*/  SHF.L.U32 R4, RZ, 0x1f, RZ ;  /* 0x0000001fff047819 */ /* 0x000fe800000006ff */
[----:B------:R-:W1:Y:S02]  /*ab60*/  SYNCS.PHASECHK.TRANS64.TRYWAIT P0, [R11+URZ+0x10], R4 ;  /* 0x000010040b0075a7 */ /* 0x000e6400080011ff */
[----:B-1----:R-:W-:Y:S05]  /*ab70*/  @!P0 BRA `(.L_x_127) ;  /* 0x00000090005c8947 */ /* 0x002fea0003800000 */
.L_x_126:
[----:B------:R-:W-:Y:S05]  /*ab80*/  BSYNC B0 ;  /* 0x0000000000007941 */ /* 0x000fea0003800000 */
.L_x_125:
[----:B------:R-:W-:Y:S02]  /*ab90*/  ISETP.NE.AND P0, PT, R139, RZ, PT ;  /* 0x000000ff8b00720c */ /* 0x000fe40003f05270 */
[----:B------:R-:W-:Y:S11]  /*aba0*/  IADD3 R138, PT, PT, R138, 0x1, RZ ;  /* 0x000000018a8a7810 */ /* 0x000ff60007ffe0ff */
[----:B------:R3:W4:Y:S04]  /*abb0*/  @P0 LDS.128 R160, [R3+0x20] ;  /* 0x0000200003a00984 */ /* 0x0007280000000c00 */
[----:B------:R3:W1:Y:S04]  /*abc0*/  @P0 LDS.128 R140, [R3+0x1020] ;  /* 0x00102000038c0984 */ /* 0x0006680000000c00 */
[----:B------:R3:W1:Y:S04]  /*abd0*/  @P0 LDS.128 R168, [R7] ;  /* 0x0000000007a80984 */ /* 0x0006680000000c00 */
[----:B------:R3:W1:Y:S04]  /*abe0*/  @P0 LDS.128 R152, [R7+0x1000] ;  /* 0x0010000007980984 */ /* 0x0006680000000c00 */
[----:B------:R3:W1:Y:S04]  /*abf0*/  @P0 LDS.128 R164, [R5+0x10] ;  /* 0x0000100005a40984 */ /* 0x0006680000000c00 */
[----:B------:R3:W1:Y:S04]  /*ac00*/  @P0 LDS.128 R148, [R5+0x1010] ;  /* 0x0010100005940984 */ /* 0x0006680000000c00 */
[----:B------:R3:W1:Y:S04]  /*ac10*/  @P0 LDS.128 R156, [R0+0x10] ;  /* 0x00001000009c0984 */ /* 0x0006680000000c00 */
[----:B------:R3:W1:Y:S02]  /*ac20*/  @P0 LDS.128 R144, [R0+0x1010] ;  /* 0x0010100000900984 */ /* 0x0006640000000c00 */
.L_x_124:
[----:B------:R-:W-:Y:S05]  /*ac30*/  BSYNC B1 ;  /* 0x0000000000017941 */ /* 0x000fea0003800000 */
.L_x_123:
[----:B------:R-:W-:Y:S11]  /*ac40*/  ISETP.NE.AND P0, PT, R192, R17, PT ;  /* 0x00000011c000720c */ /* 0x000ff60003f05270 */
[----:B------:R-:W-:Y:S02]  /*ac50*/  @!UPT UIADD3 URZ, UPT, UPT, URZ, URZ, URZ ;  /* 0x000000fffffff290 */ /* 0x000fe4000fffe0ff */
[----:B------:R-:W-:Y:S05]  /*ac60*/  @P0 BRA `(.L_x_128) ;  /* 0x0000000000bc0947 */ /* 0x000fea0003800000 */
[----:B------:R-:W-:Y:S11]  /*ac70*/  LOP3.LUT P0, RZ, R6, 0x3, R181, 0x48, !PT ;  /* 0x0000000306ff7812 */ /* 0x000ff600078048b5 */
[----:B------:R-:W-:Y:S02]  /*ac80*/  @!UPT UIADD3 URZ, UPT, UPT, URZ, URZ, URZ ;  /* 0x000000fffffff290 */ /* 0x000fe4000fffe0ff */
[----:B------:R-:W-:Y:S05]  /*ac90*/  @!P0 BRA `(.L_x_129) ;  /* 0x0000000000408947 */ /* 0x000fea0003800000 */
[----:B------:R-:W3:Y:S01]  /*aca0*/  LDCU.64 UR8, c[0x4][0x70] ;  /* 0x01000e00ff0877ac */ /* 0x000ee20008000a00 */
[----:B------:R-:W-:Y:S01]  /*acb0*/  MOV R15, 0x0 ;  /* 0x00000000000f7802 */ /* 0x000fe20000000f00 */
[----:B------:R-:W-:Y:S02]  /*acc0*/  HFMA2 R12, -RZ, RZ, 0, 5.9604644775390625e-08 ;  /* 0x00000001ff0c7431 */ /* 0x000fe400000001ff */
[----:B------:R-:W-:Y:S02]  /*acd0*/  IMAD.MOV.U32 R8, RZ, RZ, 0x192 ;  /* 0x00000192ff087424 */ /* 0x000fe400078e00ff */
[----:B------:R-:W-:Y:S01]  /*ace0*/  IMAD.MOV.U32 R13, RZ, RZ, RZ ;  /* 0x000000ffff0d7224 */ /* 0x000fe200078e00ff */
[----:B------:R-:W5:Y:S01]  /*acf0*/  LDCU.64 UR6, c[0x4][0x78] ;  /* 0x01000f00ff0677ac */ /* 0x000f620008000a00 */
[----:B------:R-:W2:Y:S01]  /*ad00*/  LDC.64 R14, c[0x4][R15] ;  /* 0x010000000f0e7b82 */ /* 0x000ea20000000a00 */
[----:B------:R-:W4:Y:S01]  /*ad10*/  LDCU.64 UR4, c[0x4][0x10] ;  /* 0x01000200ff0477ac */ /* 0x000f220008000a00 */
[----:B---3--:R-:W-:Y:S01]  /*ad20*/  MOV R5, UR9 ;  /* 0x0000000900057c02 */ /* 0x008fe20008000f00 */
[----:B-1----:R-:W-:Y:S01]  /*ad30*/  IMAD.U32 R4, RZ, RZ, UR8 ;  /* 0x00000008ff047e24 */ /* 0x002fe2000f8e00ff */
[----:B-----5:R-:W-:Y:S01]  /*ad40*/  MOV R7, UR7 ;  /* 0x0000000700077c02 */ /* 0x020fe20008000f00 */
[----:B------:R-:W-:Y:S01]  /*ad50*/  IMAD.U32 R6, RZ, RZ, UR6 ;  /* 0x00000006ff067e24 */ /* 0x000fe2000f8e00ff */
[----:B----4-:R-:W-:Y:S01]  /*ad60*/  MOV R11, UR5 ;  /* 0x00000005000b7c02 */ /* 0x010fe20008000f00 */
[----:B------:R-:W-:Y:S02]  /*ad70*/  IMAD.U32 R10, RZ, RZ, UR4 ;  /* 0x00000004ff0a7e24 */ /* 0x000fe4000f8e00ff */
[----:B------:R-:W-:Y:S07]  /*ad80*/  LEPC R20, `(.L_x_129) ;  /* 0x000000001014794e */ /* 0x000fee0000000000 */
[----:B--2---:R-:W-:Y:S05]  /*ad90*/  CALL.ABS.NOINC R14 ;  /* 0x000000000e007343 */ /* 0x004fea0003c00000 */
.L_x_129:
[----:B------:R-:W-:Y:S05]  /*ada0*/  WARPSYNC.ALL ;  /* 0x0000000000007948 */ /* 0x000fea0003800000 */
[C---:B------:R-:W-:Y:S01]  /*adb0*/  R2UR UR4, R92.reuse ;  /* 0x000000005c0472ca */ /* 0x040fe200000e0000 */
[----:B---3--:R-:W-:Y:S05]  /*adc0*/  VIADD R0, R92, 0x80 ;  /* 0x000000805c007836 */ /* 0x008fea0000000000 */
[----:B------:R-:W-:Y:S04]  /*add0*/  SHF.R.U32.HI R0, RZ, 0x15, R0 ;  /* 0x00000015ff007819 */ /* 0x000fe80000011600 */
[----:B------:R-:W-:Y:S03]  /*ade0*/  LOP3.LUT P0, RZ, R0, 0x3, R181, 0x48, !PT ;  /* 0x0000000300ff7812 */ /* 0x000fe600078048b5 */
[----:B------:R-:W3:Y:S10]  /*adf0*/  LDTM.x32 R24, tmem[UR4] ;  /* 0x00000004001879ee */ /* 0x000ef400082c0000 */
[----:B---3--:R-:W-:Y:S05]  /*ae00*/  @!P0 BRA `(.L_x_130) ;  /* 0x0000000000408947 */ /* 0x008fea0003800000 */
        /* <DEDUP_REMOVED lines=16> */
.L_x_130:
[----:B------:R-:W-:Y:S05]  /*af10*/  WARPSYNC.ALL ;  /* 0x0000000000007948 */ /* 0x000fea0003800000 */
[----:B------:R-:W-:Y:S11]  /*af20*/  R2UR UR4, R92 ;  /* 0x000000005c0472ca */ /* 0x000ff600000e0000 */
[----:B------:R-:W-:Y:S02]  /*af30*/  @!UPT UIADD3 URZ, UPT, UPT, URZ, URZ, URZ ;  /* 0x000000fffffff290 */ /* 0x000fe4000fffe0ff */
[----:B------:R-:W3:Y:S02]  /*af40*/  LDTM.x32 R56, tmem[UR4+0x80] ;  /* 0x00008004003879ee */ /* 0x000ee400082c0000 */
[----:B---3--:R-:W-:Y:S01]  /*af50*/  NOP ;  /* 0x0000000000007918 */ /* 0x008fe20000000000 */
.L_x_128:
[----:B-1----:R-:W-:Y:S01]  /*af60*/  SHF.L.U32 R4, R168, 0x10, RZ ;  /* 0x00000010a8047819 */ /* 0x002fe200000006ff */
[----:B---3--:R-:W-:Y:S01]  /*af70*/  FMUL R0, R130, R24 ;  /* 0x0000001882007220 */ /* 0x008fe20000400000 */
[----:B------:R-:W-:Y:S01]  /*af80*/  LOP3.LUT R6, R168, 0xffff0000, RZ, 0xc0, !PT ;  /* 0xffff0000a8067812 */ /* 0x000fe200078ec0ff */
[C---:B------:R-:W-:Y:S01]  /*af90*/  FMUL R3, R130.reuse, R25 ;  /* 0x0000001982037220 */ /* 0x040fe20000400000 */
[----:B------:R-:W-:Y:S01]  /*afa0*/  SHF.L.U32 R7, R169, 0x10, RZ ;  /* 0x00000010a9077819 */ /* 0x000fe200000006ff */
[----:B------:R-:W-:Y:S01]  /*afb0*/  FFMA R0, R133, R4, R0 ;  /* 0x0000000485007223 */ /* 0x000fe20000000000 */
[----:B------:R-:W-:Y:S01]  /*afc0*/  LOP3.LUT R8, R169, 0xffff0000, RZ, 0xc0, !PT ;  /* 0xffff0000a9087812 */ /* 0x000fe200078ec0ff */
[----:B------:R-:W-:Y:S01]  /*afd0*/  FMUL R4, R130, R26 ;  /* 0x0000001a82047220 */ /* 0x000fe20000400000 */
[C---:B------:R-:W-:Y:S01]  /*afe0*/  SHF.L.U32 R9, R170.reuse, 0x10, RZ ;  /* 0x00000010aa097819 */ /* 0x040fe200000006ff */
[----:B------:R-:W-:Y:S01]  /*aff0*/  FFMA R3, R133, R6, R3 ;  /* 0x0000000685037223 */ /* 0x000fe20000000003 */
[----:B------:R-:W-:Y:S01]  /*b000*/  LOP3.LUT R10, R170, 0xffff0000, RZ, 0xc0, !PT ;  /* 0xffff0000aa0a7812 */ /* 0x000fe200078ec0ff */
[C---:B------:R-:W-:Y:S01]  /*b010*/  FMUL R5, R130.reuse, R27 ;  /* 0x0000001b82057220 */ /* 0x040fe20000400000 */
[C---:B------:R-:W-:Y:S01]  /*b020*/  SHF.L.U32 R11, R171.reuse, 0x10, RZ ;  /* 0x00000010ab0b7819 */ /* 0x040fe200000006ff */
[----:B------:R-:W-:Y:S01]  /*b030*/  FMUL R6, R130, R28 ;  /* 0x0000001c82067220 */ /* 0x000fe20000400000 */
[----:B------:R-:W-:Y:S01]  /*b040*/  LOP3.LUT R12, R171, 0xffff0000, RZ, 0xc0, !PT ;  /* 0xffff0000ab0c7812 */ /* 0x000fe200078ec0ff */
[C---:B------:R-:W-:Y:S01]  /*b050*/  FFMA R4, R133.reuse, R7, R4 ;  /* 0x0000000785047223 */ /* 0x040fe20000000004 */
[----:B------:R-:W-:Y:S01]  /*b060*/  ISETP.NE.AND P1, PT, R192, R17, PT ;  /* 0x00000011c000720c */ /* 0x000fe20003f25270 */
[----:B------:R-:W-:Y:S01]  /*b070*/  FFMA R5, R133, R8, R5 ;  /* 0x0000000885057223 */ /* 0x000fe20000000005 */
[----:B------:R-:W-:Y:S01]  /*b080*/  F2FP.BF16.F32.PACK_AB R16, R3, R0 ;  /* 0x000000000310723e */ /* 0x000fe200000010ff */
[C---:B------:R-:W-:Y:S01]  /*b090*/  FMUL R7, R130.reuse, R29 ;  /* 0x0000001d82077220 */ /* 0x040fe20000400000 */
[----:B------:R-:W-:Y:S01]  /*b0a0*/  LOP3.LUT R14, R159, 0xffff0000, RZ, 0xc0, !PT ;  /* 0xffff00009f0e7812 */ /* 0x000fe200078ec0ff */
[----:B------:R-:W-:Y:S01]  /*b0b0*/  FFMA R6, R133, R9, R6 ;  /* 0x0000000985067223 */ /* 0x000fe20000000006 */
[----:B------:R-:W-:Y:S01]  /*b0c0*/  F2FP.BF16.F32.PACK_AB R17, R5, R4 ;  /* 0x000000040511723e */ /* 0x000fe200000010ff */
[C---:B------:R-:W-:Y:S01]  /*b0d0*/  FMUL R8, R130.reuse, R30 ;  /* 0x0000001e82087220 */ /* 0x040fe20000400000 */
[----:B------:R-:W-:Y:S01]  /*b0e0*/  ISETP.NE.AND P2, PT, R195, RZ, PT ;  /* 0x000000ffc300720c */ /* 0x000fe20003f45270 */
[----:B------:R-:W-:Y:S01]  /*b0f0*/  FMUL R9, R130, R31 ;  /* 0x0000001f82097220 */ /* 0x000fe20000400000 */
[----:B------:R-:W-:Y:S01]  /*b100*/  ISETP.NE.AND P0, PT, R192, RZ, PT ;  /* 0x000000ffc000720c */ /* 0x000fe20003f05270 */
[C---:B------:R-:W-:Y:S01]  /*b110*/  FFMA R7, R133.reuse, R10, R7 ;  /* 0x0000000a85077223 */ /* 0x040fe20000000007 */
[C---:B------:R-:W-:Y:S01]  /*b120*/  FFMA R8, R133.reuse, R11, R8 ;  /* 0x0000000b85087223 */ /* 0x040fe20000000008 */
[----:B------:R-:W-:Y:S01]  /*b130*/  SHF.L.U32 R11, R164, 0x10, RZ ;  /* 0x00000010a40b7819 */ /* 0x000fe200000006ff */
[----:B------:R-:W-:Y:S01]  /*b140*/  FFMA R9, R133, R12, R9 ;  /* 0x0000000c85097223 */ /* 0x000fe20000000009 */
[----:B------:R-:W-:Y:S01]  /*b150*/  SHF.L.U32 R12, R166, 0x10, RZ ;  /* 0x00000010a60c7819 */ /* 0x000fe200000006ff */
[C---:B------:R-:W-:Y:S01]  /*b160*/  FMUL R10, R130.reuse, R32 ;  /* 0x00000020820a7220 */ /* 0x040fe20000400000 */
[----:B------:R-:W-:Y:S01]  /*b170*/  F2FP.BF16.F32.PACK_AB R18, R7, R6 ;  /* 0x000000060712723e */ /* 0x000fe200000010ff */
[----:B------:R-:W-:Y:S01]  /*b180*/  FMUL R0, R130, R33 ;  /* 0x0000002182007220 */ /* 0x000fe20000400000 */
[----:B------:R-:W-:Y:S01]  /*b190*/  F2FP.BF16.F32.PACK_AB R19, R9, R8 ;  /* 0x000000080913723e */ /* 0x000fe200000010ff */
[----:B------:R-:W-:Y:S01]  /*b1a0*/  FFMA R10, R133, R11, R10 ;  /* 0x0000000b850a7223 */ /* 0x000fe2000000000a */
[----:B------:R-:W-:Y:S01]  /*b1b0*/  LOP3.LUT R6, R164, 0xffff0000, RZ, 0xc0, !PT ;  /* 0xffff0000a4067812 */ /* 0x000fe200078ec0ff */
[C---:B------:R-:W-:Y:S01]  /*b1c0*/  FMUL R3, R130.reuse, R34 ;  /* 0x0000002282037220 */ /* 0x040fe20000400000 */
[C---:B------:R-:W-:Y:S01]  /*b1d0*/  SHF.L.U32 R8, R165.reuse, 0x10, RZ ;  /* 0x00000010a5087819 */ /* 0x040fe200000006ff */
[----:B------:R1:W-:Y:S01]  /*b1e0*/  @!P1 STS.128 [R191+0x4000], R16 ;  /* 0x00400010bf009388 */ /* 0x0003e20000000c00 */
[----:B------:R-:W-:Y:S01]  /*b1f0*/  LOP3.LUT R7, R165, 0xffff0000, RZ, 0xc0, !PT ;  /* 0xffff0000a5077812 */ /* 0x000fe200078ec0ff */
[----:B------:R-:W-:Y:S01]  /*b200*/  FMUL R4, R130, R35 ;  /* 0x0000002382047220 */ /* 0x000fe20000400000 */
[----:B------:R-:W-:Y:S01]  /*b210*/  LOP3.LUT R9, R166, 0xffff0000, RZ, 0xc0, !PT ;  /* 0xffff0000a6097812 */ /* 0x000fe200078ec0ff */
[C---:B------:R-:W-:Y:S01]  /*b220*/  FMUL R5, R130.reuse, R36 ;  /* 0x0000002482057220 */ /* 0x040fe20000400000 */
[----:B------:R-:W-:Y:S01]  /*b230*/  LOP3.LUT R11, R167, 0xffff0000, RZ, 0xc0, !PT ;  /* 0xffff0000a70b7812 */ /* 0x000fe200078ec0ff */
[C---:B------:R-:W-:Y:S01]  /*b240*/  FFMA R0, R133.reuse, R6, R0 ;  /* 0x0000000685007223 */ /* 0x040fe20000000000 */
[C---:B------:R-:W-:Y:S01]  /*b250*/  FFMA R3, R133.reuse, R8, R3 ;  /* 0x0000000885037223 */ /* 0x040fe20000000003 */
[C---:B------:R-:W-:Y:S01]  /*b260*/  FFMA R4, R133.reuse, R7, R4 ;  /* 0x0000000785047223 */ /* 0x040fe20000000004 */
[----:B------:R-:W-:Y:S01]  /*b270*/  FFMA R5, R133, R12, R5 ;  /* 0x0000000c85057223 */ /* 0x000fe20000000005 */
[----:B------:R-:W-:Y:S01]  /*b280*/  SHF.L.U32 R12, R167, 0x10, RZ ;  /* 0x00000010a70c7819 */ /* 0x000fe200000006ff */
[----:B------:R-:W-:Y:S01]  /*b290*/  FMUL R6, R130, R37 ;  /* 0x0000002582067220 */ /* 0x000fe20000400000 */
[----:B------:R-:W-:Y:S01]  /*b2a0*/  F2FP.BF16.F32.PACK_AB R20, R0, R10 ;  /* 0x0000000a0014723e */ /* 0x000fe200000010ff */
[----:B------:R-:W-:Y:S01]  /*b2b0*/  FMUL R7, R130, R38 ;  /* 0x0000002682077220 */ /* 0x000fe20000400000 */
[----:B------:R-:W-:Y:S01]  /*b2c0*/  F2FP.BF16.F32.PACK_AB R21, R4, R3 ;  /* 0x000000030415723e */ /* 0x000fe200000010ff */
[----:B------:R-:W-:Y:S01]  /*b2d0*/  FMUL R8, R130, R39 ;  /* 0x0000002782087220 */ /* 0x000fe20000400000 */
[----:B----4-:R-:W-:Y:S01]  /*b2e0*/  SHF.L.U32 R3, R160, 0x10, RZ ;  /* 0x00000010a0037819 */ /* 0x010fe200000006ff */
[C---:B------:R-:W-:Y:S01]  /*b2f0*/  FFMA R6, R133.reuse, R9, R6 ;  /* 0x0000000985067223 */ /* 0x040fe20000000006 */
[----:B------:R-:W-:Y:S01]  /*b300*/  SHF.L.U32 R9, R162, 0x10, RZ ;  /* 0x00000010a2097819 */ /* 0x000fe200000006ff */
[----:B------:R-:W-:Y:S01]  /*b310*/  FFMA R7, R133, R12, R7 ;  /* 0x0000000c85077223 */ /* 0x000fe20000000007 */
[----:B------:R-:W-:Y:S01]  /*b320*/  LOP3.LUT R10, R157, 0xffff0000, RZ, 0xc0, !PT ;  /* 0xffff00009d0a7812 */ /* 0x000fe200078ec0ff */
[C---:B------:R-:W-:Y:S01]  /*b330*/  FFMA R8, R133.reuse, R11, R8 ;  /* 0x0000000b85087223 */ /* 0x040fe20000000008 */
[----:B------:R-:W-:Y:S01]  /*b340*/  F2FP.BF16.F32.PACK_AB R22, R6, R5 ;  /* 0x000000050616723e */ /* 0x000fe200000010ff */
[----:B------:R-:W-:Y:S01]  /*b350*/  FMUL R0, R130, R40 ;  /* 0x0000002882007220 */ /* 0x000fe20000400000 */
[----:B------:R-:W-:Y:S01]  /*b360*/  LOP3.LUT R6, R160, 0xffff0000, RZ, 0xc0, !PT ;  /* 0xffff0000a0067812 */ /* 0x000fe200078ec0ff */
[----:B------:R-:W-:Y:S01]  /*b370*/  FMUL R4, R130, R42 ;  /* 0x0000002a82047220 */ /* 0x000fe20000400000 */
[----:B------:R-:W-:Y:S01]  /*b380*/  F2FP.BF16.F32.PACK_AB R23, R8, R7 ;  /* 0x000000070817723e */ /* 0x000fe200000010ff */
[----:B------:R-:W-:Y:S01]  /*b390*/  FFMA R0, R133, R3, R0 ;  /* 0x0000000385007223 */ /* 0x000fe20000000000 */
[C---:B------:R-:W-:Y:S01]  /*b3a0*/  SHF.L.U32 R7, R161.reuse, 0x10, RZ ;  /* 0x00000010a1077819 */ /* 0x040fe200000006ff */
[C---:B------:R-:W-:Y:S01]  /*b3b0*/  FMUL R3, R130.reuse, R41 ;  /* 0x0000002982037220 */ /* 0x040fe20000400000 */
[----:B------:R-:W-:Y:S01]  /*b3c0*/  LOP3.LUT R8, R161, 0xffff0000, RZ, 0xc0, !PT ;  /* 0xffff0000a1087812 */ /* 0x000fe200078ec0ff */
[----:B------:R-:W-:Y:S01]  /*b3d0*/  FMUL R5, R130, R43 ;  /* 0x0000002b82057220 */ /* 0x000fe20000400000 */
[----:B------:R-:W-:Y:S01]  /*b3e0*/  LOP3.LUT R12, R158, 0xffff0000, RZ, 0xc0, !PT ;  /* 0xffff00009e0c7812 */ /* 0x000fe200078ec0ff */
[----:B------:R-:W-:Y:S01]  /*b3f0*/  FFMA R3, R133, R6, R3 ;  /* 0x0000000685037223 */ /* 0x000fe20000000003 */
[----:B------:R-:W-:Y:S01]  /*b400*/  SHF.L.U32 R11, R159, 0x10, RZ ;  /* 0x000000109f0b7819 */ /* 0x000fe200000006ff */
[C---:B------:R-:W-:Y:S01]  /*b410*/  FFMA R4, R133.reuse, R7, R4 ;  /* 0x0000000785047223 */ /* 0x040fe20000000004 */
        /* <DEDUP_REMOVED lines=60> */
[----:B------:R-:W-:Y:S01]  /*b7e0*/  FFMA R5, R133, R12, R5 ;  /* 0x0000000c85057223 */ /* 0x000fe20000000005 */
[----:B------:R-:W-:Y:S01]  /*b7f0*/  SHF.L.U32 R12, R155, 0x10, RZ ;  /* 0x000000109b0c7819 */ /* 0x000fe200000006ff */
[----:B------:R-:W-:Y:S01]  /*b800*/  FMUL R6, R130, R61 ;  /* 0x0000003d82067220 */ /* 0x000fe20000400000 */
[----:B------:R-:W-:Y:S01]  /*b810*/  F2FP.BF16.F32.PACK_AB R89, R4, R3 ;  /* 0x000000030459723e */ /* 0x000fe200000010ff */
[----:B------:R-:W-:Y:S01]  /*b820*/  FMUL R7, R130, R62 ;  /* 0x0000003e82077220 */ /* 0x000fe20000400000 */
[----:B------:R-:W-:Y:S01]  /*b830*/  SHF.L.U32 R3, R148, 0x10, RZ ;  /* 0x0000001094037819 */ /* 0x000fe200000006ff */
[----:B------:R-:W-:Y:S01]  /*b840*/  FMUL R8, R130, R63 ;  /* 0x0000003f82087220 */ /* 0x000fe20000400000 */
[----:B------:R-:W-:Y:S01]  /*b850*/  LOP3.LUT R14, R147, 0xffff0000, RZ, 0xc0, !PT ;  /* 0xffff0000930e7812 */ /* 0x000fe200078ec0ff */
        /* <DEDUP_REMOVED lines=8> */
[----:B------:R1:W-:Y:S01]  /*b8e0*/  @!P1 STS.128 [R196+0x4010], R20 ;  /* 0x00401014c4009388 */ /* 0x0003e20000000c00 */
[----:B------:R-:W-:Y:S01]  /*b8f0*/  F2FP.BF16.F32.PACK_AB R91, R8, R7 ;  /* 0x00000007085b723e */ /* 0x000fe200000010ff */
[----:B------:R-:W-:Y:S01]  /*b900*/  FFMA R0, R133, R3, R0 ;  /* 0x0000000385007223 */ /* 0x000fe20000000000 */
[C---:B------:R-:W-:Y:S01]  /*b910*/  SHF.L.U32 R7, R149.reuse, 0x10, RZ ;  /* 0x0000001095077819 */ /* 0x040fe200000006ff */
[C---:B------:R-:W-:Y:S01]  /*b920*/  FMUL R3, R130.reuse, R65 ;  /* 0x0000004182037220 */ /* 0x040fe20000400000 */
[----:B------:R-:W-:Y:S01]  /*b930*/  LOP3.LUT R8, R149, 0xffff0000, RZ, 0xc0, !PT ;  /* 0xffff000095087812 */ /* 0x000fe200078ec0ff */
[C---:B------:R-:W-:Y:S01]  /*b940*/  FMUL R4, R130.reuse, R66 ;  /* 0x0000004282047220 */ /* 0x040fe20000400000 */
[----:B------:R-:W-:Y:S01]  /*b950*/  SHF.L.U32 R11, R147, 0x10, RZ ;  /* 0x00000010930b7819 */ /* 0x000fe200000006ff */
[C---:B------:R-:W-:Y:S01]  /*b960*/  FMUL R5, R130.reuse, R67 ;  /* 0x0000004382057220 */ /* 0x040fe20000400000 */
[C---:B------:R-:W-:Y:S01]  /*b970*/  FFMA R3, R133.reuse, R6, R3 ;  /* 0x0000000685037223 */ /* 0x040fe20000000003 */
[C---:B------:R-:W-:Y:S01]  /*b980*/  FFMA R4, R133.reuse, R7, R4 ;  /* 0x0000000785047223 */ /* 0x040fe20000000004 */
[----:B------:R-:W-:Y:S01]  /*b990*/  FMUL R6, R130, R68 ;  /* 0x0000004482067220 */ /* 0x000fe20000400000 */
[----:B------:R-:W-:Y:S01]  /*b9a0*/  FFMA R5, R133, R8, R5 ;  /* 0x0000000885057223 */ /* 0x000fe20000000005 */
[----:B------:R-:W-:Y:S01]  /*b9b0*/  LOP3.LUT R8, R150, 0xffff0000, RZ, 0xc0, !PT ;  /* 0xffff000096087812 */ /* 0x000fe200078ec0ff */
[C---:B------:R-:W-:Y:S01]  /*b9c0*/  FMUL R7, R130.reuse, R69 ;  /* 0x0000004582077220 */ /* 0x040fe20000400000 */
[----:B---3--:R-:W-:Y:S01]  /*b9d0*/  F2FP.BF16.F32.PACK_AB R16, R3, R0 ;  /* 0x000000000310723e */ /* 0x008fe200000010ff */
[----:B------:R3:W-:Y:S01]  /*b9e0*/  @!P1 STS.128 [R191+0x5000], R88 ;  /* 0x00500058bf009388 */ /* 0x0007e20000000c00 */
[----:B------:R-:W-:Y:S01]  /*b9f0*/  F2FP.BF16.F32.PACK_AB R17, R5, R4 ;  /* 0x000000040511723e */ /* 0x000fe200000010ff */
[----:B------:R-:W-:Y:S01]  /*ba00*/  FFMA R6, R133, R9, R6 ;  /* 0x0000000985067223 */ /* 0x000fe20000000006 */
[----:B------:R-:W-:Y:S01]  /*ba10*/  SHF.L.U32 R5, R151, 0x10, RZ ;  /* 0x0000001097057819 */ /* 0x000fe200000006ff */
[----:B------:R-:W-:Y:S01]  /*ba20*/  FFMA R7, R133, R8, R7 ;  /* 0x0000000885077223 */ /* 0x000fe20000000007 */
[----:B------:R-:W-:Y:S01]  /*ba30*/  LOP3.LUT R8, R151, 0xffff0000, RZ, 0xc0, !PT ;  /* 0xffff000097087812 */ /* 0x000fe200078ec0ff */
[----:B------:R-:W-:Y:S01]  /*ba40*/  FMUL R0, R130, R70 ;  /* 0x0000004682007220 */ /* 0x000fe20000400000 */
[----:B------:R-:W-:Y:S01]  /*ba50*/  SHF.L.U32 R9, R140, 0x10, RZ ;  /* 0x000000108c097819 */ /* 0x000fe200000006ff */
[C---:B------:R-:W-:Y:S01]  /*ba60*/  FMUL R3, R130.reuse, R71 ;  /* 0x0000004782037220 */ /* 0x040fe20000400000 */
[----:B------:R-:W-:Y:S01]  /*ba70*/  F2FP.BF16.F32.PACK_AB R18, R7, R6 ;  /* 0x000000060712723e */ /* 0x000fe200000010ff */
[----:B------:R-:W-:Y:S01]  /*ba80*/  FMUL R4, R130, R72 ;  /* 0x0000004882047220 */ /* 0x000fe20000400000 */
        /* <DEDUP_REMOVED lines=15> */
[C---:B------:R-:W-:Y:S01]  /*bb80*/  FMUL R0, R130.reuse, R76 ;  /* 0x0000004c82007220 */ /* 0x040fe20000400000 */
[----:B-1----:R-:W-:Y:S01]  /*bb90*/  F2FP.BF16.F32.PACK_AB R20, R5, R4 ;  /* 0x000000040514723e */ /* 0x002fe200000010ff */
[C---:B------:R-:W-:Y:S01]  /*bba0*/  FMUL R3, R130.reuse, R77 ;  /* 0x0000004d82037220 */ /* 0x040fe20000400000 */
[----:B------:R-:W-:Y:S01]  /*bbb0*/  F2FP.BF16.F32.PACK_AB R21, R7, R6 ;  /* 0x000000060715723e */ /* 0x000fe200000010ff */
[----:B------:R3:W-:Y:S01]  /*bbc0*/  @!P1 STS.128 [R199+0x5010], R16 ;  /* 0x00501010c7009388 */ /* 0x0007e20000000c00 */
[----:B------:R-:W-:Y:S01]  /*bbd0*/  SHF.L.U32 R7, R143, 0x10, RZ ;  /* 0x000000108f077819 */ /* 0x000fe200000006ff */
[----:B------:R-:W-:Y:S01]  /*bbe0*/  FFMA R0, R133, R8, R0 ;  /* 0x0000000885007223 */ /* 0x000fe20000000000 */
[----:B------:R-:W-:Y:S01]  /*bbf0*/  LOP3.LUT R8, R143, 0xffff0000, RZ, 0xc0, !PT ;  /* 0xffff00008f087812 */ /* 0x000fe200078ec0ff */
        /* <DEDUP_REMOVED lines=28> */
[----:B------:R-:W-:Y:S02]  /*bdc0*/  F2FP.BF16.F32.PACK_AB R12, R0, R6 ;  /* 0x00000006000c723e */ /* 0x000fe400000010ff */
[----:B------:R-:W-:Y:S02]  /*bdd0*/  F2FP.BF16.F32.PACK_AB R13, R7, R3 ;  /* 0x00000003070d723e */ /* 0x000fe400000010ff */
[----:B------:R-:W-:Y:S02]  /*bde0*/  F2FP.BF16.F32.PACK_AB R14, R5, R4 ;  /* 0x00000004050e723e */ /* 0x000fe400000010ff */
[----:B------:R-:W-:Y:S02]  /*bdf0*/  F2FP.BF16.F32.PACK_AB R15, R9, R8 ;  /* 0x00000008090f723e */ /* 0x000fe400000010ff */
[----:B------:R-:W-:Y:S02]  /*be00*/  MOV R0, UR36 ;  /* 0x0000002400007c02 */ /* 0x000fe40008000f00 */
[----:B------:R-:W-:Y:S01]  /*be10*/  @P2 SHF.L.U32 R3, RZ, 0x1f, RZ ;  /* 0x0000001fff032819 */ /* 0x000fe200000006ff */
[----:B------:R3:W-:Y:S01]  /*be20*/  @!P1 STS.128 [R196+0x5010], R12 ;  /* 0x0050100cc4009388 */ /* 0x0007e20000000c00 */
[----:B------:R-:W-:Y:S04]  /*be30*/  @P2 LEA R0, R0, UR44, 0x3 ;  /* 0x0000002c00002c11 */ /* 0x000fe8000f8e18ff */
[----:B------:R-:W-:Y:S02]  /*be40*/  @P2 IADD3 R4, PT, PT, R0, 0x30, RZ ;  /* 0x0000003000042810 */ /* 0x000fe40007ffe0ff */
[----:B------:R-:W-:Y:S01]  /*be50*/  LEA R0, R138, UR44, 0x3 ;  /* 0x0000002c8a007c11 */ /* 0x000fe2000f8e18ff */
[----:B------:R-:W-:Y:S01]  /*be60*/  @!PT LDS RZ, [RZ] ;  /* 0x00000000fffff984 */ /* 0x000fe20000000800 */
[----:B------:R-:W-:Y:S01]  /*be70*/  @!PT LDS RZ, [RZ] ;  /* 0x00000000fffff984 */ /* 0x000fe20000000800 */
[----:B------:R-:W-:Y:S01]  /*be80*/  @!PT LDS RZ, [RZ] ;  /* 0x00000000fffff984 */ /* 0x000fe20000000800 */
[----:B------:R-:W-:Y:S01]  /*be90*/  @!PT LDS RZ, [RZ] ;  /* 0x00000000fffff984 */ /* 0x000fe20000000800 */
[----:B------:R1:W-:Y:S06]  /*bea0*/  MEMBAR.ALL.CTA ;  /* 0x0000000000007992 */ /* 0x0003ec0000008000 */
[----:B-1----:R-:W1:Y:S02]  /*beb0*/  FENCE.VIEW.ASYNC.S ;  /* 0x00000000000073c6 */ /* 0x002e640000000000 */
[----:B------:R-:W-:Y:S05]  /*bec0*/  WARPSYNC.ALL ;  /* 0x0000000000007948 */ /* 0x000fea0003800000 */
[----:B------:R-:W-:Y:S01]  /*bed0*/  BSSY.RECONVERGENT B0, `(.L_x_131) ;  /* 0x0000010000007945 */ /* 0x000fe20003800200 */
[----:B------:R-:W-:Y:S01]  /*bee0*/  @P2 PRMT R4, R201, 0x654, R4 ;  /* 0x00000654c9042816 */ /* 0x000fe20000000004 */
[----:B-1----:R-:W-:Y:S06]  /*bef0*/  BAR.SYNC.DEFER_BLOCKING 0x1, 0x80 ;  /* 0x0042000000007b1d */ /* 0x002fec0000010000 */
[----:B------:R-:W-:Y:S05]  /*bf00*/  @P0 BRA `(.L_x_132) ;  /* 0x0000000000300947 */ /* 0x000fea0003800000 */
[----:B------:R-:W-:Y:S02]  /*bf10*/  UIADD3 UR4, UP0, UPT, UR54, 0xa80, URZ ;  /* 0x00000a8036047890 */ /* 0x000fe4000ff1e0ff */
[----:B------:R-:W-:Y:S02]  /*bf20*/  UIADD3 UR48, UPT, UPT, UR44, 0x4200, URZ ;  /* 0x000042002c307890 */ /* 0x000fe4000fffe0ff */
[----:B------:R-:W-:Y:S01]  /*bf30*/  UIADD3.X UR5, UPT, UPT, URZ, UR55, URZ, UP0, !UPT ;  /* 0x00000037ff057290 */ /* 0x000fe200087fe4ff */
[----:B------:R-:W-:Y:S01]  /*bf40*/  UMOV UR51, UR60 ;  /* 0x0000003c00337c82 */ /* 0x000fe20008000000 */
[----:B------:R-:W-:Y:S02]  /*bf50*/  UIADD3 UR9, UPT, UPT, UR49, 0x80, URZ ;  /* 0x0000008031097890 */ /* 0x000fe4000fffe0ff */
[----:B------:R-:W-:Y:S01]  /*bf60*/  UIADD3 UR8, UPT, UPT, UR44, 0x5200, URZ ;  /* 0x000052002c087890 */ /* 0x000fe2000fffe0ff */
[----:B------:R-:W-:Y:S01]  /*bf70*/  UMOV UR10, UR50 ;  /* 0x00000032000a7c82 */ /* 0x000fe20008000000 */
[----:B------:R-:W-:Y:S03]  /*bf80*/  UMOV UR11, UR60 ;  /* 0x0000003c000b7c82 */ /* 0x000fe60008000000 */
[----:B------:R1:W-:Y:S04]  /*bf90*/  UTMASTG.3D [UR48], [UR4] ;  /* 0x00000030040073b5 */ /* 0x0003e80008010000 */
[----:B------:R1:W-:Y:S01]  /*bfa0*/  UTMASTG.3D [UR8], [UR4] ;  /* 0x00000008040073b5 */ /* 0x0003e20008010000 */
[----:B------:R0:W-:Y:S01]  /*bfb0*/  UTMACMDFLUSH ;  /* 0x00000000000079b7 */ /* 0x0001e20000000000 */
[----:B-1----:R-:W-:Y:S04]  /*bfc0*/  DEPBAR.LE SB0, 0x1 ;  /* 0x000080400000791a */ /* 0x002fe80000000000 */
.L_x_132:
[----:B------:R-:W-:Y:S05]  /*bfd0*/  BSYNC.RECONVERGENT B0 ;  /* 0x0000000000007941 */ /* 0x000fea0003800200 */
.L_x_131:
[----:B------:R-:W-:Y:S01]  /*bfe0*/  BAR.SYNC.DEFER_BLOCKING 0x1, 0x80 ;  /* 0x0042000000007b1d */ /* 0x000fe20000010000 */
[----:B------:R-:W-:Y:S01]  /*bff0*/  UIADD3 UR4, UPT, UPT, UR36, 0x1, URZ ;  /* 0x0000000124047890 */ /* 0x000fe2000fffe0ff */
[----:B---3--:R-:W-:Y:S03]  /*c000*/  HFMA2 R16, -RZ, RZ, 0, 0 ;  /* 0x00000000ff107431 */ /* 0x008fe600000001ff */
[----:B------:R-:W-:Y:S04]  /*c010*/  UISETP.NE.AND UP0, UPT, UR4, 0x4, UPT ;  /* 0x000000040400788c */ /* 0x000fe8000bf05270 */
[----:B------:R-:W-:Y:S01]  /*c020*/  USEL UR46, UR4, URZ, UP0 ;  /* 0x000000ff042e7287 */ /* 0x000fe20008000000 */
[----:B------:R1:W-:Y:S01]  /*c030*/  @P2 SYNCS.ARRIVE.TRANS64.RED.A1T0 RZ, [R4+URZ], RZ ;  /* 0x000000ff04ff29a7 */ /* 0x0003e200081004ff */
[----:B------:R-:W-:Y:S01]  /*c040*/  BSSY B1, `(.L_x_133) ;  /* 0x000001e000017945 */ /* 0x000fe20003800000 */
[----:B------:R-:W3:Y:S02]  /*c050*/  @P2 SYNCS.PHASECHK.TRANS64.TRYWAIT P0, [R0+URZ+0x10], R3 ;  /* 0x00001003000025a7 */ /* 0x000ee400080011ff */
        /* <DEDUP_REMOVED lines=13> */
.L_x_136:
[----:B------:R-:W-:Y:S05]  /*c130*/  BSYNC B0 ;  /* 0x0000000000007941 */ /* 0x000fea0003800000 */
.L_x_135:
[----:B------:R-:W-:Y:S01]  /*c140*/  ISETP.NE.AND P0, PT, R139, RZ, PT ;  /* 0x000000ff8b00720c */ /* 0x000fe20003f05270 */
[----:B------:R-:W-:Y:S11]  /*c150*/  VIADD R138, R138, 0x1 ;  /* 0x000000018a8a7836 */ /* 0x000ff60000000000 */
[----:B------:R-:W-:Y:S01]  /*c160*/  @!UPT UIADD3 URZ, UPT, UPT, URZ, URZ, URZ ;  /* 0x000000fffffff290 */ /* 0x000fe2000fffe0ff */
[----:B------:R3:W4:Y:S04]  /*c170*/  @P0 LDS.128 R160, [R4+0x20] ;  /* 0x0000200004a00984 */ /* 0x0007280000000c00 */
[----:B------:R3:W1:Y:S04]  /*c180*/  @P0 LDS.128 R140, [R4+0x1020] ;  /* 0x00102000048c0984 */ /* 0x0006680000000c00 */
[----:B------:R3:W1:Y:S04]  /*c190*/  @P0 LDS.128 R168, [R7] ;  /* 0x0000000007a80984 */ /* 0x0006680000000c00 */
[----:B------:R3:W1:Y:S04]  /*c1a0*/  @P0 LDS.128 R152, [R7+0x1000] ;  /* 0x0010000007980984 */ /* 0x0006680000000c00 */
[----:B------:R3:W1:Y:S04]  /*c1b0*/  @P0 LDS.128 R164, [R5+0x10] ;  /* 0x0000100005a40984 */ /* 0x0006680000000c00 */
[----:B------:R3:W1:Y:S04]  /*c1c0*/  @P0 LDS.128 R148, [R5+0x1010] ;  /* 0x0010100005940984 */ /* 0x0006680000000c00 */
[----:B------:R3:W1:Y:S04]  /*c1d0*/  @P0 LDS.128 R156, [R3+0x10] ;  /* 0x00001000039c0984 */ /* 0x0006680000000c00 */
[----:B------:R3:W1:Y:S01]  /*c1e0*/  @P0 LDS.128 R144, [R3+0x1010] ;  /* 0x0010100003900984 */ /* 0x0006620000000c00 */
[C---:B------:R-:W-:Y:S04]  /*c1f0*/  ISETP.NE.AND P0, PT, R138.reuse, 0x4, PT ;  /* 0x000000048a00780c */ /* 0x040fe80003f05270 */
[----:B------:R-:W-:Y:S02]  /*c200*/  SEL R138, R138, RZ, P0 ;  /* 0x000000ff8a8a7207 */ /* 0x000fe40000000000 */
[----:B------:R-:W-:Y:S02]  /*c210*/  SEL R16, RZ, 0x1, P0 ;  /* 0x00000001ff107807 */ /* 0x000fe40000000000 */
.L_x_134:
[----:B------:R-:W-:Y:S05]  /*c220*/  BSYNC B1 ;  /* 0x0000000000017941 */ /* 0x000fea0003800000 */
.L_x_133:
[----:B------:R-:W-:Y:S05]  /*c230*/  VIADD R92, R92, 0x400000 ;  /* 0x004000005c5c7836 */ /* 0x000fea0000000000 */
[----:B-1----:R-:W-:Y:S04]  /*c240*/  SHF.R.U32.HI R0, RZ, 0x15, R92 ;  /* 0x00000015ff007819 */ /* 0x002fe8000001165c */
[----:B------:R-:W-:Y:S04]  /*c250*/  LOP3.LUT R17, R0, 0x3, RZ, 0xc0, !PT ;  /* 0x0000000300117812 */ /* 0x000fe800078ec0ff */
        /* <DEDUP_REMOVED lines=11> */
[----:B------:R-:W1:Y:S01]  /*c310*/  LDCU.64 UR6, c[0x4][0x78] ;  /* 0x01000f00ff0677ac */ /* 0x000e620008000a00 */
[----:B------:R-:W2:Y:S01]  /*c320*/  LDC.64 R14, c[0x4][R15] ;  /* 0x010000000f0e7b82 */ /* 0x000ea20000000a00 */
[----:B------:R-:W5:Y:S01]  /*c330*/  LDCU.64 UR4, c[0x4][0x10] ;  /* 0x01000200ff0477ac */ /* 0x000f620008000a00 */
[----:B---3--:R-:W-:Y:S01]  /*c340*/  MOV R5, UR9 ;  /* 0x0000000900057c02 */ /* 0x008fe20008000f00 */
[----:B------:R-:W-:Y:S01]  /*c350*/  IMAD.U32 R4, RZ, RZ, UR8 ;  /* 0x00000008ff047e24 */ /* 0x000fe2000f8e00ff */
[----:B-1----:R-:W-:Y:S01]  /*c360*/  MOV R7, UR7 ;  /* 0x0000000700077c02 */ /* 0x002fe20008000f00 */
[----:B------:R-:W-:Y:S01]  /*c370*/  IMAD.U32 R6, RZ, RZ, UR6 ;  /* 0x00000006ff067e24 */ /* 0x000fe2000f8e00ff */
[----:B-----5:R-:W-:Y:S01]  /*c380*/  MOV R11, UR5 ;  /* 0x00000005000b7c02 */ /* 0x020fe20008000f00 */
[----:B------:R-:W-:Y:S02]  /*c390*/  IMAD.U32 R10, RZ, RZ, UR4 ;  /* 0x00000004ff0a7e24 */ /* 0x000fe4000f8e00ff */
[----:B------:R-:W-:Y:S07]  /*c3a0*/  LEPC R20, `(.L_x_139) ;  /* 0x000000001014794e */ /* 0x000fee0000000000 */
[----:B--2-4-:R-:W-:Y:S05]  /*c3b0*/  CALL.ABS.NOINC R14 ;  /* 0x000000000e007343 */ /* 0x014fea0003c00000 */
.L_x_139:
[----:B------:R-:W-:Y:S05]  /*c3c0*/  WARPSYNC.ALL ;  /* 0x0000000000007948 */ /* 0x000fea0003800000 */
[C---:B------:R-:W-:Y:S01]  /*c3d0*/  R2UR UR4, R92.reuse ;  /* 0x000000005c0472ca */ /* 0x040fe200000e0000 */
[----:B------:R-:W-:Y:S05]  /*c3e0*/  VIADD R0, R92, 0x80 ;  /* 0x000000805c007836 */ /* 0x000fea0000000000 */
[----:B------:R-:W-:Y:S04]  /*c3f0*/  SHF.R.U32.HI R0, RZ, 0x15, R0 ;  /* 0x00000015ff007819 */ /* 0x000fe80000011600 */
[----:B------:R-:W-:Y:S03]  /*c400*/  LOP3.LUT P0, RZ, R0, 0x3, R181, 0x48, !PT ;  /* 0x0000000300ff7812 */ /* 0x000fe600078048b5 */
[----:B------:R-:W1:Y:S10]  /*c410*/  LDTM.x32 R24, tmem[UR4] ;  /* 0x00000004001879ee */ /* 0x000e7400082c0000 */
[----:B-1----:R-:W-:Y:S05]  /*c420*/  @!P0 BRA `(.L_x_140) ;  /* 0x0000000000408947 */ /* 0x002fea0003800000 */
        /* <DEDUP_REMOVED lines=16> */
.L_x_140:
[----:B------:R-:W-:Y:S05]  /*c530*/  WARPSYNC.ALL ;  /* 0x0000000000007948 */ /* 0x000fea0003800000 */
[----:B------:R-:W-:Y:S11]  /*c540*/  R2UR UR4, R92 ;  /* 0x000000005c0472ca */ /* 0x000ff600000e0000 */
[----:B------:R-:W-:Y:S02]  /*c550*/  @!UPT UIADD3 URZ, UPT, UPT, URZ, URZ, URZ ;  /* 0x000000fffffff290 */ /* 0x000fe4000fffe0ff */
[----:B------:R-:W1:Y:S02]  /*c560*/  LDTM.x32 R56, tmem[UR4+0x80] ;  /* 0x00008004003879ee */ /* 0x000e6400082c0000 */
[----:B-1----:R-:W-:Y:S01]  /*c570*/  NOP ;  /* 0x0000000000007918 */ /* 0x002fe20000000000 */
.L_x_138:
[----:B---3--:R-:W-:Y:S01]  /*c580*/  SHF.L.U32 R4, R168, 0x10, RZ ;  /* 0x00000010a8047819 */ /* 0x008fe200000006ff */
[----:B------:R-:W-:Y:S01]  /*c590*/  FMUL R0, R130, R24 ;  /* 0x0000001882007220 */ /* 0x000fe20000400000 */
        /* <DEDUP_REMOVED lines=233> */
[----:B------:R-:W-:Y:S01]  /*d430*/  LEA R9, R138, UR44, 0x3 ;  /* 0x0000002c8a097c11 */ /* 0x000fe2000f8e18ff */
[----:B------:R3:W-:Y:S01]  /*d440*/  @!P1 STS.128 [R196+0x7010], R12 ;  /* 0x0070100cc4009388 */ /* 0x0007e20000000c00 */
[----:B------:R-:W-:Y:S02]  /*d450*/  @P2 LEA R0, R0, UR44, 0x3 ;  /* 0x0000002c00002c11 */ /* 0x000fe4000f8e18ff */
[----:B------:R-:W-:Y:S02]  /*d460*/  @P2 SHF.L.U32 R4, R16, 0x1f, RZ ;  /* 0x0000001f10042819 */ /* 0x000fe400000006ff */
[----:B------:R-:W-:Y:S01]  /*d470*/  @P2 IADD3 R0, PT, PT, R0, 0x30, RZ ;  /* 0x0000003000002810 */ /* 0x000fe20007ffe0ff */
        /* <DEDUP_REMOVED lines=13> */
[----:B------:R-:W-:Y:S02]  /*d550*/  UIADD3 UR8, UPT, UPT, UR44, 0x6200, URZ ;  /* 0x000062002c087890 */ /* 0x000fe4000fffe0ff */
[----:B------:R-:W-:Y:S01]  /*d560*/  UIADD3.X UR5, UPT, UPT, URZ, UR55, URZ, UP0, !UPT ;  /* 0x00000037ff057290 */ /* 0x000fe200087fe4ff */
[----:B------:R-:W-:Y:S01]  /*d570*/  UMOV UR9, UR49 ;  /* 0x0000003100097c82 */ /* 0x000fe20008000000 */
[----:B------:R-:W-:Y:S01]  /*d580*/  UMOV UR11, UR60 ;  /* 0x0000003c000b7c82 */ /* 0x000fe20008000000 */
[----:B------:R-:W-:Y:S02]  /*d590*/  UIADD3 UR13, UPT, UPT, UR49, 0x80, URZ ;  /* 0x00000080310d7890 */ /* 0x000fe4000fffe0ff */
[----:B------:R-:W-:Y:S01]  /*d5a0*/  UIADD3 UR12, UPT, UPT, UR44, 0x7200, URZ ;  /* 0x000072002c0c7890 */ /* 0x000fe2000fffe0ff */
[----:B------:R-:W-:Y:S03]  /*d5b0*/  UMOV UR15, UR60 ;  /* 0x0000003c000f7c82 */ /* 0x000fe60008000000 */
[----:B------:R1:W-:Y:S01]  /*d5c0*/  UTMASTG.3D [UR8], [UR4] ;  /* 0x00000008040073b5 */ /* 0x0003e20008010000 */
[----:B------:R-:W-:Y:S04]  /*d5d0*/  UMOV UR14, UR10 ;  /* 0x0000000a000e7c82 */ /* 0x000fe80008000000 */
[----:B------:R1:W-:Y:S01]  /*d5e0*/  UTMASTG.3D [UR12], [UR4] ;  /* 0x0000000c040073b5 */ /* 0x0003e20008010000 */
[----:B------:R0:W-:Y:S01]  /*d5f0*/  UTMACMDFLUSH ;  /* 0x00000000000079b7 */ /* 0x0001e20000000000 */
[----:B-1----:R-:W-:Y:S04]  /*d600*/  DEPBAR.LE SB0, 0x1 ;  /* 0x000080400000791a */ /* 0x002fe80000000000 */
.L_x_142:
[----:B------:R-:W-:Y:S05]  /*d610*/  BSYNC.RECONVERGENT B0 ;  /* 0x0000000000007941 */ /* 0x000fea0003800200 */
.L_x_141:
        /* <DEDUP_REMOVED lines=9> */
[----:B------:R-:W4:Y:S01]  /*d6b0*/  @P2 SYNCS.PHASECHK.TRANS64.TRYWAIT P0, [R9+URZ+0x10], R4 ;  /* 0x00001004090025a7 */ /* 0x000f2200080011ff */
[----:B------:R-:W-:Y:S01]  /*d6c0*/  VIADD R17, R131, UR4 ;  /* 0x0000000483117c36 */ /* 0x000fe20008000000 */
[----:B------:R-:W-:Y:S04]  /*d6d0*/  USEL UR36, UR5, URZ, UP0 ;  /* 0x000000ff05247287 */ /* 0x000fe80008000000 */
[----:B------:R-:W-:Y:S04]  /*d6e0*/  SHF.R.U32.HI R6, RZ, 0x15, R17 ;  /* 0x00000015ff067819 */ /* 0x000fe80000011611 */
[----:B------:R-:W-:Y:S02]  /*d6f0*/  LOP3.LUT R19, R6, 0x3, RZ, 0xc0, !PT ;  /* 0x0000000306137812 */ /* 0x000fe400078ec0ff */
[----:B----4-:R-:W-:Y:S01]  /*d700*/  @P2 SEL R137, RZ, 0x1, !P0 ;  /* 0x00000001ff892807 */ /* 0x010fe20004000000 */
        /* <DEDUP_REMOVED lines=9> */
[----:B------:R-:W-:Y:S04]  /*d7a0*/  SHF.L.U32 R4, R16, 0x1f, RZ ;  /* 0x0000001f10047819 */ /* 0x000fe800000006ff */
[----:B------:R-:W1:Y:S02]  /*d7b0*/  SYNCS.PHASECHK.TRANS64.TRYWAIT P0, [R9+URZ+0x10], R4 ;  /* 0x00001004090075a7 */ /* 0x000e6400080011ff */
[----:B-1----:R-:W-:Y:S05]  /*d7c0*/  @!P0 BRA `(.L_x_147) ;  /* 0x0000006400708947 */ /* 0x002fea0003800000 */
.L_x_146:
[----:B------:R-:W-:Y:S05]  /*d7d0*/  BSYNC B0 ;  /* 0x0000000000007941 */ /* 0x000fea0003800000 */
.L_x_145:
[----:B------:R-:W-:Y:S01]  /*d7e0*/  ISETP.NE.AND P0, PT, R139, RZ, PT ;  /* 0x000000ff8b00720c */ /* 0x000fe20003f05270 */
[----:B------:R-:W-:Y:S11]  /*d7f0*/  VIADD R138, R138, 0x1 ;  /* 0x000000018a8a7836 */ /* 0x000ff60000000000 */
[----:B------:R-:W-:Y:S01]  /*d800*/  @!UPT UIADD3 URZ, UPT, UPT, URZ, URZ, URZ ;  /* 0x000000fffffff290 */ /* 0x000fe2000fffe0ff */
[----:B------:R4:W2:Y:S04]  /*d810*/  @P0 LDS.128 R160, [R3+0x20] ;  /* 0x0000200003a00984 */ /* 0x0008a80000000c00 */
[----:B------:R4:W2:Y:S04]  /*d820*/  @P0 LDS.128 R140, [R3+0x1020] ;  /* 0x00102000038c0984 */ /* 0x0008a80000000c00 */
[----:B------:R4:W2:Y:S04]  /*d830*/  @P0 LDS.128 R168, [R7] ;  /* 0x0000000007a80984 */ /* 0x0008a80000000c00 */
[----:B------:R4:W2:Y:S04]  /*d840*/  @P0 LDS.128 R152, [R7+0x1000] ;  /* 0x0010000007980984 */ /* 0x0008a80000000c00 */
[----:B------:R4:W2:Y:S04]  /*d850*/  @P0 LDS.128 R164, [R5+0x10] ;  /* 0x0000100005a40984 */ /* 0x0008a80000000c00 */
[----:B------:R4:W2:Y:S04]  /*d860*/  @P0 LDS.128 R148, [R5+0x1010] ;  /* 0x0010100005940984 */ /* 0x0008a80000000c00 */
[----:B------:R4:W2:Y:S04]  /*d870*/  @P0 LDS.128 R156, [R0+0x10] ;  /* 0x00001000009c0984 */ /* 0x0008a80000000c00 */
[----:B------:R4:W2:Y:S01]  /*d880*/  @P0 LDS.128 R144, [R0+0x1010] ;  /* 0x0010100000900984 */ /* 0x0008a20000000c00 */
[C---:B------:R-:W-:Y:S04]  /*d890*/  ISETP.NE.AND P0, PT, R138.reuse, 0x4, PT ;  /* 0x000000048a00780c */ /* 0x040fe80003f05270 */
[----:B-1----:R-:W-:Y:S02]  /*d8a0*/  SEL R9, RZ, 0x1, P0 ;  /* 0x00000001ff097807 */ /* 0x002fe40000000000 */
[----:B------:R-:W-:Y:S02]  /*d8b0*/  SEL R138, R138, RZ, P0 ;  /* 0x000000ff8a8a7207 */ /* 0x000fe40000000000 */
[----:B------:R-:W-:Y:S02]  /*d8c0*/  LOP3.LUT R16, R16, R9, RZ, 0x3c, !PT ;  /* 0x0000000910107212 */ /* 0x000fe400078e3cff */
.L_x_144:
[----:B------:R-:W-:Y:S05]  /*d8d0*/  BSYNC B1 ;  /* 0x0000000000017941 */ /* 0x000fea0003800000 */
.L_x_143:
[----:B------:R-:W-:Y:S11]  /*d8e0*/  ISETP.NE.AND P0, PT, R192, R19, PT ;  /* 0x00000013c000720c */ /* 0x000ff60003f05270 */
[----:B------:R-:W-:Y:S02]  /*d8f0*/  @!UPT UIADD3 URZ, UPT, UPT, URZ, URZ, URZ ;  /* 0x000000fffffff290 */ /* 0x000fe4000fffe0ff */
[----:B------:R-:W-:Y:S05]  /*d900*/  @P0 BRA `(.L_x_148) ;  /* 0x0000000000bc0947 */ /* 0x000fea0003800000 */
[----:B------:R-:W-:Y:S11]  /*d910*/  LOP3.LUT P0, RZ, R6, 0x3, R181, 0x48, !PT ;  /* 0x0000000306ff7812 */ /* 0x000ff600078048b5 */
[----:B------:R-:W-:Y:S02]  /*d920*/  @!UPT UIADD3 URZ, UPT, UPT, URZ, URZ, URZ ;  /* 0x000000fffffff290 */ /* 0x000fe4000fffe0ff */
[----:B------:R-:W-:Y:S05]  /*d930*/  @!P0 BRA `(.L_x_149) ;  /* 0x0000000000408947 */ /* 0x000fea0003800000 */
[----:B------:R-:W4:Y:S01]  /*d940*/  LDCU.64 UR8, c[0x4][0x70] ;  /* 0x01000e00ff0877ac */ /* 0x000f220008000a00 */
[----:B---3--:R-:W-:Y:S01]  /*d950*/  MOV R15, 0x0 ;  /* 0x00000000000f7802 */ /* 0x008fe20000000f00 */
[----:B------:R-:W-:Y:S02]  /*d960*/  HFMA2 R12, -RZ, RZ, 0, 5.9604644775390625e-08 ;  /* 0x00000001ff0c7431 */ /* 0x000fe400000001ff */
[----:B------:R-:W-:Y:S02]  /*d970*/  IMAD.MOV.U32 R8, RZ, RZ, 0x192 ;  /* 0x00000192ff087424 */ /* 0x000fe400078e00ff */
[----:B------:R-:W-:Y:S01]  /*d980*/  IMAD.MOV.U32 R13, RZ, RZ, RZ ;  /* 0x000000ffff0d7224 */ /* 0x000fe200078e00ff */
[----:B------:R-:W1:Y:S01]  /*d990*/  LDCU.64 UR6, c[0x4][0x78] ;  /* 0x01000f00ff0677ac */ /* 0x000e620008000a00 */
[----:B------:R-:W3:Y:S01]  /*d9a0*/  LDC.64 R14, c[0x4][R15] ;  /* 0x010000000f0e7b82 */ /* 0x000ee20000000a00 */
[----:B------:R-:W5:Y:S01]  /*d9b0*/  LDCU.64 UR4, c[0x4][0x10] ;  /* 0x01000200ff0477ac */ /* 0x000f620008000a00 */
[----:B----4-:R-:W-:Y:S01]  /*d9c0*/  MOV R5, UR9 ;  /* 0x0000000900057c02 */ /* 0x010fe20008000f00 */
[----:B------:R-:W-:Y:S01]  /*d9d0*/  IMAD.U32 R4, RZ, RZ, UR8 ;  /* 0x00000008ff047e24 */ /* 0x000fe2000f8e00ff */
[----:B-1----:R-:W-:Y:S01]  /*d9e0*/  MOV R7, UR7 ;  /* 0x0000000700077c02 */ /* 0x002fe20008000f00 */
[----:B------:R-:W-:Y:S01]  /*d9f0*/  IMAD.U32 R6, RZ, RZ, UR6 ;  /* 0x00000006ff067e24 */ /* 0x000fe2000f8e00ff */
[----:B-----5:R-:W-:Y:S01]  /*da00*/  MOV R11, UR5 ;  /* 0x00000005000b7c02 */ /* 0x020fe20008000f00 */
[----:B------:R-:W-:Y:S02]  /*da10*/  IMAD.U32 R10, RZ, RZ, UR4 ;  /* 0x00000004ff0a7e24 */ /* 0x000fe4000f8e00ff */
[----:B------:R-:W-:Y:S07]  /*da20*/  LEPC R20, `(.L_x_149) ;  /* 0x000000001014794e */ /* 0x000fee0000000000 */
[----:B--23--:R-:W-:Y:S05]  /*da30*/  CALL.ABS.NOINC R14 ;  /* 0x000000000e007343 */ /* 0x00cfea0003c00000 */
.L_x_149:
[----:B------:R-:W-:Y:S05]  /*da40*/  WARPSYNC.ALL ;  /* 0x0000000000007948 */ /* 0x000fea0003800000 */
[C---:B------:R-:W-:Y:S01]  /*da50*/  R2UR UR4, R17.reuse ;  /* 0x00000000110472ca */ /* 0x040fe200000e0000 */
[----:B----4-:R-:W-:Y:S05]  /*da60*/  VIADD R0, R17, 0x80 ;  /* 0x0000008011007836 */ /* 0x010fea0000000000 */
[----:B------:R-:W-:Y:S04]  /*da70*/  SHF.R.U32.HI R0, RZ, 0x15, R0 ;  /* 0x00000015ff007819 */ /* 0x000fe80000011600 */
[----:B------:R-:W-:Y:S03]  /*da80*/  LOP3.LUT P0, RZ, R0, 0x3, R181, 0x48, !PT ;  /* 0x0000000300ff7812 */ /* 0x000fe600078048b5 */
[----:B------:R-:W1:Y:S10]  /*da90*/  LDTM.x32 R24, tmem[UR4] ;  /* 0x00000004001879ee */ /* 0x000e7400082c0000 */
[----:B-1----:R-:W-:Y:S05]  /*daa0*/  @!P0 BRA `(.L_x_150) ;  /* 0x0000000000408947 */ /* 0x002fea0003800000 */
[----:B------:R-:W1:Y:S01]  /*dab0*/  LDCU.64 UR8, c[0x4][0x70] ;  /* 0x01000e00ff0877ac */ /* 0x000e620008000a00 */
[----:B---3--:R-:W-:Y:S01]  /*dac0*/  MOV R15, 0x0 ;  /* 0x00000000000f7802 */ /* 0x008fe20000000f00 */
[----:B------:R-:W-:Y:S02]  /*dad0*/  HFMA2 R12, -RZ, RZ, 0, 5.9604644775390625e-08 ;  /* 0x00000001ff0c7431 */ /* 0x000fe400000001ff */
[----:B------:R-:W-:Y:S02]  /*dae0*/  IMAD.MOV.U32 R8, RZ, RZ, 0x192 ;  /* 0x00000192ff087424 */ /* 0x000fe400078e00ff */
[----:B------:R-:W-:Y:S01]  /*daf0*/  IMAD.MOV.U32 R13, RZ, RZ, RZ ;  /* 0x000000ffff0d7224 */ /* 0x000fe200078e00ff */
[----:B------:R-:W3:Y:S01]  /*db00*/  LDCU.64 UR6, c[0x4][0x78] ;  /* 0x01000f00ff0677ac */ /* 0x000ee20008000a00 */
[----:B------:R-:W4:Y:S01]  /*db10*/  LDC.64 R14, c[0x4][R15] ;  /* 0x010000000f0e7b82 */ /* 0x000f220000000a00 */
[----:B------:R-:W5:Y:S01]  /*db20*/  LDCU.64 UR4, c[0x4][0x10] ;  /* 0x01000200ff0477ac */ /* 0x000f620008000a00 */
[----:B-1----:R-:W-:Y:S01]  /*db30*/  MOV R5, UR9 ;  /* 0x0000000900057c02 */ /* 0x002fe20008000f00 */
[----:B------:R-:W-:Y:S01]  /*db40*/  IMAD.U32 R4, RZ, RZ, UR8 ;  /* 0x00000008ff047e24 */ /* 0x000fe2000f8e00ff */
[----:B---3--:R-:W-:Y:S01]  /*db50*/  MOV R7, UR7 ;  /* 0x0000000700077c02 */ /* 0x008fe20008000f00 */
[----:B------:R-:W-:Y:S01]  /*db60*/  IMAD.U32 R6, RZ, RZ, UR6 ;  /* 0x00000006ff067e24 */ /* 0x000fe2000f8e00ff */
[----:B-----5:R-:W-:Y:S01]  /*db70*/  MOV R11, UR5 ;  /* 0x00000005000b7c02 */ /* 0x020fe20008000f00 */
[----:B------:R-:W-:Y:S02]  /*db80*/  IMAD.U32 R10, RZ, RZ, UR4 ;  /* 0x00000004ff0a7e24 */ /* 0x000fe4000f8e00ff */
[----:B------:R-:W-:Y:S07]  /*db90*/  LEPC R20, `(.L_x_150) ;  /* 0x000000001014794e */ /* 0x000fee0000000000 */
[----:B--2-4-:R-:W-:Y:S05]  /*dba0*/  CALL.ABS.NOINC R14 ;  /* 0x000000000e007343 */ /* 0x014fea0003c00000 */
.L_x_150:
[----:B------:R-:W-:Y:S05]  /*dbb0*/  WARPSYNC.ALL ;  /* 0x0000000000007948 */ /* 0x000fea0003800000 */
[----:B------:R-:W-:Y:S11]  /*dbc0*/  R2UR UR4, R17 ;  /* 0x00000000110472ca */ /* 0x000ff600000e0000 */
[----:B------:R-:W-:Y:S02]  /*dbd0*/  @!UPT UIADD3 URZ, UPT, UPT, URZ, URZ, URZ ;  /* 0x000000fffffff290 */ /* 0x000fe4000fffe0ff */
[----:B------:R-:W1:Y:S02]  /*dbe0*/  LDTM.x32 R56, tmem[UR4+0x80] ;  /* 0x00008004003879ee */ /* 0x000e6400082c0000 */
[----:B-1----:R-:W-:Y:S01]  /*dbf0*/  NOP ;  /* 0x0000000000007918 */ /* 0x002fe20000000000 */
.L_x_148:
[----:B--2---:R-:W-:Y:S01]  /*dc00*/  SHF.L.U32 R4, R168, 0x10, RZ ;  /* 0x00000010a8047819 */ /* 0x004fe200000006ff */
[----:B----4-:R-:W-:Y:S01]  /*dc10*/  FMUL R0, R130, R24 ;  /* 0x0000001882007220 */ /* 0x010fe20000400000 */
        /* <DEDUP_REMOVED lines=12> */
[----:B---3--:R-:W-:Y:S01]  /*dce0*/  LOP3.LUT R12, R171, 0xffff0000, RZ, 0xc0, !PT ;  /* 0xffff0000ab0c7812 */ /* 0x008fe200078ec0ff */
        /* <DEDUP_REMOVED lines=25> */
[----:B------:R1:W-:Y:S01]  /*de80*/  @!P1 STS.128 [R191], R20 ;  /* 0x00000014bf009388 */ /* 0x0003e20000000c00 */
        /* <DEDUP_REMOVED lines=15> */
[----:B------:R-:W-:Y:S01]  /*df80*/  SHF.L.U32 R3, R160, 0x10, RZ ;  /* 0x00000010a0037819 */ /* 0x000fe200000006ff */
        /* <DEDUP_REMOVED lines=110> */
[----:B--2---:R-:W-:Y:S01]  /*e670*/  F2FP.BF16.F32.PACK_AB R20, R3, R0 ;  /* 0x000000000314723e */ /* 0x004fe200000010ff */
        /* <DEDUP_REMOVED lines=83> */
[----:B------:R-:W-:Y:S01]  /*ebb0*/  UIADD3 UR4, UPT, UPT, UR44, 0x200, URZ ;  /* 0x000002002c047890 */ /* 0x000fe2000fffe0ff */
[----:B------:R-:W-:Y:S01]  /*ebc0*/  UMOV UR51, UR60 ;  /* 0x0000003c00337c82 */ /* 0x000fe20008000000 */
[----:B------:R-:W-:Y:S02]  /*ebd0*/  UIADD3 UR9, UPT, UPT, UR49, 0x80, URZ ;  /* 0x0000008031097890 */ /* 0x000fe4000fffe0ff */
[----:B------:R-:W-:Y:S02]  /*ebe0*/  UIADD3 UR8, UPT, UPT, UR44, 0x1200, URZ ;  /* 0x000012002c087890 */ /* 0x000fe4000fffe0ff */
[----:B------:R-:W-:Y:S01]  /*ebf0*/  MOV R184, UR4 ;  /* 0x0000000400b87c02 */ /* 0x000fe20008000f00 */
[----:B------:R-:W-:Y:S01]  /*ec00*/  UIADD3 UR4, UP0, UPT, UR54, 0xa80, URZ ;  /* 0x00000a8036047890 */ /* 0x000fe2000ff1e0ff */
[----:B------:R-:W-:Y:S02]  /*ec10*/  UMOV UR10, UR50 ;  /* 0x00000032000a7c82 */ /* 0x000fe40008000000 */
[----:B------:R-:W-:Y:S01]  /*ec20*/  R2UR UR48, R184 ;  /* 0x00000000b83072ca */ /* 0x000fe200000e0000 */
[----:B------:R-:W-:Y:S01]  /*ec30*/  UIADD3.X UR5, UPT, UPT, URZ, UR55, URZ, UP0, !UPT ;  /* 0x00000037ff057290 */ /* 0x000fe200087fe4ff */
[----:B------:R-:W-:Y:S11]  /*ec40*/  UMOV UR11, UR60 ;  /* 0x0000003c000b7c82 */ /* 0x000ff60008000000 */
[----:B------:R1:W-:Y:S01]  /*ec50*/  UTMASTG.3D [UR48], [UR4] ;  /* 0x00000030040073b5 */ /* 0x0003e20008010000 */
[----:B------:R1:W-:Y:S01]  /*ec60*/  UTMASTG.3D [UR8], [UR4] ;  /* 0x00000008040073b5 */ /* 0x0003e20008010000 */
[----:B------:R0:W-:Y:S01]  /*ec70*/  UTMACMDFLUSH ;  /* 0x00000000000079b7 */ /* 0x0001e20000000000 */
[----:B-1----:R-:W-:Y:S04]  /*ec80*/  DEPBAR.LE SB0, 0x1 ;  /* 0x000080400000791a */ /* 0x002fe80000000000 */
.L_x_152:
[----:B------:R-:W-:Y:S05]  /*ec90*/  BSYNC.RECONVERGENT B0 ;  /* 0x0000000000007941 */ /* 0x000fea0003800200 */
.L_x_151:
[----:B------:R-:W-:Y:S01]  /*eca0*/  BAR.SYNC.DEFER_BLOCKING 0x1, 0x80 ;  /* 0x0042000000007b1d */ /* 0x000fe20000010000 */
[----:B------:R-:W-:Y:S04]  /*ecb0*/  UIADD3 UR4, UPT, UPT, UR36, 0x1, URZ ;  /* 0x0000000124047890 */ /* 0x000fe8000fffe0ff */
        /* <DEDUP_REMOVED lines=18> */
.L_x_156:
[----:B------:R-:W-:Y:S05]  /*ede0*/  BSYNC B0 ;  /* 0x0000000000007941 */ /* 0x000fea0003800000 */
.L_x_155:
[----:B------:R-:W-:Y:S01]  /*edf0*/  ISETP.NE.AND P0, PT, R139, RZ, PT ;  /* 0x000000ff8b00720c */ /* 0x000fe20003f05270 */
[----:B------:R-:W-:Y:S11]  /*ee00*/  VIADD R138, R138, 0x1 ;  /* 0x000000018a8a7836 */ /* 0x000ff60000000000 */
[----:B------:R-:W-:Y:S01]  /*ee10*/  @!UPT UIADD3 URZ, UPT, UPT, URZ, URZ, URZ ;  /* 0x000000fffffff290 */ /* 0x000fe2000fffe0ff */
[----:B------:R3:W4:Y:S04]  /*ee20*/  @P0 LDS.128 R160, [R3+0x20] ;  /* 0x0000200003a00984 */ /* 0x0007280000000c00 */
        /* <DEDUP_REMOVED lines=11> */
.L_x_154:
[----:B------:R-:W-:Y:S05]  /*eee0*/  BSYNC B1 ;  /* 0x0000000000017941 */ /* 0x000fea0003800000 */
.L_x_153:
[----:B---3--:R-:W-:Y:S05]  /*eef0*/  VIADD R3, R17, 0x400000 ;  /* 0x0040000011037836 */ /* 0x008fea0000000000 */
[----:B------:R-:W-:Y:S04]  /*ef00*/  SHF.R.U32.HI R0, RZ, 0x15, R3 ;  /* 0x00000015ff007819 */ /* 0x000fe80000011603 */
[----:B------:R-:W-:Y:S04]  /*ef10*/  LOP3.LUT R17, R0, 0x3, RZ, 0xc0, !PT ;  /* 0x0000000300117812 */ /* 0x000fe800078ec0ff */
[----:B------:R-:W-:Y:S11]  /*ef20*/  ISETP.NE.AND P0, PT, R192, R17, PT ;  /* 0x00000011c000720c */ /* 0x000ff60003f05270 */
[----:B------:R-:W-:Y:S02]  /*ef30*/  @!UPT UIADD3 URZ, UPT, UPT, URZ, URZ, URZ ;  /* 0x000000fffffff290 */ /* 0x000fe4000fffe0ff */
[----:B------:R-:W-:Y:S05]  /*ef40*/  @P0 BRA `(.L_x_158) ;  /* 0x0000000000bc0947 */ /* 0x000fea0003800000 */
[----:B------:R-:W-:Y:S02]  /*ef50*/  LOP3.LUT P0, RZ, R0, 0x3, R181, 0x48, !PT ;  /* 0x0000000300ff7812 */ /* 0x000fe400078048b5 */
[----:B------:R-:W-:Y:S11]  /*ef60*/  MOV R18, R3 ;  /* 0x0000000300127202 */ /* 0x000ff60000000f00 */
[----:B------:R-:W-:Y:S05]  /*ef70*/  @!P0 BRA `(.L_x_159) ;  /* 0x0000000000408947 */ /* 0x000fea0003800000 */
[----:B------:R-:W1:Y:S01]  /*ef80*/  LDCU.64 UR8, c[0x4][0x70] ;  /* 0x01000e00ff0877ac */ /* 0x000e620008000a00 */
[----:B--2---:R-:W-:Y:S01]  /*ef90*/  MOV R15, 0x0 ;  /* 0x00000000000f7802 */ /* 0x004fe20000000f00 */
[----:B------:R-:W-:Y:S02]  /*efa0*/  HFMA2 R12, -RZ, RZ, 0, 5.9604644775390625e-08 ;  /* 0x00000001ff0c7431 */ /* 0x000fe400000001ff */
[----:B------:R-:W-:Y:S02]  /*efb0*/  IMAD.MOV.U32 R8, RZ, RZ, 0x192 ;  /* 0x00000192ff087424 */ /* 0x000fe400078e00ff */
[----:B------:R-:W-:Y:S01]  /*efc0*/  IMAD.MOV.U32 R13, RZ, RZ, RZ ;  /* 0x000000ffff0d7224 */ /* 0x000fe200078e00ff */
[----:B------:R-:W2:Y:S01]  /*efd0*/  LDCU.64 UR6, c[0x4][0x78] ;  /* 0x01000f00ff0677ac */ /* 0x000ea20008000a00 */
[----:B------:R-:W3:Y:S01]  /*efe0*/  LDC.64 R14, c[0x4][R15] ;  /* 0x010000000f0e7b82 */ /* 0x000ee20000000a00 */
[----:B------:R-:W5:Y:S01]  /*eff0*/  LDCU.64 UR4, c[0x4][0x10] ;  /* 0x01000200ff0477ac */ /* 0x000f620008000a00 */
[----:B-1----:R-:W-:Y:S01]  /*f000*/  MOV R5, UR9 ;  /* 0x0000000900057c02 */ /* 0x002fe20008000f00 */
[----:B------:R-:W-:Y:S01]  /*f010*/  IMAD.U32 R4, RZ, RZ, UR8 ;  /* 0x00000008ff047e24 */ /* 0x000fe2000f8e00ff */
[----:B--2---:R-:W-:Y:S01]  /*f020*/  MOV R7, UR7 ;  /* 0x0000000700077c02 */ /* 0x004fe20008000f00 */
[----:B------:R-:W-:Y:S01]  /*f030*/  IMAD.U32 R6, RZ, RZ, UR6 ;  /* 0x00000006ff067e24 */ /* 0x000fe2000f8e00ff */
[----:B-----5:R-:W-:Y:S01]  /*f040*/  MOV R11, UR5 ;  /* 0x00000005000b7c02 */ /* 0x020fe20008000f00 */
[----:B------:R-:W-:Y:S02]  /*f050*/  IMAD.U32 R10, RZ, RZ, UR4 ;  /* 0x00000004ff0a7e24 */ /* 0x000fe4000f8e00ff */
[----:B------:R-:W-:Y:S07]  /*f060*/  LEPC R20, `(.L_x_159) ;  /* 0x000000001014794e */ /* 0x000fee0000000000 */
[----:B---34-:R-:W-:Y:S05]  /*f070*/  CALL.ABS.NOINC R14 ;  /* 0x000000000e007343 */ /* 0x018fea0003c00000 */
.L_x_159:
[----:B------:R-:W-:Y:S05]  /*f080*/  WARPSYNC.ALL ;  /* 0x0000000000007948 */ /* 0x000fea0003800000 */
[C---:B------:R-:W-:Y:S01]  /*f090*/  R2UR UR4, R18.reuse ;  /* 0x00000000120472ca */ /* 0x040fe200000e0000 */
[----:B------:R-:W-:Y:S05]  /*f0a0*/  VIADD R0, R18, 0x80 ;  /* 0x0000008012007836 */ /* 0x000fea0000000000 */
[----:B------:R-:W-:Y:S04]  /*f0b0*/  SHF.R.U32.HI R0, RZ, 0x15, R0 ;  /* 0x00000015ff007819 */ /* 0x000fe80000011600 */
[----:B------:R-:W-:Y:S03]  /*f0c0*/  LOP3.LUT P0, RZ, R0, 0x3, R181, 0x48, !PT ;  /* 0x0000000300ff7812 */ /* 0x000fe600078048b5 */
[----:B------:R-:W1:Y:S10]  /*f0d0*/  LDTM.x32 R24, tmem[UR4] ;  /* 0x00000004001879ee */ /* 0x000e7400082c0000 */
[----:B-1----:R-:W-:Y:S05]  /*f0e0*/  @!P0 BRA `(.L_x_160) ;  /* 0x0000000000408947 */ /* 0x002fea0003800000 */
        /* <DEDUP_REMOVED lines=16> */
.L_x_160:
[----:B------:R-:W-:Y:S05]  /*f1f0*/  WARPSYNC.ALL ;  /* 0x0000000000007948 */ /* 0x000fea0003800000 */
[----:B------:R-:W-:Y:S11]  /*f200*/  R2UR UR4, R18 ;  /* 0x00000000120472ca */ /* 0x000ff600000e0000 */
[----:B------:R-:W-:Y:S02]  /*f210*/  @!UPT UIADD3 URZ, UPT, UPT, URZ, URZ, URZ ;  /* 0x000000fffffff290 */ /* 0x000fe4000fffe0ff */
[----:B------:R-:W1:Y:S02]  /*f220*/  LDTM.x32 R56, tmem[UR4+0x80] ;  /* 0x00008004003879ee */ /* 0x000e6400082c0000 */
[----:B-1----:R-:W-:Y:S01]  /*f230*/  NOP ;  /* 0x0000000000007918 */ /* 0x002fe20000000000 */
.L_x_158:
[----:B--2---:R-:W-:Y:S01]  /*f240*/  SHF.L.U32 R4, R168, 0x10, RZ ;  /* 0x00000010a8047819 */ /* 0x004fe200000006ff */
        /* <DEDUP_REMOVED lines=234> */
[----:B------:R-:W-:Y:S01]  /*100f0*/  @P2 SHF.L.U32 R3, R16, 0x1f, RZ ;  /* 0x0000001f10032819 */ /* 0x000fe200000006ff */
        /* <DEDUP_REMOVED lines=29> */
.L_x_162:
[----:B------:R-:W-:Y:S05]  /*102d0*/  BSYNC.RECONVERGENT B0 ;  /* 0x0000000000007941 */ /* 0x000fea0003800200 */
.L_x_161:
[----:B------:R-:W-:Y:S01]  /*102e0*/  BAR.SYNC.DEFER_BLOCKING 0x1, 0x80 ;  /* 0x0042000000007b1d */ /* 0x000fe20000010000 */
[----:B------:R-:W-:Y:S02]  /*102f0*/  UISETP.NE.AND UP0, UPT, UR43, URZ, UPT ;  /* 0x000000ff2b00728c */ /* 0x000fe4000bf05270 */
[----:B------:R-:W-:Y:S02]  /*10300*/  UIADD3 UR5, UPT, UPT, UR46, 0x1, URZ ;  /* 0x000000012e057890 */ /* 0x000fe4000fffe0ff */
[----:B------:R-:W-:Y:S02]  /*10310*/  USEL UR4, URZ, 0x60, !UP0 ;  /* 0x00000060ff047887 */ /* 0x000fe4000c000000 */
[----:B------:R-:W-:Y:S02]  /*10320*/  UISETP.NE.AND UP0, UPT, UR5, 0x4, UPT ;  /* 0x000000040500788c */ /* 0x000fe4000bf05270 */
[----:B------:R-:W-:Y:S02]  /*10330*/  UIADD3 UR49, UPT, UPT, UR47, UR4, URZ ;  /* 0x000000042f317290 */ /* 0x000fe4000fffe0ff */
[----:B------:R-:W-:Y:S01]  /*10340*/  VIADD R131, R131, UR4 ;  /* 0x0000000483837c36 */ /* 0x000fe20008000000 */
[----:B------:R-:W-:Y:S04]  /*10350*/  USEL UR36, UR5, URZ, UP0 ;  /* 0x000000ff05247287 */ /* 0x000fe80008000000 */
[----:B------:R-:W-:Y:S04]  /*10360*/  SHF.R.U32.HI R6, RZ, 0x15, R131 ;  /* 0x00000015ff067819 */ /* 0x000fe80000011683 */
[----:B------:R-:W-:Y:S01]  /*10370*/  LOP3.LUT R17, R6, 0x3, RZ, 0xc0, !PT ;  /* 0x0000000306117812 */ /* 0x000fe200078ec0ff */
        /* <DEDUP_REMOVED lines=16> */
.L_x_166:
[----:B------:R-:W-:Y:S05]  /*10480*/  BSYNC B0 ;  /* 0x0000000000007941 */ /* 0x000fea0003800000 */
.L_x_165:
        /* <DEDUP_REMOVED lines=15> */
.L_x_164:
[----:B------:R-:W-:Y:S05]  /*10580*/  BSYNC B1 ;  /* 0x0000000000017941 */ /* 0x000fea0003800000 */
.L_x_163:
[----:B------:R-:W-:Y:S11]  /*10590*/  ISETP.NE.AND P0, PT, R192, R17, PT ;  /* 0x00000011c000720c */ /* 0x000ff60003f05270 */
[----:B------:R-:W-:Y:S02]  /*105a0*/  @!UPT UIADD3 URZ, UPT, UPT, URZ, URZ, URZ ;  /* 0x000000fffffff290 */ /* 0x000fe4000fffe0ff */
[----:B------:R-:W-:Y:S05]  /*105b0*/  @P0 BRA `(.L_x_168) ;  /* 0x0000000000bc0947 */ /* 0x000fea0003800000 */
[----:B------:R-:W-:Y:S11]  /*105c0*/  LOP3.LUT P0, RZ, R6, 0x3, R181, 0x48, !PT ;  /* 0x0000000306ff7812 */ /* 0x000ff600078048b5 */
[----:B------:R-:W-:Y:S02]  /*105d0*/  @!UPT UIADD3 URZ, UPT, UPT, URZ, URZ, URZ ;  /* 0x000000fffffff290 */ /* 0x000fe4000fffe0ff */
[----:B------:R-:W-:Y:S05]  /*105e0*/  @!P0 BRA `(.L_x_169) ;  /* 0x0000000000408947 */ /* 0x000fea0003800000 */
[----:B------:R-:W3:Y:S01]  /*105f0*/  LDCU.64 UR8, c[0x4][0x70] ;  /* 0x01000e00ff0877ac */ /* 0x000ee20008000a00 */
[----:B--2---:R-:W-:Y:S01]  /*10600*/  MOV R15, 0x0 ;  /* 0x00000000000f7802 */ /* 0x004fe20000000f00 */
        /* <DEDUP_REMOVED lines=14> */
.L_x_169:
        /* <DEDUP_REMOVED lines=23> */
.L_x_170:
[----:B------:R-:W-:Y:S05]  /*10860*/  WARPSYNC.ALL ;  /* 0x0000000000007948 */ /* 0x000fea0003800000 */
[----:B------:R-:W-:Y:S11]  /*10870*/  R2UR UR4, R131 ;  /* 0x00000000830472ca */ /* 0x000ff600000e0000 */
[----:B------:R-:W-:Y:S02]  /*10880*/  @!UPT UIADD3 URZ, UPT, UPT, URZ, URZ, URZ ;  /* 0x000000fffffff290 */ /* 0x000fe4000fffe0ff */
[----:B------:R-:W1:Y:S02]  /*10890*/  LDTM.x32 R56, tmem[UR4+0x80] ;  /* 0x00008004003879ee */ /* 0x000e6400082c0000 */
[----:B-1----:R-:W-:Y:S01]  /*108a0*/  NOP ;  /* 0x0000000000007918 */ /* 0x002fe20000000000 */
.L_x_168:
[----:B--23--:R-:W-:Y:S01]  /*108b0*/  SHF.L.U32 R4, R168, 0x10, RZ ;  /* 0x00000010a8047819 */ /* 0x00cfe200000006ff */
        /* <DEDUP_REMOVED lines=262> */
.L_x_172:
[----:B------:R-:W-:Y:S05]  /*11920*/  BSYNC.RECONVERGENT B0 ;  /* 0x0000000000007941 */ /* 0x000fea0003800200 */
.L_x_171:
        /* <DEDUP_REMOVED lines=14> */
[----:B------:R-:W-:Y:S01]  /*11a10*/  @P1 IADD3 R7, PT, PT, R200, R5, RZ ;  /* 0x00000005c8071210 */ /* 0x000fe20007ffe0ff */
[----:B------:R-:W-:Y:S06]  /*11a20*/  @P0 BRA `(.L_x_176) ;  /* 0x00000000000c0947 */ /* 0x000fec0003800000 */
[----:B------:R-:W-:Y:S04]  /*11a30*/  SHF.L.U32 R16, R16, 0x1f, RZ ;  /* 0x0000001f10107819 */ /* 0x000fe800000006ff */
[----:B------:R-:W1:Y:S02]  /*11a40*/  SYNCS.PHASECHK.TRANS64.TRYWAIT P0, [R3+URZ+0x10], R16 ;  /* 0x00001010030075a7 */ /* 0x000e6400080011ff */
[----:B-1----:R-:W-:Y:S05]  /*11a50*/  @!P0 BRA `(.L_x_177) ;  /* 0x0000002400088947 */ /* 0x002fea0003800000 */
.L_x_176:
[----:B------:R-:W-:Y:S05]  /*11a60*/  BSYNC B0 ;  /* 0x0000000000007941 */ /* 0x000fea0003800000 */
.L_x_175:
[----:B------:R-:W-:Y:S11]  /*11a70*/  ISETP.NE.AND P0, PT, R139, RZ, PT ;  /* 0x000000ff8b00720c */ /* 0x000ff60003f05270 */
[----:B------:R-:W-:Y:S02]  /*11a80*/  @!UPT UIADD3 URZ, UPT, UPT, URZ, URZ, URZ ;  /* 0x000000fffffff290 */ /* 0x000fe4000fffe0ff */
[----:B------:R3:W4:Y:S01]  /*11a90*/  @P0 LDS.128 R168, [R5] ;  /* 0x0000000005a80984 */ /* 0x0007220000000c00 */
[----:B------:R-:W-:Y:S03]  /*11aa0*/  @P0 IADD3 R0, PT, PT, R190, R7, RZ ;  /* 0x00000007be000210 */ /* 0x000fe60007ffe0ff */
[----:B------:R3:W1:Y:S04]  /*11ab0*/  @P0 LDS.128 R152, [R5+0x1000] ;  /* 0x0010000005980984 */ /* 0x0006680000000c00 */
[----:B------:R3:W1:Y:S04]  /*11ac0*/  @P0 LDS.128 R160, [R198+0x20] ;  /* 0x00002000c6a00984 */ /* 0x0006680000000c00 */
[----:B------:R3:W1:Y:S04]  /*11ad0*/  @P0 LDS.128 R140, [R198+0x1020] ;  /* 0x00102000c68c0984 */ /* 0x0006680000000c00 */
[----:B------:R3:W1:Y:S04]  /*11ae0*/  @P0 LDS.128 R164, [R7+0x10] ;  /* 0x0000100007a40984 */ /* 0x0006680000000c00 */
[----:B------:R3:W1:Y:S04]  /*11af0*/  @P0 LDS.128 R148, [R7+0x1010] ;  /* 0x0010100007940984 */ /* 0x0006680000000c00 */
[----:B------:R3:W1:Y:S04]  /*11b00*/  @P0 LDS.128 R156, [R0+0x10] ;  /* 0x00001000009c0984 */ /* 0x0006680000000c00 */
[----:B------:R3:W1:Y:S02]  /*11b10*/  @P0 LDS.128 R144, [R0+0x1010] ;  /* 0x0010100000900984 */ /* 0x0006640000000c00 */
.L_x_174:
[----:B------:R-:W-:Y:S05]  /*11b20*/  BSYNC B1 ;  /* 0x0000000000017941 */ /* 0x000fea0003800000 */
.L_x_173:
        /* <DEDUP_REMOVED lines=14> */
[----:B------:R-:W2:Y:S01]  /*11c10*/  LDCU.64 UR6, c[0x4][0x78] ;  /* 0x01000f00ff0677ac */ /* 0x000ea20008000a00 */
[----:B------:R-:W1:Y:S01]  /*11c20*/  LDC.64 R14, c[0x4][R15] ;  /* 0x010000000f0e7b82 */ /* 0x000e620000000a00 */
[----:B------:R-:W5:Y:S01]  /*11c30*/  LDCU.64 UR4, c[0x4][0x10] ;  /* 0x01000200ff0477ac */ /* 0x000f620008000a00 */
[----:B---3--:R-:W-:Y:S01]  /*11c40*/  MOV R5, UR9 ;  /* 0x0000000900057c02 */ /* 0x008fe20008000f00 */
[----:B------:R-:W-:Y:S01]  /*11c50*/  IMAD.U32 R4, RZ, RZ, UR8 ;  /* 0x00000008ff047e24 */ /* 0x000fe2000f8e00ff */
[----:B--2---:R-:W-:Y:S01]  /*11c60*/  MOV R7, UR7 ;  /* 0x0000000700077c02 */ /* 0x004fe20008000f00 */
[----:B------:R-:W-:Y:S01]  /*11c70*/  IMAD.U32 R6, RZ, RZ, UR6 ;  /* 0x00000006ff067e24 */ /* 0x000fe2000f8e00ff */
[----:B-----5:R-:W-:Y:S01]  /*11c80*/  MOV R11, UR5 ;  /* 0x00000005000b7c02 */ /* 0x020fe20008000f00 */
[----:B------:R-:W-:Y:S02]  /*11c90*/  IMAD.U32 R10, RZ, RZ, UR4 ;  /* 0x00000004ff0a7e24 */ /* 0x000fe4000f8e00ff */
[----:B------:R-:W-:Y:S07]  /*11ca0*/  LEPC R20, `(.L_x_179) ;  /* 0x000000001014794e */ /* 0x000fee0000000000 */
[----:B-1--4-:R-:W-:Y:S05]  /*11cb0*/  CALL.ABS.NOINC R14 ;  /* 0x000000000e007343 */ /* 0x012fea0003c00000 */
.L_x_179:
[----:B------:R-:W-:Y:S05]  /*11cc0*/  WARPSYNC.ALL ;  /* 0x0000000000007948 */ /* 0x000fea0003800000 */
[C---:B------:R-:W-:Y:S01]  /*11cd0*/  R2UR UR4, R131.reuse ;  /* 0x00000000830472ca */ /* 0x040fe200000e0000 */
[----:B------:R-:W-:Y:S05]  /*11ce0*/  VIADD R0, R131, 0x80 ;  /* 0x0000008083007836 */ /* 0x000fea0000000000 */
[----:B------:R-:W-:Y:S04]  /*11cf0*/  SHF.R.U32.HI R0, RZ, 0x15, R0 ;  /* 0x00000015ff007819 */ /* 0x000fe80000011600 */
[----:B------:R-:W-:Y:S03]  /*11d00*/  LOP3.LUT P0, RZ, R0, 0x3, R181, 0x48, !PT ;  /* 0x0000000300ff7812 */ /* 0x000fe600078048b5 */
[----:B------:R-:W3:Y:S10]  /*11d10*/  LDTM.x32 R24, tmem[UR4] ;  /* 0x00000004001879ee */ /* 0x000ef400082c0000 */
[----:B---3--:R-:W-:Y:S05]  /*11d20*/  @!P0 BRA `(.L_x_180) ;  /* 0x0000000000408947 */ /* 0x008fea0003800000 */
        /* <DEDUP_REMOVED lines=16> */
.L_x_180:
[----:B------:R-:W-:Y:S05]  /*11e30*/  WARPSYNC.ALL ;  /* 0x0000000000007948 */ /* 0x000fea0003800000 */
[----:B------:R-:W-:Y:S11]  /*11e40*/  R2UR UR4, R131 ;  /* 0x00000000830472ca */ /* 0x000ff600000e0000 */
[----:B------:R-:W-:Y:S02]  /*11e50*/  @!UPT UIADD3 URZ, UPT, UPT, URZ, URZ, URZ ;  /* 0x000000fffffff290 */ /* 0x000fe4000fffe0ff */
[----:B------:R-:W3:Y:S02]  /*11e60*/  LDTM.x32 R56, tmem[UR4+0x80] ;  /* 0x00008004003879ee */ /* 0x000ee400082c0000 */
[----:B---3--:R-:W-:Y:S01]  /*11e70*/  NOP ;  /* 0x0000000000007918 */ /* 0x008fe20000000000 */
.L_x_178:
[----:B----4-:R-:W-:Y:S01]  /*11e80*/  SHF.L.U32 R6, R168, 0x10, RZ ;  /* 0x00000010a8067819 */ /* 0x010fe200000006ff */
[----:B------:R-:W-:Y:S01]  /*11e90*/  FMUL R0, R130, R24 ;  /* 0x0000001882007220 */ /* 0x000fe20000400000 */
[----:B------:R-:W-:Y:S01]  /*11ea0*/  LOP3.LUT R8, R168, 0xffff0000, RZ, 0xc0, !PT ;  /* 0xffff0000a8087812 */ /* 0x000fe200078ec0ff */
[----:B-1----:R-:W-:Y:S01]  /*11eb0*/  FMUL R3, R130, R25 ;  /* 0x0000001982037220 */ /* 0x002fe20000400000 */
[----:B------:R-:W-:Y:S01]  /*11ec0*/  SHF.L.U32 R7, R169, 0x10, RZ ;  /* 0x00000010a9077819 */ /* 0x000fe200000006ff */
[----:B------:R-:W-:Y:S01]  /*11ed0*/  FFMA R0, R133, R6, R0 ;  /* 0x0000000685007223 */ /* 0x000fe20000000000 */
[----:B--2---:R-:W-:Y:S01]  /*11ee0*/  LOP3.LUT R88, R169, 0xffff0000, RZ, 0xc0, !PT ;  /* 0xffff0000a9587812 */ /* 0x004fe200078ec0ff */
[----:B------:R-:W-:Y:S01]  /*11ef0*/  FFMA R3, R133, R8, R3 ;  /* 0x0000000885037223 */ /* 0x000fe20000000003 */
[----:B------:R-:W-:Y:S01]  /*11f00*/  SHF.L.U32 R89, R170, 0x10, RZ ;  /* 0x00000010aa597819 */ /* 0x000fe200000006ff */
[----:B------:R-:W-:Y:S01]  /*11f10*/  FMUL R4, R130, R26 ;  /* 0x0000001a82047220 */ /* 0x000fe20000400000 */
[----:B------:R-:W-:Y:S01]  /*11f20*/  LOP3.LUT R90, R170, 0xffff0000, RZ, 0xc0, !PT ;  /* 0xffff0000aa5a7812 */ /* 0x000fe200078ec0ff */
[----:B------:R-:W-:Y:S01]  /*11f30*/  FMUL R5, R130, R27 ;  /* 0x0000001b82057220 */ /* 0x000fe20000400000 */
[----:B------:R-:W-:Y:S01]  /*11f40*/  SHF.L.U32 R91, R171, 0x10, RZ ;  /* 0x00000010ab5b7819 */ /* 0x000fe200000006ff */
[----:B------:R-:W-:Y:S01]  /*11f50*/  FFMA R4, R133, R7, R4 ;  /* 0x0000000785047223 */ /* 0x000fe20000000004 */
[----:B------:R-:W-:Y:S01]  /*11f60*/  LOP3.LUT R92, R171, 0xffff0000, RZ, 0xc0, !PT ;  /* 0xffff0000ab5c7812 */ /* 0x000fe200078ec0ff */
[C---:B------:R-:W-:Y:S01]  /*11f70*/  FFMA R5, R133.reuse, R88, R5 ;  /* 0x0000005885057223 */ /* 0x040fe20000000005 */
[----:B------:R-:W-:Y:S01]  /*11f80*/  ISETP.NE.AND P1, PT, R192, R17, PT ;  /* 0x00000011c000720c */ /* 0x000fe20003f25270 */
        /* <DEDUP_REMOVED lines=21> */
[----:B------:R-:W-:Y:S01]  /*120e0*/  LOP3.LUT R102, R160, 0xffff0000, RZ, 0xc0, !PT ;  /* 0xffff0000a0667812 */ /* 0x000fe200078ec0ff */
[----:B------:R-:W-:Y:S01]  /*120f0*/  FMUL R3, R130, R33 ;  /* 0x0000002182037220 */ /* 0x000fe20000400000 */
[----:B------:R-:W-:Y:S01]  /*12100*/  SHF.L.U32 R103, R161, 0x10, RZ ;  /* 0x00000010a1677819 */ /* 0x000fe200000006ff */
[----:B------:R-:W-:Y:S01]  /*12110*/  FFMA R0, R133, R93, R0 ;  /* 0x0000005d85007223 */ /* 0x000fe20000000000 */
[----:B------:R-:W-:Y:S01]  /*12120*/  LOP3.LUT R104, R161, 0xffff0000, RZ, 0xc0, !PT ;  /* 0xffff0000a1687812 */ /* 0x000fe200078ec0ff */
[----:B------:R-:W-:Y:S01]  /*12130*/  FFMA R3, R133, R94, R3 ;  /* 0x0000005e85037223 */ /* 0x000fe20000000003 */
[----:B------:R-:W-:Y:S01]  /*12140*/  SHF.L.U32 R105, R162, 0x10, RZ ;  /* 0x00000010a2697819 */ /* 0x000fe200000006ff */
[----:B------:R-:W-:Y:S01]  /*12150*/  FMUL R17, R130, R63 ;  /* 0x0000003f82117220 */ /* 0x000fe20000400000 */
[----:B------:R-:W-:Y:S01]  /*12160*/  LOP3.LUT R106, R162, 0xffff0000, RZ, 0xc0, !PT ;  /* 0xffff0000a26a7812 */ /* 0x000fe200078ec0ff */
[C---:B------:R-:W-:Y:S01]  /*12170*/  FMUL R63, R130.reuse, R77 ;  /* 0x0000004d823f7220 */ /* 0x040fe20000400000 */
[----:B------:R-:W-:Y:S01]  /*12180*/  F2FP.BF16.F32.PACK_AB R77, R5, R4 ;  /* 0x00000004054d723e */ /* 0x000fe200000010ff */
[C---:B------:R-:W-:Y:S01]  /*12190*/  FMUL R4, R130.reuse, R34 ;  /* 0x0000002282047220 */ /* 0x040fe20000400000 */
[----:B------:R-:W-:Y:S01]  /*121a0*/  F2FP.BF16.F32.PACK_AB R32, R3, R0 ;  /* 0x000000000320723e */ /* 0x000fe200000010ff */
[C---:B------:R-:W-:Y:S01]  /*121b0*/  FMUL R5, R130.reuse, R35 ;  /* 0x0000002382057220 */ /* 0x040fe20000400000 */
[C---:B------:R-:W-:Y:S01]  /*121c0*/  SHF.L.U32 R107, R163.reuse, 0x10, RZ ;  /* 0x00000010a36b7819 */ /* 0x040fe200000006ff */
[C---:B------:R-:W-:Y:S01]  /*121d0*/  FMUL R18, R130.reuse, R64 ;  /* 0x0000004082127220 */ /* 0x040fe20000400000 */
[----:B------:R-:W-:Y:S01]  /*121e0*/  LOP3.LUT R108, R163, 0xffff0000, RZ, 0xc0, !PT ;  /* 0xffff0000a36c7812 */ /* 0x000fe200078ec0ff */
[C---:B------:R-:W-:Y:S01]  /*121f0*/  FMUL R64, R130.reuse, R78 ;  /* 0x0000004e82407220 */ /* 0x040fe20000400000 */
[----:B------:R-:W-:Y:S01]  /*12200*/  F2FP.BF16.F32.PACK_AB R78, R7, R6 ;  /* 0x00000006074e723e */ /* 0x000fe200000010ff */
[----:B------:R-:W-:Y:S01]  /*12210*/  FMUL R19, R130, R65 ;  /* 0x0000004182137220 */ /* 0x000fe20000400000 */
[----:B------:R-:W-:Y:S01]  /*12220*/  SHF.L.U32 R109, R156, 0x10, RZ ;  /* 0x000000109c6d7819 */ /* 0x000fe200000006ff */
[C---:B------:R-:W-:Y:S01]  /*12230*/  FMUL R65, R130.reuse, R79 ;  /* 0x0000004f82417220 */ /* 0x040fe20000400000 */
[----:B------:R-:W-:Y:S01]  /*12240*/  F2FP.BF16.F32.PACK_AB R79, R9, R8 ;  /* 0x00000008094f723e */ /* 0x000fe200000010ff */
        /* <DEDUP_REMOVED lines=10> */
[----:B------:R-:W-:Y:S01]  /*122f0*/  FMUL R9, R130, R39 ;  /* 0x0000002782097220 */ /* 0x000fe20000400000 */
[----:B------:R-:W-:Y:S01]  /*12300*/  SHF.L.U32 R115, R159, 0x10, RZ ;  /* 0x000000109f737819 */ /* 0x000fe200000006ff */
[----:B------:R-:W-:Y:S01]  /*12310*/  FFMA R6, R133, R97, R6 ;  /* 0x0000006185067223 */ /* 0x000fe20000000006 */
[----:B------:R-:W-:Y:S01]  /*12320*/  F2FP.BF16.F32.PACK_AB R33, R5, R4 ;  /* 0x000000040521723e */ /* 0x000fe200000010ff */
[----:B------:R-:W-:Y:S01]  /*12330*/  FFMA R7, R133, R98, R7 ;  /* 0x0000006285077223 */ /* 0x000fe20000000007 */
[----:B------:R-:W-:Y:S01]  /*12340*/  LOP3.LUT R116, R159, 0xffff0000, RZ, 0xc0, !PT ;  /* 0xffff00009f747812 */ /* 0x000fe200078ec0ff */
[C---:B------:R-:W-:Y:S01]  /*12350*/  FFMA R8, R133.reuse, R99, R8 ;  /* 0x0000006385087223 */ /* 0x040fe20000000008 */
[C---:B------:R-:W-:Y:S01]  /*12360*/  SHF.L.U32 R117, R152.reuse, 0x10, RZ ;  /* 0x0000001098757819 */ /* 0x040fe200000006ff */
[----:B------:R-:W-:Y:S01]  /*12370*/  FFMA R9, R133, R100, R9 ;  /* 0x0000006485097223 */ /* 0x000fe20000000009 */
[----:B------:R-:W-:Y:S01]  /*12380*/  F2FP.BF16.F32.PACK_AB R34, R7, R6 ;  /* 0x000000060722723e */ /* 0x000fe200000010ff */
[----:B------:R-:W-:Y:S01]  /*12390*/  @!P1 STS.128 [R191+0x6000], R76 ;  /* 0x0060004cbf009388 */ /* 0x000fe20000000c00 */
[----:B------:R-:W-:Y:S01]  /*123a0*/  LOP3.LUT R118, R152, 0xffff0000, RZ, 0xc0, !PT ;  /* 0xffff000098767812 */ /* 0x000fe200078ec0ff */
[C---:B------:R-:W-:Y:S01]  /*123b0*/  FMUL R0, R130.reuse, R40 ;  /* 0x0000002882007220 */ /* 0x040fe20000400000 */
[----:B------:R-:W-:Y:S01]  /*123c0*/  F2FP.BF16.F32.PACK_AB R35, R9, R8 ;  /* 0x000000080923723e */ /* 0x000fe200000010ff */
[C---:B------:R-:W-:Y:S01]  /*123d0*/  FMUL R3, R130.reuse, R41 ;  /* 0x0000002982037220 */ /* 0x040fe20000400000 */
[C---:B------:R-:W-:Y:S01]  /*123e0*/  SHF.L.U32 R119, R153.reuse, 0x10, RZ ;  /* 0x0000001099777819 */ /* 0x040fe200000006ff */
[----:B------:R-:W-:Y:S01]  /*123f0*/  FMUL R4, R130, R42 ;  /* 0x0000002a82047220 */ /* 0x000fe20000400000 */
[----:B------:R-:W-:Y:S01]  /*12400*/  LOP3.LUT R120, R153, 0xffff0000, RZ, 0xc0, !PT ;  /* 0xffff000099787812 */ /* 0x000fe200078ec0ff */
[----:B------:R1:W-:Y:S01]  /*12410*/  @!P1 STS.128 [R199+0x6010], R32 ;  /* 0x00601020c7009388 */ /* 0x0003e20000000c00 */
[----:B------:R-:W-:Y:S01]  /*12420*/  SHF.L.U32 R121, R154, 0x10, RZ ;  /* 0x000000109a797819 */ /* 0x000fe200000006ff */
[----:B------:R-:W-:Y:S01]  /*12430*/  FMUL R5, R130, R43 ;  /* 0x0000002b82057220 */ /* 0x000fe20000400000 */
[----:B------:R-:W-:Y:S01]  /*12440*/  LOP3.LUT R122, R154, 0xffff0000, RZ, 0xc0, !PT ;  /* 0xffff00009a7a7812 */ /* 0x000fe200078ec0ff */
[----:B------:R-:W-:Y:S01]  /*12450*/  FFMA R0, R133, R101, R0 ;  /* 0x0000006585007223 */ /* 0x000fe20000000000 */
[C---:B------:R-:W-:Y:S01]  /*12460*/  SHF.L.U32 R123, R155.reuse, 0x10, RZ ;  /* 0x000000109b7b7819 */ /* 0x040fe200000006ff */
[----:B------:R-:W-:Y:S01]  /*12470*/  FMUL R6, R130, R44 ;  /* 0x0000002c82067220 */ /* 0x000fe20000400000 */
[----:B------:R-:W-:Y:S01]  /*12480*/  LOP3.LUT R124, R155, 0xffff0000, RZ, 0xc0, !PT ;  /* 0xffff00009b7c7812 */ /* 0x000fe200078ec0ff */
[C---:B------:R-:W-:Y:S01]  /*12490*/  FFMA R3, R133.reuse, R102, R3 ;  /* 0x0000006685037223 */ /* 0x040fe20000000003 */
[----:B------:R-:W-:Y:S01]  /*124a0*/  SHF.L.U32 R125, R148, 0x10, RZ ;  /* 0x00000010947d7819 */ /* 0x000fe200000006ff */
[----:B------:R-:W-:Y:S01]  /*124b0*/  FMUL R7, R130, R45 ;  /* 0x0000002d82077220 */ /* 0x000fe20000400000 */
[----:B------:R-:W-:Y:S01]  /*124c0*/  LOP3.LUT R126, R148, 0xffff0000, RZ, 0xc0, !PT ;  /* 0xffff0000947e7812 */ /* 0x000fe200078ec0ff */
[----:B------:R-:W-:Y:S01]  /*124d0*/  FFMA R4, R133, R103, R4 ;  /* 0x0000006785047223 */ /* 0x000fe20000000004 */
[----:B------:R-:W-:Y:S01]  /*124e0*/  F2FP.BF16.F32.PACK_AB R36, R3, R0 ;  /* 0x000000000324723e */ /* 0x000fe200000010ff */
[C---:B------:R-:W-:Y:S01]  /*124f0*/  FMUL R8, R130.reuse, R46 ;  /* 0x0000002e82087220 */ /* 0x040fe20000400000 */
[----:B------:R-:W-:Y:S01]  /*12500*/  SHF.L.U32 R127, R149, 0x10, RZ ;  /* 0x00000010957f7819 */ /* 0x000fe200000006ff */
[----:B------:R-:W-:Y:S01]  /*12510*/  FFMA R5, R133, R104, R5 ;  /* 0x0000006885057223 */ /* 0x000fe20000000005 */
[----:B------:R-:W-:Y:S01]  /*12520*/  LOP3.LUT R128, R149, 0xffff0000, RZ, 0xc0, !PT ;  /* 0xffff000095807812 */ /* 0x000fe200078ec0ff */
[----:B------:R-:W-:Y:S01]  /*12530*/  FMUL R9, R130, R47 ;  /* 0x0000002f82097220 */ /* 0x000fe20000400000 */
[C---:B------:R-:W-:Y:S01]  /*12540*/  SHF.L.U32 R129, R150.reuse, 0x10, RZ ;  /* 0x0000001096817819 */ /* 0x040fe200000006ff */
[----:B------:R-:W-:Y:S01]  /*12550*/  FFMA R6, R133, R105, R6 ;  /* 0x0000006985067223 */ /* 0x000fe20000000006 */
[----:B------:R-:W-:Y:S01]  /*12560*/  F2FP.BF16.F32.PACK_AB R37, R5, R4 ;  /* 0x000000040525723e */ /* 0x000fe200000010ff */
[C---:B------:R-:W-:Y:S01]  /*12570*/  FFMA R7, R133.reuse, R106, R7 ;  /* 0x0000006a85077223 */ /* 0x040fe20000000007 */
[----:B------:R-:W-:Y:S01]  /*12580*/  LOP3.LUT R132, R150, 0xffff0000, RZ, 0xc0, !PT ;  /* 0xffff000096847812 */ /* 0x000fe200078ec0ff */
[----:B------:R-:W-:Y:S01]  /*12590*/  FFMA R8, R133, R107, R8 ;  /* 0x0000006b85087223 */ /* 0x000fe20000000008 */
[----:B------:R-:W-:Y:S01]  /*125a0*/  SHF.L.U32 R131, R151, 0x10, RZ ;  /* 0x0000001097837819 */ /* 0x000fe200000006ff */
[----:B------:R-:W-:Y:S01]  /*125b0*/  FFMA R9, R133, R108, R9 ;  /* 0x0000006c85097223 */ /* 0x000fe20000000009 */
[----:B------:R-:W-:Y:S01]  /*125c0*/  F2FP.BF16.F32.PACK_AB R38, R7, R6 ;  /* 0x000000060726723e */ /* 0x000fe200000010ff */
[C---:B------:R-:W-:Y:S01]  /*125d0*/  FMUL R0, R130.reuse, R48 ;  /* 0x0000003082007220 */ /* 0x040fe20000400000 */
[----:B------:R-:W-:Y:S01]  /*125e0*/  LOP3.LUT R134, R151, 0xffff0000, RZ, 0xc0, !PT ;  /* 0xffff000097867812 */ /* 0x000fe200078ec0ff */
[C---:B------:R-:W-:Y:S01]  /*125f0*/  FMUL R3, R130.reuse, R49 ;  /* 0x0000003182037220 */ /* 0x040fe20000400000 */
[----:B------:R-:W-:Y:S01]  /*12600*/  F2FP.BF16.F32.PACK_AB R39, R9, R8 ;  /* 0x000000080927723e */ /* 0x000fe200000010ff */
[----:B------:R-:W-:Y:S01]  /*12610*/  FMUL R4, R130, R50 ;  /* 0x0000003282047220 */ /* 0x000fe20000400000 */
[----:B------:R-:W-:Y:S01]  /*12620*/  SHF.L.U32 R135, R140, 0x10, RZ ;  /* 0x000000108c877819 */ /* 0x000fe200000006ff */
[----:B------:R-:W-:Y:S01]  /*12630*/  FMUL R5, R130, R51 ;  /* 0x0000003382057220 */ /* 0x000fe20000400000 */
[----:B------:R-:W-:Y:S01]  /*12640*/  LOP3.LUT R136, R140, 0xffff0000, RZ, 0xc0, !PT ;  /* 0xffff00008c887812 */ /* 0x000fe200078ec0ff */
[----:B------:R-:W-:Y:S01]  /*12650*/  FFMA R0, R133, R109, R0 ;  /* 0x0000006d85007223 */ /* 0x000fe20000000000 */
[C---:B------:R-:W-:Y:S01]  /*12660*/  SHF.L.U32 R137, R141.reuse, 0x10, RZ ;  /* 0x000000108d897819 */ /* 0x040fe200000006ff */
[----:B------:R-:W-:Y:S01]  /*12670*/  FMUL R6, R130, R52 ;  /* 0x0000003482067220 */ /* 0x000fe20000400000 */
[----:B------:R-:W-:Y:S01]  /*12680*/  LOP3.LUT R138, R141, 0xffff0000, RZ, 0xc0, !PT ;  /* 0xffff00008d8a7812 */ /* 0x000fe200078ec0ff */
[----:B------:R2:W-:Y:S01]  /*12690*/  @!P1 STS.128 [R197+0x6020], R36 ;  /* 0x00602024c5009388 */ /* 0x0005e20000000c00 */
[C---:B------:R-:W-:Y:S01]  /*126a0*/  FFMA R3, R133.reuse, R110, R3 ;  /* 0x0000006e85037223 */ /* 0x040fe20000000003 */
[C---:B------:R-:W-:Y:S01]  /*126b0*/  SHF.L.U32 R139, R142.reuse, 0x10, RZ ;  /* 0x000000108e8b7819 */ /* 0x040fe200000006ff */
[C---:B------:R-:W-:Y:S01]  /*126c0*/  FFMA R4, R133.reuse, R111, R4 ;  /* 0x0000006f85047223 */ /* 0x040fe20000000004 */
[C---:B------:R-:W-:Y:S01]  /*126d0*/  FFMA R5, R133.reuse, R112, R5 ;  /* 0x0000007085057223 */ /* 0x040fe20000000005 */
[----:B------:R-:W-:Y:S01]  /*126e0*/  LOP3.LUT R140, R142, 0xffff0000, RZ, 0xc0, !PT ;  /* 0xffff00008e8c7812 */ /* 0x000fe200078ec0ff */
[----:B------:R-:W-:Y:S01]  /*126f0*/  FFMA R6, R133, R113, R6 ;  /* 0x0000007185067223 */ /* 0x000fe20000000006 */
[----:B-1----:R-:W-:Y:S01]  /*12700*/  F2FP.BF16.F32.PACK_AB R32, R3, R0 ;  /* 0x000000000320723e */ /* 0x002fe200000010ff */
[C---:B------:R-:W-:Y:S01]  /*12710*/  FMUL R7, R130.reuse, R53 ;  /* 0x0000003582077220 */ /* 0x040fe20000400000 */
[----:B------:R-:W-:Y:S01]  /*12720*/  F2FP.BF16.F32.PACK_AB R33, R5, R4 ;  /* 0x000000040521723e */ /* 0x000fe200000010ff */
[C---:B------:R-:W-:Y:S01]  /*12730*/  FMUL R8, R130.reuse, R54 ;  /* 0x0000003682087220 */ /* 0x040fe20000400000 */
[C---:B------:R-:W-:Y:S01]  /*12740*/  FMUL R9, R130.reuse, R55 ;  /* 0x0000003782097220 */ /* 0x040fe20000400000 */
[----:B------:R-:W-:Y:S01]  /*12750*/  FFMA R7, R133, R114, R7 ;  /* 0x0000007285077223 */ /* 0x000fe20000000007 */
[C---:B------:R-:W-:Y:S01]  /*12760*/  FMUL R10, R130.reuse, R56 ;  /* 0x00000038820a7220 */ /* 0x040fe20000400000 */
[----:B------:R-:W-:Y:S01]  /*12770*/  SHF.L.U32 R141, R143, 0x10, RZ ;  /* 0x000000108f8d7819 */ /* 0x000fe200000006ff */
[C---:B------:R-:W-:Y:S01]  /*12780*/  FFMA R8, R133.reuse, R115, R8 ;  /* 0x0000007385087223 */ /* 0x040fe20000000008 */
[----:B------:R-:W-:Y:S01]  /*12790*/  FFMA R9, R133, R116, R9 ;  /* 0x0000007485097223 */ /* 0x000fe20000000009 */
[----:B------:R-:W-:Y:S01]  /*127a0*/  F2FP.BF16.F32.PACK_AB R34, R7, R6 ;  /* 0x000000060722723e */ /* 0x000fe200000010ff */
[----:B------:R-:W-:Y:S01]  /*127b0*/  FFMA R10, R133, R117, R10 ;  /* 0x00000075850a7223 */ /* 0x000fe2000000000a */
[C---:B------:R-:W-:Y:S01]  /*127c0*/  FMUL R11, R130.reuse, R57 ;  /* 0x00000039820b7220 */ /* 0x040fe20000400000 */
[----:B------:R-:W-:Y:S01]  /*127d0*/  LOP3.LUT R142, R143, 0xffff0000, RZ, 0xc0, !PT ;  /* 0xffff00008f8e7812 */ /* 0x000fe200078ec0ff */
[C---:B------:R-:W-:Y:S01]  /*127e0*/  FMUL R12, R130.reuse, R58 ;  /* 0x0000003a820c7220 */ /* 0x040fe20000400000 */
[----:B------:R-:W-:Y:S01]  /*127f0*/  F2FP.BF16.F32.PACK_AB R35, R9, R8 ;  /* 0x000000080923723e */ /* 0x000fe200000010ff */
[----:B------:R-:W-:Y:S01]  /*12800*/  FFMA R11, R133, R118, R11 ;  /* 0x00000076850b7223 */ /* 0x000fe2000000000b */
[C---:B------:R-:W-:Y:S01]  /*12810*/  FMUL R13, R130.reuse, R59 ;  /* 0x0000003b820d7220 */ /* 0x040fe20000400000 */
[C---:B------:R-:W-:Y:S01]  /*12820*/  FMUL R14, R130.reuse, R60 ;  /* 0x0000003c820e7220 */ /* 0x040fe20000400000 */
[----:B------:R-:W-:Y:S01]  /*12830*/  FMUL R15, R130, R61 ;  /* 0x0000003d820f7220 */ /* 0x000fe20000400000 */
[----:B------:R2:W-:Y:S01]  /*12840*/  @!P1 STS.128 [R196+0x6010], R32 ;  /* 0x00601020c4009388 */ /* 0x0005e20000000c00 */
[----:B------:R-:W-:Y:S01]  /*12850*/  F2FP.BF16.F32.PACK_AB R4, R11, R10 ;  /* 0x0000000a0b04723e */ /* 0x000fe200000010ff */
[C---:B------:R-:W-:Y:S01]  /*12860*/  FFMA R12, R133.reuse, R119, R12 ;  /* 0x00000077850c7223 */ /* 0x040fe2000000000c */
[C---:B------:R-:W-:Y:S01]  /*12870*/  SHF.L.U32 R25, R144.reuse, 0x10, RZ ;  /* 0x0000001090197819 */ /* 0x040fe200000006ff */
[C---:B------:R-:W-:Y:S01]  /*12880*/  FFMA R13, R133.reuse, R120, R13 ;  /* 0x00000078850d7223 */ /* 0x040fe2000000000d */
[C---:B------:R-:W-:Y:S01]  /*12890*/  FFMA R14, R133.reuse, R121, R14 ;  /* 0x00000079850e7223 */ /* 0x040fe2000000000e */
[----:B------:R-:W-:Y:S01]  /*128a0*/  LOP3.LUT R24, R144, 0xffff0000, RZ, 0xc0, !PT ;  /* 0xffff000090187812 */ /* 0x000fe200078ec0ff */
[C---:B------:R-:W-:Y:S01]  /*128b0*/  FFMA R15, R133.reuse, R122, R15 ;  /* 0x0000007a850f7223 */ /* 0x040fe2000000000f */
[C---:B------:R-:W-:Y:S01]  /*128c0*/  FFMA R16, R133.reuse, R123, R16 ;  /* 0x0000007b85107223 */ /* 0x040fe20000000010 */
[C---:B------:R-:W-:Y:S01]  /*128d0*/  FMUL R20, R130.reuse, R66 ;  /* 0x0000004282147220 */ /* 0x040fe20000400000 */
        /* <DEDUP_REMOVED lines=8> */
[----:B------:R-:W-:Y:S01]  /*12960*/  FFMA R21, R133, R128, R21 ;  /* 0x0000008085157223 */ /* 0x000fe20000000015 */
[C---:B------:R-:W-:Y:S01]  /*12970*/  FMUL R57, R130.reuse, R71 ;  /* 0x0000004782397220 */ /* 0x040fe20000400000 */
[----:B------:R-:W-:Y:S01]  /*12980*/  F2FP.BF16.F32.PACK_AB R5, R13, R12 ;  /* 0x0000000c0d05723e */ /* 0x000fe200000010ff */
[----:B------:R-:W-:Y:S01]  /*12990*/  FFMA R22, R133, R129, R22 ;  /* 0x0000008185167223 */ /* 0x000fe20000000016 */
[----:B------:R-:W-:Y:S01]  /*129a0*/  F2FP.BF16.F32.PACK_AB R6, R15, R14 ;  /* 0x0000000e0f06723e */ /* 0x000fe200000010ff */
[C---:B------:R-:W-:Y:S01]  /*129b0*/  FMUL R58, R130.reuse, R72 ;  /* 0x00000048823a7220 */ /* 0x040fe20000400000 */
[----:B------:R-:W-:Y:S01]  /*129c0*/  F2FP.BF16.F32.PACK_AB R7, R17, R16 ;  /* 0x000000101107723e */ /* 0x000fe200000010ff */
[C---:B------:R-:W-:Y:S01]  /*129d0*/  FFMA R23, R133.reuse, R132, R23 ;  /* 0x0000008485177223 */ /* 0x040fe20000000017 */
[C---:B------:R-:W-:Y:S01]  /*129e0*/  FMUL R59, R130.reuse, R73 ;  /* 0x00000049823b7220 */ /* 0x040fe20000400000 */
[----:B------:R-:W-:Y:S01]  /*129f0*/  FFMA R56, R133, R131, R56 ;  /* 0x0000008385387223 */ /* 0x000fe20000000038 */
[C---:B------:R-:W-:Y:S01]  /*12a00*/  FMUL R60, R130.reuse, R74 ;  /* 0x0000004a823c7220 */ /* 0x040fe20000400000 */
[----:B------:R2:W-:Y:S01]  /*12a10*/  @!P1 STS.128 [R191+0x7000], R4 ;  /* 0x00700004bf009388 */ /* 0x0005e20000000c00 */
[----:B------:R-:W-:Y:S01]  /*12a20*/  F2FP.BF16.F32.PACK_AB R8, R19, R18 ;  /* 0x000000121308723e */ /* 0x000fe200000010ff */
[C---:B------:R-:W-:Y:S01]  /*12a30*/  FFMA R57, R133.reuse, R134, R57 ;  /* 0x0000008685397223 */ /* 0x040fe20000000039 */
[C---:B------:R-:W-:Y:S01]  /*12a40*/  FMUL R61, R130.reuse, R75 ;  /* 0x0000004b823d7220 */ /* 0x040fe20000400000 */
[C---:B------:R-:W-:Y:S01]  /*12a50*/  FFMA R58, R133.reuse, R135, R58 ;  /* 0x00000087853a7223 */ /* 0x040fe2000000003a */
[C---:B------:R-:W-:Y:S01]  /*12a60*/  FFMA R59, R133.reuse, R136, R59 ;  /* 0x00000088853b7223 */ /* 0x040fe2000000003b */
[C---:B------:R-:W-:Y:S01]  /*12a70*/  FFMA R60, R133.reuse, R137, R60 ;  /* 0x00000089853c7223 */ /* 0x040fe2000000003c */
[----:B------:R-:W-:Y:S01]  /*12a80*/  FFMA R61, R133, R138, R61 ;  /* 0x0000008a853d7223 */ /* 0x000fe2000000003d */
[----:B------:R-:W-:Y:S01]  /*12a90*/  F2FP.BF16.F32.PACK_AB R9, R21, R20 ;  /* 0x000000141509723e */ /* 0x000fe200000010ff */
[----:B------:R-:W-:Y:S01]  /*12aa0*/  FFMA R62, R133, R139, R62 ;  /* 0x0000008b853e7223 */ /* 0x000fe2000000003e */
[----:B------:R-:W-:Y:S01]  /*12ab0*/  F2FP.BF16.F32.PACK_AB R10, R23, R22 ;  /* 0x00000016170a723e */ /* 0x000fe200000010ff */
[C---:B------:R-:W-:Y:S01]  /*12ac0*/  FMUL R66, R130.reuse, R80 ;  /* 0x0000005082427220 */ /* 0x040fe20000400000 */
[----:B------:R-:W-:Y:S01]  /*12ad0*/  F2FP.BF16.F32.PACK_AB R11, R57, R56 ;  /* 0x00000038390b723e */ /* 0x000fe200000010ff */
[----:B------:R-:W-:Y:S01]  /*12ae0*/  FFMA R63, R133, R140, R63 ;  /* 0x0000008c853f7223 */ /* 0x000fe2000000003f */
[C---:B------:R-:W-:Y:S01]  /*12af0*/  FMUL R67, R130.reuse, R81 ;  /* 0x0000005182437220 */ /* 0x040fe20000400000 */
[----:B------:R-:W-:Y:S01]  /*12b00*/  SHF.L.U32 R27, R145, 0x10, RZ ;  /* 0x00000010911b7819 */ /* 0x000fe200000006ff */
[----:B------:R-:W-:Y:S01]  /*12b10*/  FFMA R64, R133, R141, R64 ;  /* 0x0000008d85407223 */ /* 0x000fe20000000040 */
[----:B------:R2:W-:Y:S01]  /*12b20*/  @!P1 STS.128 [R199+0x7010], R8 ;  /* 0x00701008c7009388 */ /* 0x0005e20000000c00 */
[C---:B------:R-:W-:Y:S01]  /*12b30*/  FMUL R68, R130.reuse, R82 ;  /* 0x0000005282447220 */ /* 0x040fe20000400000 */
[----:B------:R-:W-:Y:S01]  /*12b40*/  LOP3.LUT R26, R145, 0xffff0000, RZ, 0xc0, !PT ;  /* 0xffff0000911a7812 */ /* 0x000fe200078ec0ff */
[C---:B------:R-:W-:Y:S01]  /*12b50*/  FFMA R65, R133.reuse, R142, R65 ;  /* 0x0000008e85417223 */ /* 0x040fe20000000041 */
[----:B------:R-:W-:Y:S01]  /*12b60*/  FMUL R69, R130, R83 ;  /* 0x0000005382457220 */ /* 0x000fe20000400000 */
[----:B------:R-:W-:Y:S01]  /*12b70*/  SHF.L.U32 R29, R146, 0x10, RZ ;  /* 0x00000010921d7819 */ /* 0x000fe200000006ff */
[C---:B------:R-:W-:Y:S01]  /*12b80*/  FFMA R66, R133.reuse, R25, R66 ;  /* 0x0000001985427223 */ /* 0x040fe20000000042 */
[----:B------:R-:W-:Y:S01]  /*12b90*/  FMUL R70, R130, R84 ;  /* 0x0000005482467220 */ /* 0x000fe20000400000 */
[----:B------:R-:W-:Y:S01]  /*12ba0*/  LOP3.LUT R28, R146, 0xffff0000, RZ, 0xc0, !PT ;  /* 0xffff0000921c7812 */ /* 0x000fe200078ec0ff */
[----:B------:R-:W-:Y:S01]  /*12bb0*/  FFMA R67, R133, R24, R67 ;  /* 0x0000001885437223 */ /* 0x000fe20000000043 */
[C---:B------:R-:W-:Y:S01]  /*12bc0*/  FMUL R71, R130.reuse, R85 ;  /* 0x0000005582477220 */ /* 0x040fe20000400000 */
[----:B------:R-:W-:Y:S01]  /*12bd0*/  SHF.L.U32 R31, R147, 0x10, RZ ;  /* 0x00000010931f7819 */ /* 0x000fe200000006ff */
[----:B------:R-:W-:Y:S01]  /*12be0*/  FFMA R68, R133, R27, R68 ;  /* 0x0000001b85447223 */ /* 0x000fe20000000044 */
[C---:B------:R-:W-:Y:S01]  /*12bf0*/  FMUL R72, R130.reuse, R86 ;  /* 0x0000005682487220 */ /* 0x040fe20000400000 */
[----:B------:R-:W-:Y:S01]  /*12c00*/  LOP3.LUT R30, R147, 0xffff0000, RZ, 0xc0, !PT ;  /* 0xffff0000931e7812 */ /* 0x000fe200078ec0ff */
[----:B------:R-:W-:Y:S01]  /*12c10*/  FFMA R69, R133, R26, R69 ;  /* 0x0000001a85457223 */ /* 0x000fe20000000045 */
        /* <DEDUP_REMOVED lines=13> */
[----:B------:R-:W-:Y:S02]  /*12cf0*/  F2FP.BF16.F32.PACK_AB R19, R73, R72 ;  /* 0x000000484913723e */ /* 0x000fe400000010ff */
[----:B------:R-:W-:Y:S03]  /*12d00*/  ISETP.NE.AND P0, PT, R192, RZ, PT ;  /* 0x000000ffc000720c */ /* 0x000fe60003f05270 */
[----:B------:R2:W-:Y:S01]  /*12d10*/  @!P1 STS.128 [R196+0x7010], R16 ;  /* 0x00701010c4009388 */ /* 0x0005e20000000c00 */
[----:B------:R-:W-:Y:S01]  /*12d20*/  @!PT LDS RZ, [RZ] ;  /* 0x00000000fffff984 */ /* 0x000fe20000000800 */
[----:B------:R-:W-:Y:S01]  /*12d30*/  @!PT LDS RZ, [RZ] ;  /* 0x00000000fffff984 */ /* 0x000fe20000000800 */
[----:B------:R-:W-:Y:S01]  /*12d40*/  @!PT LDS RZ, [RZ] ;  /* 0x00000000fffff984 */ /* 0x000fe20000000800 */
[----:B------:R-:W-:Y:S01]  /*12d50*/  @!PT LDS RZ, [RZ] ;  /* 0x00000000fffff984 */ /* 0x000fe20000000800 */
[----:B------:R1:W-:Y:S07]  /*12d60*/  MEMBAR.ALL.CTA ;  /* 0x0000000000007992 */ /* 0x0003ee0000008000 */
[----:B-1----:R-:W1:Y:S01]  /*12d70*/  FENCE.VIEW.ASYNC.S ;  /* 0x00000000000073c6 */ /* 0x002e620000000000 */
[----:B------:R-:W-:Y:S05]  /*12d80*/  WARPSYNC.ALL ;  /* 0x0000000000007948 */ /* 0x000fea0003800000 */
[----:B------:R-:W-:Y:S01]  /*12d90*/  BSSY.RECONVERGENT B0, `(.L_x_181) ;  /* 0x0000011000007945 */ /* 0x000fe20003800200 */
        /* <DEDUP_REMOVED lines=16> */
.L_x_182:
[----:B------:R-:W-:Y:S05]  /*12ea0*/  BSYNC.RECONVERGENT B0 ;  /* 0x0000000000007941 */ /* 0x000fea0003800200 */
.L_x_181:
[----:B------:R-:W-:Y:S01]  /*12eb0*/  BAR.SYNC.DEFER_BLOCKING 0x1, 0x80 ;  /* 0x0042000000007b1d */ /* 0x000fe20000010000 */
[----:B------:R-:W-:Y:S09]  /*12ec0*/  UISETP.NE.AND UP0, UPT, UR52, -0x8, UPT ;  /* 0xfffffff83400788c */ /* 0x000ff2000bf05270 */
[----:B------:R-:W-:Y:S05]  /*12ed0*/  BRA.U !UP0, `(.L_x_183) ;  /* 0x0000000108247547 */ /* 0x000fea000b800000 */
[----:B------:R-:W-:Y:S01]  /*12ee0*/  ISETP.NE.AND P0, PT, R195, RZ, PT ;  /* 0x000000ffc300720c */ /* 0x000fe20003f05270 */
[----:B------:R-:W-:Y:S01]  /*12ef0*/  IMAD.U32 R0, RZ, RZ, UR46 ;  /* 0x0000002eff007e24 */ /* 0x000fe2000f8e00ff */
[----:B------:R-:W-:Y:S04]  /*12f00*/  UIADD3 UR4, UPT, UPT, UR46, 0x1, URZ ;  /* 0x000000012e047890 */ /* 0x000fe8000fffe0ff */
[----:B------:R-:W-:Y:S04]  /*12f10*/  UISETP.NE.AND UP0, UPT, UR4, 0x4, UPT ;  /* 0x000000040400788c */ /* 0x000fe8000bf05270 */
[----:B------:R-:W-:Y:S03]  /*12f20*/  USEL UR46, UR4, URZ, UP0 ;  /* 0x000000ff042e7287 */ /* 0x000fe60008000000 */
[----:B------:R-:W-:Y:S05]  /*12f30*/  @P0 LEA R0, R0, UR44, 0x3 ;  /* 0x0000002c00000c11 */ /* 0x000fea000f8e18ff */
[----:B------:R-:W-:Y:S05]  /*12f40*/  @P0 VIADD R0, R0, 0x30 ;  /* 0x0000003000000836 */ /* 0x000fea0000000000 */
[----:B------:R-:W-:Y:S04]  /*12f50*/  @P0 PRMT R0, R201, 0x654, R0 ;  /* 0x00000654c9000816 */ /* 0x000fe80000000000 */
[----:B------:R1:W-:Y:S03]  /*12f60*/  @P0 SYNCS.ARRIVE.TRANS64.RED.A1T0 RZ, [R0+URZ], RZ ;  /* 0x000000ff00ff09a7 */ /* 0x0003e600081004ff */
.L_x_183:
[----:B------:R-:W-:Y:S01]  /*12f70*/  R2UR UR6, R194 ;  /* 0x00000000c20672ca */ /* 0x000fe200000e0000 */
[----:B------:R-:W-:Y:S01]  /*12f80*/  UIADD3 UR52, UPT, UPT, UR52, 0x8, URZ ;  /* 0x0000000834347890 */ /* 0x000fe2000fffe0ff */
[----:B------:R-:W-:Y:S01]  /*12f90*/  R2UR UR5, R182 ;  /* 0x00000000b60572ca */ /* 0x000fe200000e0000 */
[----:B------:R-:W-:Y:S01]  /*12fa0*/  ULOP3.LUT UR43, UR43, 0x1, URZ, 0x3c, !UPT ;  /* 0x000000012b2b7892 */ /* 0x000fe2000f8e3cff */
[----:B------:R-:W-:Y:S02]  /*12fb0*/  R2UR UR4, R183 ;  /* 0x00000000b70472ca */ /* 0x000fe400000e0000 */
[----:B------:R-:W-:Y:S02]  /*12fc0*/  R2UR UR60, R193 ;  /* 0x00000000c13c72ca */ /* 0x000fe400000e0000 */
[C---:B------:R-:W-:Y:S04]  /*12fd0*/  ISETP.NE.AND P0, PT, R186.reuse, 0x2, PT ;  /* 0x00000002ba00780c */ /* 0x040fe80003f05270 */
[----:B-1----:R-:W-:Y:S01]  /*12fe0*/  SEL R0, RZ, 0x1, P0 ;  /* 0x00000001ff007807 */ /* 0x002fe20000000000 */
[----:B------:R-:W-:Y:S01]  /*12ff0*/  UISETP.NE.AND UP0, UPT, UR6, URZ, UPT ;  /* 0x000000ff0600728c */ /* 0x000fe2000bf05270 */
[----:B------:R-:W-:Y:S01]  /*13000*/  SEL R186, R186, RZ, P0 ;  /* 0x000000ffbaba7207 */ /* 0x000fe20000000000 */
[----:B------:R-:W-:Y:S01]  /*13010*/  UIADD3 UR20, UPT, UPT, UR37, UR5, URZ ;  /* 0x0000000525147290 */ /* 0x000fe2000fffe0ff */
[----:B------:R-:W-:Y:S01]  /*13020*/  LOP3.LUT R189, R189, R0, RZ, 0x3c, !PT ;  /* 0x00000000bdbd7212 */ /* 0x000fe200078e3cff */
[----:B------:R-:W-:Y:S05]  /*13030*/  UIADD3 UR36, UPT, UPT, UR38, UR4, URZ ;  /* 0x0000000426247290 */ /* 0x000fea000fffe0ff */
[----:B------:R-:W-:Y:S07]  /*13040*/  BRA.U UP0, `(.L_x_184) ;  /* 0xffffff3d001c7547 */ /* 0x000fee000b83ffff */
[----:B------:R-:W1:Y:S01]  /*13050*/  LDCU.64 UR4, c[0x0][0xc88] ;  /* 0x00019100ff0477ac */ /* 0x000e620008000a00 */
[----:B------:R-:W-:Y:S01]  /*13060*/  SYNCS.ARRIVE.TRANS64.A1T0 RZ, [UR44+0xb0], RZ ;  /* 0x0000b0ffffff79a7 */ /* 0x000fe2000810002c */
[----:B------:R-:W3:Y:S01]  /*13070*/  LDCU.64 UR6, c[0x0][0xc90] ;  /* 0x00019200ff0677ac */ /* 0x000ee20008000a00 */
[----:B-1----:R-:W-:Y:S02]  /*13080*/  ISETP.NE.U32.AND P2, PT, RZ, UR4, PT ;  /* 0x00000004ff007c0c */ /* 0x002fe4000bf45070 */
[----:B---3--:R-:W-:Y:S02]  /*13090*/  ISETP.NE.U32.AND P1, PT, RZ, UR6, PT ;  /* 0x00000006ff007c0c */ /* 0x008fe4000bf25070 */
[----:B------:R-:W-:Y:S02]  /*130a0*/  ISETP.NE.AND.EX P2, PT, RZ, UR5, PT, P2 ;  /* 0x00000005ff007c0c */ /* 0x000fe4000bf45320 */
[----:B------:R-:W-:-:S13]  /*130b0*/  ISETP.NE.AND.EX P0, PT, RZ, UR7, PT, P1 ;  /* 0x00000007ff007c0c */ /* 0x000fda000bf05310 */
[----:B------:R-:W-:Y:S05]  /*130c0*/  @P2 BRA P0, `(.L_x_185) ;  /* 0x00000000003c2947 */ /* 0x000fea0000000000 */
[----:B------:R-:W-:-:S13]  /*130d0*/  ISETP.NE.AND.EX P1, PT, RZ, UR7, PT, P1 ;  /* 0x00000007ff007c0c */ /* 0x000fda000bf25310 */
[----:B------:R-:W-:Y:S05]  /*130e0*/  @P1 BRA `(.L_x_186) ;  /* 0x00000000000c1947 */ /* 0x000fea0003800000 */
[----:B------:R-:W-:-:S13]  /*130f0*/  FSETP.NEU.AND P0, PT, R133, RZ, PT ;  /* 0x000000ff8500720b */ /* 0x000fda0003f0d000 */
[----:B------:R-:W-:Y:S05]  /*13100*/  @!P0 EXIT ;  /* 0x000000000000894d */ /* 0x000fea0003800000 */
[----:B------:R-:W-:Y:S05]  /*13110*/  BRA `(.L_x_185) ;  /* 0x0000000000287947 */ /* 0x000fea0003800000 */
.L_x_186:
[----:B------:R-:W-:Y:S01]  /*13120*/  ISETP.NE.AND P0, PT, R185, RZ, PT ;  /* 0x000000ffb900720c */ /* 0x000fe20003f05270 */
[----:B------:R-:W-:-:S12]  /*13130*/  BSSY.RECONVERGENT B0, `(.L_x_185) ;  /* 0x0000008000007945 */ /* 0x000fd80003800200 */
[----:B------:R-:W-:Y:S05]  /*13140*/  @P0 BRA `(.L_x_187) ;  /* 0x0000000000100947 */ /* 0x000fea0003800000 */
[----:B------:R-:W-:-:S04]  /*13150*/  ISETP.NE.U32.AND P0, PT, RZ, UR4, PT ;  /* 0x00000004ff007c0c */ /* 0x000fc8000bf05070 */
[----:B------:R-:W-:-:S13]  /*13160*/  ISETP.NE.AND.EX P0, PT, RZ, UR5, PT, P0 ;  /* 0x00000005ff007c0c */ /* 0x000fda000bf05300 */
[----:B------:R-:W-:Y:S05]  /*13170*/  @!P0 EXIT ;  /* 0x000000000000894d */ /* 0x000fea0003800000 */
[----:B------:R-:W-:Y:S05]  /*13180*/  BRA `(.L_x_188) ;  /* 0x0000000000087947 */ /* 0x000fea0003800000 */
.L_x_187:
[----:B------:R-:W-:-:S13]  /*13190*/  FSETP.NEU.AND P0, PT, R133, RZ, PT ;  /* 0x000000ff8500720b */ /* 0x000fda0003f0d000 */
[----:B------:R-:W-:Y:S05]  /*131a0*/  @!P0 EXIT ;  /* 0x000000000000894d */ /* 0x000fea0003800000 */
.L_x_188:
[----:B------:R-:W-:Y:S05]  /*131b0*/  BSYNC.RECONVERGENT B0 ;  /* 0x0000000000007941 */ /* 0x000fea0003800200 */
.L_x_185:
[----:B------:R-:W1:Y:S01]  /*131c0*/  S2UR UR7, SR_CgaCtaId ;  /* 0x00000000000779c3 */ /* 0x000e620000008800 */
[----:B------:R-:W-:Y:S01]  /*131d0*/  ULEA UR6, UR46, UR44, 0x3 ;  /* 0x0000002c2e067291 */ /* 0x000fe2000f8e18ff */
[----:B------:R-:W-:-:S04]  /*131e0*/  DEPBAR.LE SB0, 0x0 ;  /* 0x000080000000791a */ /* 0x000fc80000000000 */
[----:B------:R-:W-:-:S04]  /*131f0*/  UIADD3 UR6, UPT, UPT, UR6, 0x30, URZ ;  /* 0x0000003006067890 */ /* 0x000fc8000fffe0ff */
[----:B-1----:R-:W-:-:S09]  /*13200*/  UPRMT UR6, UR7, 0x654, UR6 ;  /* 0x0000065407067896 */ /* 0x002fd20008000006 */
[----:B------:R-:W-:Y:S01]  /*13210*/  SYNCS.ARRIVE.TRANS64.RED.A1T0 RZ, [UR6], RZ ;  /* 0x000000ffffff79a7 */ /* 0x000fe20008100406 */
[----:B------:R-:W-:Y:S05]  /*13220*/  EXIT ;  /* 0x000000000000794d */ /* 0x000fea0003800000 */
.L_x_24:
[----:B-1----:R1:W3:Y:S02]  /*13230*/  SYNCS.PHASECHK.TRANS64.TRYWAIT P0, [R0+URZ+0xa0], R5 ;  /* 0x0000a005000075a7 */ /* 0x0022e400080011ff */
[----:B---3--:R-:W-:Y:S05]  /*13240*/  @!P0 NANOSLEEP.SYNCS 0x989680 ;  /* 0x009896800000895d */ /* 0x008fea0003900000 */
[----:B------:R-:W3:Y:S02]  /*13250*/  @!P0 SYNCS.PHASECHK.TRANS64 P0, [R0+URZ+0xa0], R5 ;  /* 0x0000a005000085a7 */ /* 0x000ee400080010ff */
[----:B---3--:R-:W-:Y:S05]  /*13260*/  @!P0 BRA `(.L_x_24) ;  /* 0xfffffffc00f08947 */ /* 0x008fea000383ffff */
[----:B------:R-:W-:Y:S05]  /*13270*/  BRA `(.L_x_189) ;  /* 0xfffffee800347947 */ /* 0x000fea000383ffff */
.L_x_27:
[----:B---3--:R-:W-:-:S07]  /*13280*/  MOV R0, UR57 ;  /* 0x0000003900007c02 */ /* 0x008fce0008000f00 */
.L_x_190:
[----:B---3--:R3:W4:Y:S02]  /*13290*/  SYNCS.PHASECHK.TRANS64.TRYWAIT P0, [R0+URZ+0x8], R3 ;  /* 0x00000803000075a7 */ /* 0x00872400080011ff */
[----:B----4-:R-:W-:Y:S05]  /*132a0*/  @!P0 NANOSLEEP.SYNCS 0x989680 ;  /* 0x009896800000895d */ /* 0x010fea0003900000 */
[----:B------:R-:W4:Y:S02]  /*132b0*/  @!P0 SYNCS.PHASECHK.TRANS64 P0, [R0+URZ+0x8], R3 ;  /* 0x00000803000085a7 */ /* 0x000f2400080010ff */
[----:B----4-:R-:W-:Y:S05]  /*132c0*/  @!P0 BRA `(.L_x_190) ;  /* 0xfffffffc00f08947 */ /* 0x010fea000383ffff */
[----:B------:R-:W-:Y:S05]  /*132d0*/  BRA `(.L_x_26) ;  /* 0xfffffee800687947 */ /* 0x000fea000383ffff */
.L_x_34:
[----:B--2---:R-:W-:-:S07]  /*132e0*/  MOV R0, UR57 ;  /* 0x0000003900007c02 */ /* 0x004fce0008000f00 */
.L_x_191:
[----:B-1----:R1:W2:Y:S02]  /*132f0*/  SYNCS.PHASECHK.TRANS64.TRYWAIT P0, [R0+URZ+0x8], R3 ;  /* 0x00000803000075a7 */ /* 0x0022a400080011ff */
[----:B--2---:R-:W-:Y:S05]  /*13300*/  @!P0 NANOSLEEP.SYNCS 0x989680 ;  /* 0x009896800000895d */ /* 0x004fea0003900000 */
[----:B------:R-:W2:Y:S02]  /*13310*/  @!P0 SYNCS.PHASECHK.TRANS64 P0, [R0+URZ+0x8], R3 ;  /* 0x00000803000085a7 */ /* 0x000ea400080010ff */
[----:B--2---:R-:W-:Y:S05]  /*13320*/  @!P0 BRA `(.L_x_191) ;  /* 0xfffffffc00f08947 */ /* 0x004fea000383ffff */
[----:B------:R-:W-:Y:S05]  /*13330*/  BRA `(.L_x_33) ;  /* 0xfffffeec00687947 */ /* 0x000fea000383ffff */
.L_x_41:
[----:B-1----:R1:W2:Y:S02]  /*13340*/  SYNCS.PHASECHK.TRANS64.TRYWAIT P0, [R3+URZ+0x60], R0 ;  /* 0x00006000030075a7 */ /* 0x0022a400080011ff */
[----:B--2---:R-:W-:Y:S05]  /*13350*/  @!P0 NANOSLEEP.SYNCS 0x989680 ;  /* 0x009896800000895d */ /* 0x004fea0003900000 */
[----:B------:R-:W2:Y:S02]  /*13360*/  @!P0 SYNCS.PHASECHK.TRANS64 P0, [R3+URZ+0x60], R0 ;  /* 0x00006000030085a7 */ /* 0x000ea400080010ff */
[----:B--2---:R-:W-:Y:S05]  /*13370*/  @!P0 BRA `(.L_x_41) ;  /* 0xfffffffc00f08947 */ /* 0x004fea000383ffff */
[----:B------:R-:W-:Y:S05]  /*13380*/  BRA `(.L_x_192) ;  /* 0xfffffef000747947 */ /* 0x000fea000383ffff */
.L_x_47:
[----:B--2---:R2:W3:Y:S02]  /*13390*/  SYNCS.PHASECHK.TRANS64.TRYWAIT P0, [R0+URZ+0x90], R5 ;  /* 0x00009005000075a7 */ /* 0x0044e400080011ff */
[----:B---3--:R-:W-:Y:S05]  /*133a0*/  @!P0 NANOSLEEP.SYNCS 0x989680 ;  /* 0x009896800000895d */ /* 0x008fea0003900000 */
[----:B------:R-:W3:Y:S02]  /*133b0*/  @!P0 SYNCS.PHASECHK.TRANS64 P0, [R0+URZ+0x90], R5 ;  /* 0x00009005000085a7 */ /* 0x000ee400080010ff */
[----:B---3--:R-:W-:Y:S05]  /*133c0*/  @!P0 BRA `(.L_x_47) ;  /* 0xfffffffc00f08947 */ /* 0x008fea000383ffff */
[----:B------:R-:W-:Y:S05]  /*133d0*/  BRA `(.L_x_193) ;  /* 0xfffffef800707947 */ /* 0x000fea000383ffff */
.L_x_48:
[----:B------:R-:W-:-:S07]  /*133e0*/  MOV R0, UR4 ;  /* 0x0000000400007c02 */ /* 0x000fce0008000f00 */
.L_x_194:
[----:B--2---:R2:W3:Y:S02]  /*133f0*/  SYNCS.PHASECHK.TRANS64.TRYWAIT P0, [R0+URZ+0x70], R5 ;  /* 0x00007005000075a7 */ /* 0x0044e400080011ff */
[----:B---3--:R-:W-:Y:S05]  /*13400*/  @!P0 NANOSLEEP.SYNCS 0x989680 ;  /* 0x009896800000895d */ /* 0x008fea0003900000 */
[----:B------:R-:W3:Y:S02]  /*13410*/  @!P0 SYNCS.PHASECHK.TRANS64 P0, [R0+URZ+0x70], R5 ;  /* 0x00007005000085a7 */ /* 0x000ee400080010ff */
[----:B---3--:R-:W-:Y:S05]  /*13420*/  @!P0 BRA `(.L_x_194) ;  /* 0xfffffffc00f08947 */ /* 0x008fea000383ffff */
[----:B------:R-:W-:Y:S05]  /*13430*/  BRA `(.L_x_195) ;  /* 0xfffffef800807947 */ /* 0x000fea000383ffff */
.L_x_49:
[----:B--2---:R2:W3:Y:S02]  /*13440*/  SYNCS.PHASECHK.TRANS64.TRYWAIT P1, [R0+URZ+0x60], R5 ;  /* 0x00006005000075a7 */ /* 0x0044e400080211ff */
[----:B---3--:R-:W-:Y:S05]  /*13450*/  @!P1 NANOSLEEP.SYNCS 0x989680 ;  /* 0x009896800000995d */ /* 0x008fea0003900000 */
[----:B------:R-:W3:Y:S02]  /*13460*/  @!P1 SYNCS.PHASECHK.TRANS64 P1, [R0+URZ+0x60], R5 ;  /* 0x00006005000095a7 */ /* 0x000ee400080210ff */
[----:B---3--:R-:W-:Y:S05]  /*13470*/  @!P1 BRA `(.L_x_49) ;  /* 0xfffffffc00f09947 */ /* 0x008fea000383ffff */
[----:B------:R-:W-:Y:S05]  /*13480*/  BRA `(.L_x_196) ;  /* 0xfffffef800b07947 */ /* 0x000fea000383ffff */
.L_x_52:
[----:B------:R-:W-:-:S07]  /*13490*/  MOV R0, UR4 ;  /* 0x0000000400007c02 */ /* 0x000fce0008000f00 */
.L_x_197:
[----:B--2---:R2:W3:Y:S02]  /*134a0*/  SYNCS.PHASECHK.TRANS64.TRYWAIT P0, [R0+URZ+0x70], R3 ;  /* 0x00007003000075a7 */ /* 0x0044e400080011ff */
[----:B---3--:R-:W-:Y:S05]  /*134b0*/  @!P0 NANOSLEEP.SYNCS 0x989680 ;  /* 0x009896800000895d */ /* 0x008fea0003900000 */
[----:B------:R-:W3:Y:S02]  /*134c0*/  @!P0 SYNCS.PHASECHK.TRANS64 P0, [R0+URZ+0x70], R3 ;  /* 0x00007003000085a7 */ /* 0x000ee400080010ff */
[----:B---3--:R-:W-:Y:S05]  /*134d0*/  @!P0 BRA `(.L_x_197) ;  /* 0xfffffffc00f08947 */ /* 0x008fea000383ffff */
[----:B------:R-:W-:Y:S05]  /*134e0*/  BRA `(.L_x_51) ;  /* 0xfffffefc00047947 */ /* 0x000fea000383ffff */
.L_x_59:
[----:B-1----:R1:W2:Y:S02]  /*134f0*/  SYNCS.PHASECHK.TRANS64.TRYWAIT P0, [R26+URZ+0x60], R5 ;  /* 0x000060051a0075a7 */ /* 0x0022a400080011ff */
[----:B--2---:R-:W-:Y:S05]  /*13500*/  @!P0 NANOSLEEP.SYNCS 0x989680 ;  /* 0x009896800000895d */ /* 0x004fea0003900000 */
[----:B------:R-:W2:Y:S02]  /*13510*/  @!P0 SYNCS.PHASECHK.TRANS64 P0, [R26+URZ+0x60], R5 ;  /* 0x000060051a0085a7 */ /* 0x000ea400080010ff */
[----:B--2---:R-:W-:Y:S05]  /*13520*/  @!P0 BRA `(.L_x_59) ;  /* 0xfffffffc00f08947 */ /* 0x004fea000383ffff */
[----:B------:R-:W-:Y:S05]  /*13530*/  BRA `(.L_x_198) ;  /* 0xffffff0800b07947 */ /* 0x000fea000383ffff */
.L_x_62:
[----:B------:R-:W-:-:S07]  /*13540*/  MOV R7, UR7 ;  /* 0x0000000700077c02 */ /* 0x000fce0008000f00 */
.L_x_199:
[----:B-1----:R1:W2:Y:S02]  /*13550*/  SYNCS.PHASECHK.TRANS64.TRYWAIT P2, [R7+URZ], R6 ;  /* 0x00000006070075a7 */ /* 0x0022a400080411ff */
[----:B--2---:R-:W-:Y:S05]  /*13560*/  @!P2 NANOSLEEP.SYNCS 0x989680 ;  /* 0x009896800000a95d */ /* 0x004fea0003900000 */
[----:B------:R-:W2:Y:S02]  /*13570*/  @!P2 SYNCS.PHASECHK.TRANS64 P2, [R7+URZ], R6 ;  /* 0x000000060700a5a7 */ /* 0x000ea400080410ff */
[----:B--2---:R-:W-:Y:S05]  /*13580*/  @!P2 BRA `(.L_x_199) ;  /* 0xfffffffc00f0a947 */ /* 0x004fea000383ffff */
[----:B------:R-:W-:Y:S05]  /*13590*/  BRA `(.L_x_61) ;  /* 0xffffff0c00147947 */ /* 0x000fea000383ffff */
.L_x_63:
[----:B-1----:R-:W-:-:S07]  /*135a0*/  MOV R6, UR7 ;  /* 0x0000000700067c02 */ /* 0x002fce0008000f00 */
.L_x_200:
[----:B-1----:R1:W2:Y:S02]  /*135b0*/  SYNCS.PHASECHK.TRANS64.TRYWAIT P2, [R6+URZ+0x88], R25 ;  /* 0x00008819060075a7 */ /* 0x0022a400080411ff */
[----:B--2---:R-:W-:Y:S05]  /*135c0*/  @!P2 NANOSLEEP.SYNCS 0x989680 ;  /* 0x009896800000a95d */ /* 0x004fea0003900000 */
[----:B------:R-:W2:Y:S02]  /*135d0*/  @!P2 SYNCS.PHASECHK.TRANS64 P2, [R6+URZ+0x88], R25 ;  /* 0x000088190600a5a7 */ /* 0x000ea400080410ff */
[----:B--2---:R-:W-:Y:S05]  /*135e0*/  @!P2 BRA `(.L_x_200) ;  /* 0xfffffffc00f0a947 */ /* 0x004fea000383ffff */
[----:B------:R-:W-:Y:S05]  /*135f0*/  BRA `(.L_x_201) ;  /* 0xffffff0c00207947 */ /* 0x000fea000383ffff */
.L_x_66:
[----:B------:R-:W-:Y:S07]  /*13600*/  MOV R7, UR7 ;  /* 0x0000000700077c02 */ /* 0x000fee0008000f00 */
.L_x_202:
[----:B--2---:R2:W3:Y:S02]  /*13610*/  SYNCS.PHASECHK.TRANS64.TRYWAIT P0, [R7+URZ], R24 ;  /* 0x00000018070075a7 */ /* 0x0044e400080011ff */
[----:B---3--:R-:W-:Y:S05]  /*13620*/  @!P0 NANOSLEEP.SYNCS 0x989680 ;  /* 0x009896800000895d */ /* 0x008fea0003900000 */
[----:B------:R-:W3:Y:S02]  /*13630*/  @!P0 SYNCS.PHASECHK.TRANS64 P0, [R7+URZ], R24 ;  /* 0x00000018070085a7 */ /* 0x000ee400080010ff */
[----:B---3--:R-:W-:Y:S05]  /*13640*/  @!P0 BRA `(.L_x_202) ;  /* 0xfffffffc00f08947 */ /* 0x008fea000383ffff */
[----:B------:R-:W-:Y:S05]  /*13650*/  BRA `(.L_x_65) ;  /* 0xffffff1000647947 */ /* 0x000fea000383ffff */
.L_x_69:
[----:B------:R-:W-:-:S07]  /*13660*/  MOV R0, UR7 ;  /* 0x0000000700007c02 */ /* 0x000fce0008000f00 */
.L_x_203:
[----:B-1----:R1:W2:Y:S02]  /*13670*/  SYNCS.PHASECHK.TRANS64.TRYWAIT P0, [R0+URZ+0xb0], R3 ;  /* 0x0000b003000075a7 */ /* 0x0022a400080011ff */
[----:B--2---:R-:W-:Y:S05]  /*13680*/  @!P0 NANOSLEEP.SYNCS 0x989680 ;  /* 0x009896800000895d */ /* 0x004fea0003900000 */
[----:B------:R-:W2:Y:S02]  /*13690*/  @!P0 SYNCS.PHASECHK.TRANS64 P0, [R0+URZ+0xb0], R3 ;  /* 0x0000b003000085a7 */ /* 0x000ea400080010ff */
[----:B--2---:R-:W-:Y:S05]  /*136a0*/  @!P0 BRA `(.L_x_203) ;  /* 0xfffffffc00f08947 */ /* 0x004fea000383ffff */
[----:B------:R-:W-:Y:S05]  /*136b0*/  BRA `(.L_x_204) ;  /* 0xffffff1400707947 */ /* 0x000fea000383ffff */
.L_x_74:
[----:B-1----:R1:W2:Y:S02]  /*136c0*/  SYNCS.PHASECHK.TRANS64.TRYWAIT P0, [R12+URZ+0x60], R9 ;  /* 0x000060090c0075a7 */ /* 0x0022a400080011ff */
[----:B--2---:R-:W-:Y:S05]  /*136d0*/  @!P0 NANOSLEEP.SYNCS 0x989680 ;  /* 0x009896800000895d */ /* 0x004fea0003900000 */
[----:B------:R-:W2:Y:S02]  /*136e0*/  @!P0 SYNCS.PHASECHK.TRANS64 P0, [R12+URZ+0x60], R9 ;  /* 0x000060090c0085a7 */ /* 0x000ea400080010ff */
[----:B--2---:R-:W-:Y:S05]  /*136f0*/  @!P0 BRA `(.L_x_74) ;  /* 0xfffffffc00f08947 */ /* 0x004fea000383ffff */
[----:B------:R-:W-:Y:S05]  /*13700*/  BRA `(.L_x_205) ;  /* 0xffffff1800a07947 */ /* 0x000fea000383ffff */
.L_x_77:
[----:B------:R-:W-:Y:S07]  /*13710*/  MOV R0, UR21 ;  /* 0x0000001500007c02 */ /* 0x000fee0008000f00 */
.L_x_206:
[----:B-1----:R1:W2:Y:S02]  /*13720*/  SYNCS.PHASECHK.TRANS64.TRYWAIT P2, [R0+URZ+0x58], R9 ;  /* 0x00005809000075a7 */ /* 0x0022a400080411ff */
[----:B--2---:R-:W-:Y:S05]  /*13730*/  @!P2 NANOSLEEP.SYNCS 0x989680 ;  /* 0x009896800000a95d */ /* 0x004fea0003900000 */
[----:B------:R-:W2:Y:S02]  /*13740*/  @!P2 SYNCS.PHASECHK.TRANS64 P2, [R0+URZ+0x58], R9 ;  /* 0x000058090000a5a7 */ /* 0x000ea400080410ff */
[----:B--2---:R-:W-:Y:S05]  /*13750*/  @!P2 BRA `(.L_x_206) ;  /* 0xfffffffc00f0a947 */ /* 0x004fea000383ffff */
[----:B------:R-:W-:Y:S05]  /*13760*/  BRA `(.L_x_76) ;  /* 0xffffff2000087947 */ /* 0x000fea000383ffff */
.L_x_80:
[----:B------:R-:W-:Y:S07]  /*13770*/  MOV R9, UR21 ;  /* 0x0000001500097c02 */ /* 0x000fee0008000f00 */
.L_x_207:
[----:B-1----:R1:W2:Y:S02]  /*13780*/  SYNCS.PHASECHK.TRANS64.TRYWAIT P0, [R9+URZ+0x30], R10 ;  /* 0x0000300a090075a7 */ /* 0x0022a400080011ff */
[----:B--2---:R-:W-:Y:S05]  /*13790*/  @!P0 NANOSLEEP.SYNCS 0x989680 ;  /* 0x009896800000895d */ /* 0x004fea0003900000 */
[----:B------:R-:W2:Y:S02]  /*137a0*/  @!P0 SYNCS.PHASECHK.TRANS64 P0, [R9+URZ+0x30], R10 ;  /* 0x0000300a090085a7 */ /* 0x000ea400080010ff */
[----:B--2---:R-:W-:Y:S05]  /*137b0*/  @!P0 BRA `(.L_x_207) ;  /* 0xfffffffc00f08947 */ /* 0x004fea000383ffff */
[----:B------:R-:W-:Y:S05]  /*137c0*/  BRA `(.L_x_208) ;  /* 0xffffff2000707947 */ /* 0x000fea000383ffff */
.L_x_81:
[----:B------:R-:W-:Y:S07]  /*137d0*/  MOV R9, UR21 ;  /* 0x0000001500097c02 */ /* 0x000fee0008000f00 */
.L_x_209:
[----:B-1----:R1:W2:Y:S02]  /*137e0*/  SYNCS.PHASECHK.TRANS64.TRYWAIT P0, [R9+URZ+0x38], R10 ;  /* 0x0000380a090075a7 */ /* 0x0022a400080011ff */
[----:B--2---:R-:W-:Y:S05]  /*137f0*/  @!P0 NANOSLEEP.SYNCS 0x989680 ;  /* 0x009896800000895d */ /* 0x004fea0003900000 */
[----:B------:R-:W2:Y:S02]  /*13800*/  @!P0 SYNCS.PHASECHK.TRANS64 P0, [R9+URZ+0x38], R10 ;  /* 0x0000380a090085a7 */ /* 0x000ea400080010ff */
[----:B--2---:R-:W-:Y:S05]  /*13810*/  @!P0 BRA `(.L_x_209) ;  /* 0xfffffffc00f08947 */ /* 0x004fea000383ffff */
[----:B------:R-:W-:Y:S05]  /*13820*/  BRA `(.L_x_210) ;  /* 0xffffff2000c47947 */ /* 0x000fea000383ffff */
.L_x_82:
[----:B------:R-:W-:Y:S07]  /*13830*/  MOV R9, UR21 ;  /* 0x0000001500097c02 */ /* 0x000fee0008000f00 */
.L_x_211:
[----:B-1----:R1:W2:Y:S02]  /*13840*/  SYNCS.PHASECHK.TRANS64.TRYWAIT P0, [R9+URZ+0x40], R10 ;  /* 0x0000400a090075a7 */ /* 0x0022a400080011ff */
[----:B--2---:R-:W-:Y:S05]  /*13850*/  @!P0 NANOSLEEP.SYNCS 0x989680 ;  /* 0x009896800000895d */ /* 0x004fea0003900000 */
[----:B------:R-:W2:Y:S02]  /*13860*/  @!P0 SYNCS.PHASECHK.TRANS64 P0, [R9+URZ+0x40], R10 ;  /* 0x0000400a090085a7 */ /* 0x000ea400080010ff */
[----:B--2---:R-:W-:Y:S05]  /*13870*/  @!P0 BRA `(.L_x_211) ;  /* 0xfffffffc00f08947 */ /* 0x004fea000383ffff */
[----:B------:R-:W-:Y:S05]  /*13880*/  BRA `(.L_x_212) ;  /* 0xffffff2400247947 */ /* 0x000fea000383ffff */
.L_x_83:
[----:B------:R-:W-:Y:S07]  /*13890*/  MOV R9, UR21 ;  /* 0x0000001500097c02 */ /* 0x000fee0008000f00 */
.L_x_213:
[----:B-1----:R1:W2:Y:S02]  /*138a0*/  SYNCS.PHASECHK.TRANS64.TRYWAIT P0, [R9+URZ+0x48], R10 ;  /* 0x0000480a090075a7 */ /* 0x0022a400080011ff */
[----:B--2---:R-:W-:Y:S05]  /*138b0*/  @!P0 NANOSLEEP.SYNCS 0x989680 ;  /* 0x009896800000895d */ /* 0x004fea0003900000 */
[----:B------:R-:W2:Y:S02]  /*138c0*/  @!P0 SYNCS.PHASECHK.TRANS64 P0, [R9+URZ+0x48], R10 ;  /* 0x0000480a090085a7 */ /* 0x000ea400080010ff */
[----:B--2---:R-:W-:Y:S05]  /*138d0*/  @!P0 BRA `(.L_x_213) ;  /* 0xfffffffc00f08947 */ /* 0x004fea000383ffff */
[----:B------:R-:W-:Y:S05]  /*138e0*/  BRA `(.L_x_214) ;  /* 0xffffff2400887947 */ /* 0x000fea000383ffff */
.L_x_84:
[----:B------:R-:W-:Y:S07]  /*138f0*/  MOV R0, UR21 ;  /* 0x0000001500007c02 */ /* 0x000fee0008000f00 */
.L_x_215:
[----:B-1----:R1:W2:Y:S02]  /*13900*/  SYNCS.PHASECHK.TRANS64.TRYWAIT P0, [R0+URZ+0x30], R9 ;  /* 0x00003009000075a7 */ /* 0x0022a400080011ff */
[----:B--2---:R-:W-:Y:S05]  /*13910*/  @!P0 NANOSLEEP.SYNCS 0x989680 ;  /* 0x009896800000895d */ /* 0x004fea0003900000 */
[----:B------:R-:W2:Y:S02]  /*13920*/  @!P0 SYNCS.PHASECHK.TRANS64 P0, [R0+URZ+0x30], R9 ;  /* 0x00003009000085a7 */ /* 0x000ea400080010ff */
[----:B--2---:R-:W-:Y:S05]  /*13930*/  @!P0 BRA `(.L_x_215) ;  /* 0xfffffffc00f08947 */ /* 0x004fea000383ffff */
[----:B------:R-:W-:Y:S05]  /*13940*/  BRA `(.L_x_216) ;  /* 0xffffff2400ec7947 */ /* 0x000fea000383ffff */
.L_x_85:
[----:B------:R-:W-:Y:S07]  /*13950*/  MOV R0, UR21 ;  /* 0x0000001500007c02 */ /* 0x000fee0008000f00 */
.L_x_217:
[----:B-1----:R1:W2:Y:S02]  /*13960*/  SYNCS.PHASECHK.TRANS64.TRYWAIT P0, [R0+URZ+0x38], R9 ;  /* 0x00003809000075a7 */ /* 0x0022a400080011ff */
[----:B--2---:R-:W-:Y:S05]  /*13970*/  @!P0 NANOSLEEP.SYNCS 0x989680 ;  /* 0x009896800000895d */ /* 0x004fea0003900000 */
[----:B------:R-:W2:Y:S02]  /*13980*/  @!P0 SYNCS.PHASECHK.TRANS64 P0, [R0+URZ+0x38], R9 ;  /* 0x00003809000085a7 */ /* 0x000ea400080010ff */
[----:B--2---:R-:W-:Y:S05]  /*13990*/  @!P0 BRA `(.L_x_217) ;  /* 0xfffffffc00f08947 */ /* 0x004fea000383ffff */
[----:B------:R-:W-:Y:S05]  /*139a0*/  BRA `(.L_x_218) ;  /* 0xffffff28004c7947 */ /* 0x000fea000383ffff */
.L_x_86:
[----:B------:R-:W-:Y:S07]  /*139b0*/  MOV R0, UR21 ;  /* 0x0000001500007c02 */ /* 0x000fee0008000f00 */
.L_x_219:
[----:B-1----:R1:W2:Y:S02]  /*139c0*/  SYNCS.PHASECHK.TRANS64.TRYWAIT P0, [R0+URZ+0x40], R9 ;  /* 0x00004009000075a7 */ /* 0x0022a400080011ff */
[----:B--2---:R-:W-:Y:S05]  /*139d0*/  @!P0 NANOSLEEP.SYNCS 0x989680 ;  /* 0x009896800000895d */ /* 0x004fea0003900000 */
[----:B------:R-:W2:Y:S02]  /*139e0*/  @!P0 SYNCS.PHASECHK.TRANS64 P0, [R0+URZ+0x40], R9 ;  /* 0x00004009000085a7 */ /* 0x000ea400080010ff */
[----:B--2---:R-:W-:Y:S05]  /*139f0*/  @!P0 BRA `(.L_x_219) ;  /* 0xfffffffc00f08947 */ /* 0x004fea000383ffff */
[----:B------:R-:W-:Y:S05]  /*13a00*/  BRA `(.L_x_220) ;  /* 0xffffff2800b07947 */ /* 0x000fea000383ffff */
.L_x_87:
[----:B------:R-:W-:Y:S07]  /*13a10*/  MOV R0, UR21 ;  /* 0x0000001500007c02 */ /* 0x000fee0008000f00 */
.L_x_221:
[----:B-1----:R1:W2:Y:S02]  /*13a20*/  SYNCS.PHASECHK.TRANS64.TRYWAIT P0, [R0+URZ+0x48], R9 ;  /* 0x00004809000075a7 */ /* 0x0022a400080011ff */
[----:B--2---:R-:W-:Y:S05]  /*13a30*/  @!P0 NANOSLEEP.SYNCS 0x989680 ;  /* 0x009896800000895d */ /* 0x004fea0003900000 */
[----:B------:R-:W2:Y:S02]  /*13a40*/  @!P0 SYNCS.PHASECHK.TRANS64 P0, [R0+URZ+0x48], R9 ;  /* 0x00004809000085a7 */ /* 0x000ea400080010ff */
[----:B--2---:R-:W-:Y:S05]  /*13a50*/  @!P0 BRA `(.L_x_221) ;  /* 0xfffffffc00f08947 */ /* 0x004fea000383ffff */
[----:B------:R-:W-:Y:S05]  /*13a60*/  BRA `(.L_x_222) ;  /* 0xffffff2c000c7947 */ /* 0x000fea000383ffff */
.L_x_89:
[----:B------:R-:W-:-:S07]  /*13a70*/  MOV R3, UR21 ;  /* 0x0000001500037c02 */ /* 0x000fce0008000f00 */
.L_x_223:
[----:B-1----:R1:W3:Y:S02]  /*13a80*/  SYNCS.PHASECHK.TRANS64.TRYWAIT P0, [R3+URZ+0x30], R10 ;  /* 0x0000300a030075a7 */ /* 0x0022e400080011ff */
[----:B---3--:R-:W-:Y:S05]  /*13a90*/  @!P0 NANOSLEEP.SYNCS 0x989680 ;  /* 0x009896800000895d */ /* 0x008fea0003900000 */
[----:B------:R-:W3:Y:S02]  /*13aa0*/  @!P0 SYNCS.PHASECHK.TRANS64 P0, [R3+URZ+0x30], R10 ;  /* 0x0000300a030085a7 */ /* 0x000ee400080010ff */
[----:B---3--:R-:W-:Y:S05]  /*13ab0*/  @!P0 BRA `(.L_x_223) ;  /* 0xfffffffc00f08947 */ /* 0x008fea000383ffff */
[----:B------:R-:W-:Y:S05]  /*13ac0*/  BRA `(.L_x_224) ;  /* 0xffffff2c00947947 */ /* 0x000fea000383ffff */
.L_x_90:
[----:B-1----:R-:W-:-:S07]  /*13ad0*/  MOV R3, UR21 ;  /* 0x0000001500037c02 */ /* 0x002fce0008000f00 */
.L_x_225:
[----:B-1----:R1:W3:Y:S02]  /*13ae0*/  SYNCS.PHASECHK.TRANS64.TRYWAIT P0, [R3+URZ+0x38], R10 ;  /* 0x0000380a030075a7 */ /* 0x0022e400080011ff */
[----:B---3--:R-:W-:Y:S05]  /*13af0*/  @!P0 NANOSLEEP.SYNCS 0x989680 ;  /* 0x009896800000895d */ /* 0x008fea0003900000 */
[----:B------:R-:W3:Y:S02]  /*13b00*/  @!P0 SYNCS.PHASECHK.TRANS64 P0, [R3+URZ+0x38], R10 ;  /* 0x0000380a030085a7 */ /* 0x000ee400080010ff */
[----:B---3--:R-:W-:Y:S05]  /*13b10*/  @!P0 BRA `(.L_x_225) ;  /* 0xfffffffc00f08947 */ /* 0x008fea000383ffff */
[----:B------:R-:W-:Y:S05]  /*13b20*/  BRA `(.L_x_226) ;  /* 0xffffff2c00847947 */ /* 0x000fea000383ffff */
.L_x_91:
[----:B-1----:R-:W-:-:S07]  /*13b30*/  MOV R3, UR21 ;  /* 0x0000001500037c02 */ /* 0x002fce0008000f00 */
.L_x_227:
[----:B-1----:R1:W3:Y:S02]  /*13b40*/  SYNCS.PHASECHK.TRANS64.TRYWAIT P0, [R3+URZ+0x40], R10 ;  /* 0x0000400a030075a7 */ /* 0x0022e400080011ff */
[----:B---3--:R-:W-:Y:S05]  /*13b50*/  @!P0 NANOSLEEP.SYNCS 0x989680 ;  /* 0x009896800000895d */ /* 0x008fea0003900000 */
[----:B------:R-:W3:Y:S02]  /*13b60*/  @!P0 SYNCS.PHASECHK.TRANS64 P0, [R3+URZ+0x40], R10 ;  /* 0x0000400a030085a7 */ /* 0x000ee400080010ff */
[----:B---3--:R-:W-:Y:S05]  /*13b70*/  @!P0 BRA `(.L_x_227) ;  /* 0xfffffffc00f08947 */ /* 0x008fea000383ffff */
[----:B------:R-:W-:Y:S05]  /*13b80*/  BRA `(.L_x_228) ;  /* 0xffffff2c00787947 */ /* 0x000fea000383ffff */
.L_x_93:
[----:B--2---:R2:W3:Y:S02]  /*13b90*/  SYNCS.PHASECHK.TRANS64.TRYWAIT P0, [R0+URZ+0x60], R3 ;  /* 0x00006003000075a7 */ /* 0x0044e400080011ff */
[----:B---3--:R-:W-:Y:S05]  /*13ba0*/  @!P0 NANOSLEEP.SYNCS 0x989680 ;  /* 0x009896800000895d */ /* 0x008fea0003900000 */
[----:B------:R-:W3:Y:S02]  /*13bb0*/  @!P0 SYNCS.PHASECHK.TRANS64 P0, [R0+URZ+0x60], R3 ;  /* 0x00006003000085a7 */ /* 0x000ee400080010ff */
[----:B---3--:R-:W-:Y:S05]  /*13bc0*/  @!P0 BRA `(.L_x_93) ;  /* 0xfffffffc00f08947 */ /* 0x008fea000383ffff */
[----:B------:R-:W-:Y:S05]  /*13bd0*/  BRA `(.L_x_229) ;  /* 0xffffff30004c7947 */ /* 0x000fea000383ffff */
.L_x_104:
[----:B-1----:R-:W-:Y:S04]  /*13be0*/  MOV R3, UR44 ;  /* 0x0000002c00037c02 */ /* 0x002fe80008000f00 */
[----:B------:R1:W2:Y:S03]  /*13bf0*/  SYNCS.PHASECHK.TRANS64.TRYWAIT P0, [R3+URZ+0x10], R6 ;  /* 0x00001006030075a7 */ /* 0x0002a600080011ff */
[----:B--2---:R-:W-:Y:S05]  /*13c00*/  @!P0 NANOSLEEP.SYNCS 0x989680 ;  /* 0x009896800000895d */ /* 0x004fea0003900000 */
[----:B------:R-:W2:Y:S02]  /*13c10*/  @!P0 SYNCS.PHASECHK.TRANS64 P0, [R3+URZ+0x10], R6 ;  /* 0x00001006030085a7 */ /* 0x000ea400080010ff */
[----:B--2---:R-:W-:Y:S05]  /*13c20*/  @!P0 BRA `(.L_x_104) ;  /* 0xfffffffc00ec8947 */ /* 0x004fea000383ffff */
[----:B------:R-:W-:Y:S05]  /*13c30*/  BRA `(.L_x_103) ;  /* 0xffffff4000107947 */ /* 0x000fea000383ffff */
.L_x_106:
[----:B-1----:R-:W-:Y:S04]  /*13c40*/  MOV R3, UR44 ;  /* 0x0000002c00037c02 */ /* 0x002fe80008000f00 */
[----:B------:R1:W4:Y:S03]  /*13c50*/  SYNCS.PHASECHK.TRANS64.TRYWAIT P1, [R3+URZ+0x80], R4 ;  /* 0x00008004030075a7 */ /* 0x00032600080211ff */
[----:B----4-:R-:W-:Y:S05]  /*13c60*/  @!P1 NANOSLEEP.SYNCS 0x989680 ;  /* 0x009896800000995d */ /* 0x010fea0003900000 */
[----:B------:R-:W4:Y:S02]  /*13c70*/  @!P1 SYNCS.PHASECHK.TRANS64 P1, [R3+URZ+0x80], R4 ;  /* 0x00008004030095a7 */ /* 0x000f2400080210ff */
[----:B----4-:R-:W-:Y:S05]  /*13c80*/  @!P1 BRA `(.L_x_106) ;  /* 0xfffffffc00ec9947 */ /* 0x010fea000383ffff */
[----:B------:R-:W-:Y:S05]  /*13c90*/  BRA `(.L_x_105) ;  /* 0xffffff4000407947 */ /* 0x000fea000383ffff */
.L_x_117:
[----:B---3--:R3:W4:Y:S02]  /*13ca0*/  SYNCS.PHASECHK.TRANS64.TRYWAIT P0, [R3+URZ+0x10], R0 ;  /* 0x00001000030075a7 */ /* 0x00872400080011ff */
[----:B----4-:R-:W-:Y:S05]  /*13cb0*/  @!P0 NANOSLEEP.SYNCS 0x989680 ;  /* 0x009896800000895d */ /* 0x010fea0003900000 */
[----:B------:R-:W4:Y:S02]  /*13cc0*/  @!P0 SYNCS.PHASECHK.TRANS64 P0, [R3+URZ+0x10], R0 ;  /* 0x00001000030085a7 */ /* 0x000f2400080010ff */
[----:B----4-:R-:W-:Y:S05]  /*13cd0*/  @!P0 BRA `(.L_x_117) ;  /* 0xfffffffc00f08947 */ /* 0x010fea000383ffff */
[----:B------:R-:W-:Y:S05]  /*13ce0*/  BRA `(.L_x_116) ;  /* 0xffffff5400f47947 */ /* 0x000fea000383ffff */
.L_x_127:
[----:B-1----:R1:W3:Y:S02]  /*13cf0*/  SYNCS.PHASECHK.TRANS64.TRYWAIT P0, [R11+URZ+0x10], R4 ;  /* 0x000010040b0075a7 */ /* 0x0022e400080011ff */
[----:B---3--:R-:W-:Y:S05]  /*13d00*/  @!P0 NANOSLEEP.SYNCS 0x989680 ;  /* 0x009896800000895d */ /* 0x008fea0003900000 */
[----:B------:R-:W3:Y:S02]  /*13d10*/  @!P0 SYNCS.PHASECHK.TRANS64 P0, [R11+URZ+0x10], R4 ;  /* 0x000010040b0085a7 */ /* 0x000ee400080010ff */
[----:B---3--:R-:W-:Y:S05]  /*13d20*/  @!P0 BRA `(.L_x_127) ;  /* 0xfffffffc00f08947 */ /* 0x008fea000383ffff */
[----:B------:R-:W-:Y:S05]  /*13d30*/  BRA `(.L_x_126) ;  /* 0xffffff6c00907947 */ /* 0x000fea000383ffff */
.L_x_137:
[----:B-1----:R1:W3:Y:S02]  /*13d40*/  SYNCS.PHASECHK.TRANS64.TRYWAIT P0, [R0+URZ+0x10], R9 ;  /* 0x00001009000075a7 */ /* 0x0022e400080011ff */
[----:B---3--:R-:W-:Y:S05]  /*13d50*/  @!P0 NANOSLEEP.SYNCS 0x989680 ;  /* 0x009896800000895d */ /* 0x008fea0003900000 */
[----:B------:R-:W3:Y:S02]  /*13d60*/  @!P0 SYNCS.PHASECHK.TRANS64 P0, [R0+URZ+0x10], R9 ;  /* 0x00001009000085a7 */ /* 0x000ee400080010ff */
[----:B---3--:R-:W-:Y:S05]  /*13d70*/  @!P0 BRA `(.L_x_137) ;  /* 0xfffffffc00f08947 */ /* 0x008fea000383ffff */
[----:B------:R-:W-:Y:S05]  /*13d80*/  BRA `(.L_x_136) ;  /* 0xffffff8000e87947 */ /* 0x000fea000383ffff */
.L_x_147:
[----:B-1----:R1:W4:Y:S02]  /*13d90*/  SYNCS.PHASECHK.TRANS64.TRYWAIT P0, [R9+URZ+0x10], R4 ;  /* 0x00001004090075a7 */ /* 0x00232400080011ff */
[----:B----4-:R-:W-:Y:S05]  /*13da0*/  @!P0 NANOSLEEP.SYNCS 0x989680 ;  /* 0x009896800000895d */ /* 0x010fea0003900000 */
[----:B------:R-:W4:Y:S02]  /*13db0*/  @!P0 SYNCS.PHASECHK.TRANS64 P0, [R9+URZ+0x10], R4 ;  /* 0x00001004090085a7 */ /* 0x000f2400080010ff */
[----:B----4-:R-:W-:Y:S05]  /*13dc0*/  @!P0 BRA `(.L_x_147) ;  /* 0xfffffffc00f08947 */ /* 0x010fea000383ffff */
[----:B------:R-:W-:Y:S05]  /*13dd0*/  BRA `(.L_x_146) ;  /* 0xffffff98007c7947 */ /* 0x000fea000383ffff */
.L_x_157:
[----:B-1----:R1:W3:Y:S02]  /*13de0*/  SYNCS.PHASECHK.TRANS64.TRYWAIT P0, [R9+URZ+0x10], R4 ;  /* 0x00001004090075a7 */ /* 0x0022e400080011ff */
[----:B---3--:R-:W-:Y:S05]  /*13df0*/  @!P0 NANOSLEEP.SYNCS 0x989680 ;  /* 0x009896800000895d */ /* 0x008fea0003900000 */
[----:B------:R-:W3:Y:S02]  /*13e00*/  @!P0 SYNCS.PHASECHK.TRANS64 P0, [R9+URZ+0x10], R4 ;  /* 0x00001004090085a7 */ /* 0x000ee400080010ff */
[----:B---3--:R-:W-:Y:S05]  /*13e10*/  @!P0 BRA `(.L_x_157) ;  /* 0xfffffffc00f08947 */ /* 0x008fea000383ffff */
[----:B------:R-:W-:Y:S05]  /*13e20*/  BRA `(.L_x_156) ;  /* 0xffffffac00ec7947 */ /* 0x000fea000383ffff */
.L_x_167:
[----:B-1----:R1:W3:Y:S02]  /*13e30*/  SYNCS.PHASECHK.TRANS64.TRYWAIT P0, [R0+URZ+0x10], R9 ;  /* 0x00001009000075a7 */ /* 0x0022e400080011ff */
[----:B---3--:R-:W-:Y:S05]  /*13e40*/  @!P0 NANOSLEEP.SYNCS 0x989680 ;  /* 0x009896800000895d */ /* 0x008fea0003900000 */
[----:B------:R-:W3:Y:S02]  /*13e50*/  @!P0 SYNCS.PHASECHK.TRANS64 P0, [R0+URZ+0x10], R9 ;  /* 0x00001009000085a7 */ /* 0x000ee400080010ff */
[----:B---3--:R-:W-:Y:S05]  /*13e60*/  @!P0 BRA `(.L_x_167) ;  /* 0xfffffffc00f08947 */ /* 0x008fea000383ffff */
[----:B------:R-:W-:Y:S05]  /*13e70*/  BRA `(.L_x_166) ;  /* 0xffffffc400807947 */ /* 0x000fea000383ffff */
.L_x_177:
[----:B-1----:R1:W3:Y:S02]  /*13e80*/  SYNCS.PHASECHK.TRANS64.TRYWAIT P0, [R3+URZ+0x10], R16 ;  /* 0x00001010030075a7 */ /* 0x0022e400080011ff */
[----:B---3--:R-:W-:Y:S05]  /*13e90*/  @!P0 NANOSLEEP.SYNCS 0x989680 ;  /* 0x009896800000895d */ /* 0x008fea0003900000 */
[----:B------:R-:W3:Y:S02]  /*13ea0*/  @!P0 SYNCS.PHASECHK.TRANS64 P0, [R3+URZ+0x10], R16 ;  /* 0x00001010030085a7 */ /* 0x000ee400080010ff */
[----:B---3--:R-:W-:Y:S05]  /*13eb0*/  @!P0 BRA `(.L_x_177) ;  /* 0xfffffffc00f08947 */ /* 0x008fea000383ffff */
[----:B------:R-:W-:Y:S05]  /*13ec0*/  BRA `(.L_x_176) ;  /* 0xffffffd800e47947 */ /* 0x000fea000383ffff */
        .weak           $__internal_0_$__cuda_sm10x_tcgen05_guardrail_trap_col_being_dealloced_not_returned_by_alloc
        .type           $__internal_0_$__cuda_sm10x_tcgen05_guardrail_trap_col_being_dealloced_not_returned_by_alloc,@function
        .size           $__internal_0_$__cuda_sm10x_tcgen05_guardrail_trap_col_being_dealloced_not_returned_by_alloc,($__internal_1_$__cuda_sm10x_tcgen05_guardrail_trap_phase_invalid_during_alloc - $__internal_0_$__cuda_sm10x_tcgen05_guardrail_trap_col_being_dealloced_not_returned_by_alloc)
$__internal_0_$__cuda_sm10x_tcgen05_guardrail_trap_col_being_dealloced_not_returned_by_alloc:
[----:B------:R-:W-:Y:S05]  /*13ed0*/  BPT.TRAP 0x1 ;  /* 0x000000040000795c */ /* 0x000fea0000300000 */
[----:B------:R-:W-:-:S04]  /*13ee0*/  HFMA2 R3, -RZ, RZ, 0, 0 ;  /* 0x00000000ff037431 */ /* 0x000fc800000001ff */
[----:B------:R-:W-:Y:S05]  /*13ef0*/  RET.REL.NODEC R2 `(_ZN7cutlass13device_kernelINS_4gemm6kernel13GemmUniversalIN4cute5tupleIJiiiiEEENS1_10collective13CollectiveMmaINS1_46MainloopSm100TmaUmmaWarpSpecializedBlockScaledILi1ELi2ELi1ENS5_IJNS4_1CILi2EEENSA_ILi4EEENSA_ILi1EEEEEEEENS5_IJNSA_ILi128EEENSA_ILi256EEESH_EEENS5_IJNS_12float_e4m3_tENS_13float_ue8m0_tEEEENS5_IJNS5_IJlSD_lEEENS4_6LayoutINS5_IJNS5_IJNS5_IJNSA_ILi32EEESC_EEEiEEESQ_NS5_IJSD_iEEEEEENS5_IJNS5_IJNS5_IJNSA_ILi16EEESC_EEEiEEENS5_IJNS5_IJNSA_ILi0EEESD_EEENSA_ILi512EEEEEENS5_IJSW_iEEEEEEEEEEESL_S13_NS4_8TiledMMAINS4_8MMA_AtomIJNS4_21SM100_MMA_MXF8F6F4_SSISJ_SJ_fSK_Li128ELi256ELNS4_4UMMA5MajorE0ELS18_0ELNS17_7ScaleInE0ELS19_0EEEEEENSN_INS5_IJSD_SD_SD_EEENS5_IJSW_SW_SW_EEEEENS5_IJNS4_10UnderscoreES1F_S1F_EEEEENS5_IJNS4_23SM90_TMA_LOAD_MULTICASTES1I_EEENS5_IJNS4_14ComposedLayoutINS4_7SwizzleILi3ELi4ELi3EEENS4_18smem_ptr_flag_bitsILi8EEENSN_INS5_IJNSA_ILi8EEESG_EEENS5_IJSG_SD_EEEEEEENSN_INS5_IJNS5_IJNS5_IJSP_SD_EEENS5_IJSO_SD_EEEEEESD_NS5_IJSC_SB_EEEEEENS5_IJNS5_IJNS5_IJSU_SY_EEESX_EEESW_NS5_IJSD_SY_EEEEEEEEEEEvNS4_8identityES1J_NS5_IJS1T_NSN_INS5_IJNS5_IJNS5_IJSP_SB_EEES1V_EEESD_S1X_EEENS5_IJS20_SW_NS5_IJSD_NSA_ILi1024EEEEEEEEEEEEEEvS25_EENS_8epilogue10collective18CollectiveEpilogueINS2F_23Sm100TmaWarpSpecializedILi4ELi2ELi32ELb1ELb0EEEJNS5_IJNSA_ILi64EEESH_SH_EEENS5_IJNSN_IS2K_SD_EENSN_INS5_IJSO_SB_EEENS5_IJSD_SG_EEEEEEEENS_10bfloat16_tESM_S2R_SM_NS2F_6fusion15FusionCallbacksIS2J_NS2S_17LinearCombinationIS2R_fS2R_fLNS_15FloatRoundStyleE2EEES2L_S2Q_JEEENS4_5SM1004TMEM4LOAD26SM100_TMEM_LOAD_32dp32b32xENS4_13SM90_TMA_LOADENS1K_INS1L_ILi2ELi4ELi3EEENS1N_ILi16EEENSN_INS5_IJS1P_SO_EEES1V_EEEENS4_39AutoVectorizingCopyWithAssumedAlignmentILi128EEENS4_14SM90_TMA_STOREES37_S39_S39_EEEvvEEEEvNT_6ParamsE) ;  /* 0xfffffec002407950 */ /* 0x000fea0003c3ffff */
        .weak           $__internal_1_$__cuda_sm10x_tcgen05_guardrail_trap_phase_invalid_during_alloc
        .type           $__internal_1_$__cuda_sm10x_tcgen05_guardrail_trap_phase_invalid_during_alloc,@function
        .size           $__internal_1_$__cuda_sm10x_tcgen05_guardrail_trap_phase_invalid_during_alloc,($__internal_2_$__cuda_sm10x_tcgen05_guardrail_trap_unallocated_columns_being_dealloced - $__internal_1_$__cuda_sm10x_tcgen05_guardrail_trap_phase_invalid_during_alloc)
$__internal_1_$__cuda_sm10x_tcgen05_guardrail_trap_phase_invalid_during_alloc:
[----:B------:R-:W-:Y:S05]  /*13f00*/  BPT.TRAP 0x1 ;  /* 0x000000040000795c */ /* 0x000fea0000300000 */
[----:B------:R-:W-:-:S04]  /*13f10*/  MOV R3, 0x0 ;  /* 0x0000000000037802 */ /* 0x000fc80000000f00 */
[----:B------:R-:W-:Y:S05]  /*13f20*/  RET.REL.NODEC R2 `(_ZN7cutlass13device_kernelINS_4gemm6kernel13GemmUniversalIN4cute5tupleIJiiiiEEENS1_10collective13CollectiveMmaINS1_46MainloopSm100TmaUmmaWarpSpecializedBlockScaledILi1ELi2ELi1ENS5_IJNS4_1CILi2EEENSA_ILi4EEENSA_ILi1EEEEEEEENS5_IJNSA_ILi128EEENSA_ILi256EEESH_EEENS5_IJNS_12float_e4m3_tENS_13float_ue8m0_tEEEENS5_IJNS5_IJlSD_lEEENS4_6LayoutINS5_IJNS5_IJNS5_IJNSA_ILi32EEESC_EEEiEEESQ_NS5_IJSD_iEEEEEENS5_IJNS5_IJNS5_IJNSA_ILi16EEESC_EEEiEEENS5_IJNS5_IJNSA_ILi0EEESD_EEENSA_ILi512EEEEEENS5_IJSW_iEEEEEEEEEEESL_S13_NS4_8TiledMMAINS4_8MMA_AtomIJNS4_21SM100_MMA_MXF8F6F4_SSISJ_SJ_fSK_Li128ELi256ELNS4_4UMMA5MajorE0ELS18_0ELNS17_7ScaleInE0ELS19_0EEEEEENSN_INS5_IJSD_SD_SD_EEENS5_IJSW_SW_SW_EEEEENS5_IJNS4_10UnderscoreES1F_S1F_EEEEENS5_IJNS4_23SM90_TMA_LOAD_MULTICASTES1I_EEENS5_IJNS4_14ComposedLayoutINS4_7SwizzleILi3ELi4ELi3EEENS4_18smem_ptr_flag_bitsILi8EEENSN_INS5_IJNSA_ILi8EEESG_EEENS5_IJSG_SD_EEEEEEENSN_INS5_IJNS5_IJNS5_IJSP_SD_EEENS5_IJSO_SD_EEEEEESD_NS5_IJSC_SB_EEEEEENS5_IJNS5_IJNS5_IJSU_SY_EEESX_EEESW_NS5_IJSD_SY_EEEEEEEEEEEvNS4_8identityES1J_NS5_IJS1T_NSN_INS5_IJNS5_IJNS5_IJSP_SB_EEES1V_EEESD_S1X_EEENS5_IJS20_SW_NS5_IJSD_NSA_ILi1024EEEEEEEEEEEEEEvS25_EENS_8epilogue10collective18CollectiveEpilogueINS2F_23Sm100TmaWarpSpecializedILi4ELi2ELi32ELb1ELb0EEEJNS5_IJNSA_ILi64EEESH_SH_EEENS5_IJNSN_IS2K_SD_EENSN_INS5_IJSO_SB_EEENS5_IJSD_SG_EEEEEEEENS_10bfloat16_tESM_S2R_SM_NS2F_6fusion15FusionCallbacksIS2J_NS2S_17LinearCombinationIS2R_fS2R_fLNS_15FloatRoundStyleE2EEES2L_S2Q_JEEENS4_5SM1004TMEM4LOAD26SM100_TMEM_LOAD_32dp32b32xENS4_13SM90_TMA_LOADENS1K_INS1L_ILi2ELi4ELi3EEENS1N_ILi16EEENSN_INS5_IJS1P_SO_EEES1V_EEEENS4_39AutoVectorizingCopyWithAssumedAlignmentILi128EEENS4_14SM90_TMA_STOREES37_S39_S39_EEEvvEEEEvNT_6ParamsE) ;  /* 0xfffffec002347950 */ /* 0x000fea0003c3ffff */
        .weak           $__internal_2_$__cuda_sm10x_tcgen05_guardrail_trap_unallocated_columns_being_dealloced
        .type           $__internal_2_$__cuda_sm10x_tcgen05_guardrail_trap_unallocated_columns_being_dealloced,@function
        .size           $__internal_2_$__cuda_sm10x_tcgen05_guardrail_trap_unallocated_columns_being_dealloced,(.L_x_231 - $__internal_2_$__cuda_sm10x_tcgen05_guardrail_trap_unallocated_columns_being_dealloced)
$__internal_2_$__cuda_sm10x_tcgen05_guardrail_trap_unallocated_columns_being_dealloced:
[----:B------:R-:W-:Y:S05]  /*13f30*/  BPT.TRAP 0x1 ;  /* 0x000000040000795c */ /* 0x000fea0000300000 */
[----:B------:R-:W-:-:S04]  /*13f40*/  HFMA2 R3, -RZ, RZ, 0, 0 ;  /* 0x00000000ff037431 */ /* 0x000fc800000001ff */
[----:B------:R-:W-:Y:S05]  /*13f50*/  RET.REL.NODEC R2 `(_ZN7cutlass13device_kernelINS_4gemm6kernel13GemmUniversalIN4cute5tupleIJiiiiEEENS1_10collective13CollectiveMmaINS1_46MainloopSm100TmaUmmaWarpSpecializedBlockScaledILi1ELi2ELi1ENS5_IJNS4_1CILi2EEENSA_ILi4EEENSA_ILi1EEEEEEEENS5_IJNSA_ILi128EEENSA_ILi256EEESH_EEENS5_IJNS_12float_e4m3_tENS_13float_ue8m0_tEEEENS5_IJNS5_IJlSD_lEEENS4_6LayoutINS5_IJNS5_IJNS5_IJNSA_ILi32EEESC_EEEiEEESQ_NS5_IJSD_iEEEEEENS5_IJNS5_IJNS5_IJNSA_ILi16EEESC_EEEiEEENS5_IJNS5_IJNSA_ILi0EEESD_EEENSA_ILi512EEEEEENS5_IJSW_iEEEEEEEEEEESL_S13_NS4_8TiledMMAINS4_8MMA_AtomIJNS4_21SM100_MMA_MXF8F6F4_SSISJ_SJ_fSK_Li128ELi256ELNS4_4UMMA5MajorE0ELS18_0ELNS17_7ScaleInE0ELS19_0EEEEEENSN_INS5_IJSD_SD_SD_EEENS5_IJSW_SW_SW_EEEEENS5_IJNS4_10UnderscoreES1F_S1F_EEEEENS5_IJNS4_23SM90_TMA_LOAD_MULTICASTES1I_EEENS5_IJNS4_14ComposedLayoutINS4_7SwizzleILi3ELi4ELi3EEENS4_18smem_ptr_flag_bitsILi8EEENSN_INS5_IJNSA_ILi8EEESG_EEENS5_IJSG_SD_EEEEEEENSN_INS5_IJNS5_IJNS5_IJSP_SD_EEENS5_IJSO_SD_EEEEEESD_NS5_IJSC_SB_EEEEEENS5_IJNS5_IJNS5_IJSU_SY_EEESX_EEESW_NS5_IJSD_SY_EEEEEEEEEEEvNS4_8identityES1J_NS5_IJS1T_NSN_INS5_IJNS5_IJNS5_IJSP_SB_EEES1V_EEESD_S1X_EEENS5_IJS20_SW_NS5_IJSD_NSA_ILi1024EEEEEEEEEEEEEEvS25_EENS_8epilogue10collective18CollectiveEpilogueINS2F_23Sm100TmaWarpSpecializedILi4ELi2ELi32ELb1ELb0EEEJNS5_IJNSA_ILi64EEESH_SH_EEENS5_IJNSN_IS2K_SD_EENSN_INS5_IJSO_SB_EEENS5_IJSD_SG_EEEEEEEENS_10bfloat16_tESM_S2R_SM_NS2F_6fusion15FusionCallbacksIS2J_NS2S_17LinearCombinationIS2R_fS2R_fLNS_15FloatRoundStyleE2EEES2L_S2Q_JEEENS4_5SM1004TMEM4LOAD26SM100_TMEM_LOAD_32dp32b32xENS4_13SM90_TMA_LOADENS1K_INS1L_ILi2ELi4ELi3EEENS1N_ILi16EEENSN_INS5_IJS1P_SO_EEES1V_EEEENS4_39AutoVectorizingCopyWithAssumedAlignmentILi128EEENS4_14SM90_TMA_STOREES37_S39_S39_EEEvvEEEEvNT_6ParamsE) ;  /* 0xfffffec002287950 */ /* 0x000fea0003c3ffff */
.L_x_230:
[----:B------:R-:W-:-:S00]  /*13f60*/  BRA `(.L_x_230) ;  /* 0xfffffffc00fc7947 */ /* 0x000fc0000383ffff */
[----:B------:R-:W-:-:S00]  /*13f70*/  NOP ;  /* 0x0000000000007918 */ /* 0x000fc00000000000 */
        /* <DEDUP_REMOVED lines=8> */
.L_x_231:


//--------------------- .nv.global.init           --------------------------
	.section	.nv.global.init,"aw",@progbits
.nv.global.init:
	.type		$str$27,@object
	.size		$str$27,($str$28 - $str$27)
$str$27:
        /*0000*/ 	.byte	0x28, 0x61, 0x64, 0x64, 0x72, 0x65, 0x73, 0x73, 0x20, 0x26, 0x20, 0x6d, 0x61, 0x73, 0x6b, 0x29
        /*0010*/ 	.byte	0x20, 0x3d, 0x3d, 0x20, 0x30, 0x00
	.type		$str$28,@object
	.size		$str$28,($str$26 - $str$28)
$str$28:
        /*0016*/ 	.byte	0x2f, 0x74, 0x6d, 0x70, 0x2f, 0x63, 0x75, 0x74, 0x6c, 0x61, 0x73, 0x73, 0x5f, 0x73, 0x77, 0x65
        /*0026*/ 	.byte	0x65, 0x70, 0x5f, 0x73, 0x72, 0x63, 0x2f, 0x69, 0x6e, 0x63, 0x6c, 0x75, 0x64, 0x65, 0x2f, 0x63
        /*0036*/ 	.byte	0x75, 0x74, 0x65, 0x2f, 0x70, 0x6f, 0x69, 0x6e, 0x74, 0x65, 0x72, 0x5f, 0x66, 0x6c, 0x61, 0x67
        /*0046*/ 	.byte	0x67, 0x65, 0x64, 0x2e, 0x68, 0x70, 0x70, 0x00
	.type		$str$26,@object
	.size		$str$26,($str$25 - $str$26)
$str$26:
        /*004e*/ 	.byte	0x2f, 0x74, 0x6d, 0x70, 0x2f, 0x63, 0x75, 0x74, 0x6c, 0x61, 0x73, 0x73, 0x5f, 0x73, 0x77, 0x65
        /*005e*/ 	.byte	0x65, 0x70, 0x5f, 0x73, 0x72, 0x63, 0x2f, 0x69, 0x6e, 0x63, 0x6c, 0x75, 0x64, 0x65, 0x2f, 0x63
        /*006e*/ 	.byte	0x75, 0x74, 0x65, 0x2f, 0x61, 0x74, 0x6f, 0x6d, 0x2f, 0x63, 0x6f, 0x70, 0x79, 0x5f, 0x74, 0x72
        /*007e*/ 	.byte	0x61, 0x69, 0x74, 0x73, 0x5f, 0x73, 0x6d, 0x31, 0x30, 0x30, 0x2e, 0x68, 0x70, 0x70, 0x00
	.type		$str$25,@object
	.size		$str$25,(__unnamed_1 - $str$25)
$str$25:
        /*008d*/ 	.byte	0x28, 0x28, 0x75, 0x69, 0x6e, 0x74, 0x33, 0x32, 0x5f, 0x74, 0x28, 0x74, 0x68, 0x72, 0x65, 0x61
        /*009d*/ 	.byte	0x64, 0x49, 0x64, 0x78, 0x2e, 0x78, 0x29, 0x20, 0x2f, 0x20, 0x33, 0x32, 0x29, 0x20, 0x25, 0x20
        /*00ad*/ 	.byte	0x34, 0x29, 0x20, 0x3d, 0x3d, 0x20, 0x28, 0x28, 0x28, 0x74, 0x6d, 0x65, 0x6d, 0x5f, 0x61, 0x64
        /*00bd*/ 	.byte	0x64, 0x72, 0x20, 0x3e, 0x3e, 0x20, 0x31, 0x36, 0x29, 0x20, 0x2f, 0x20, 0x33, 0x32, 0x29, 0x20
        /*00cd*/ 	.byte	0x25, 0x20, 0x34, 0x29, 0x00
	.type		__unnamed_1,@object
	.size		__unnamed_1,(__unnamed_2 - __unnamed_1)
__unnamed_1:
        /*00d2*/ 	.byte	0x61, 0x75, 0x74, 0x6f, 0x20, 0x63, 0x75, 0x74, 0x65, 0x3a, 0x3a, 0x61, 0x73, 0x5f, 0x70, 0x6f
        /* <DEDUP_REMOVED lines=24> */
        /*0262*/ 	.byte	0x43, 0x3c, 0x34, 0x30, 0x39, 0x36, 0x3e, 0x3e, 0x3e, 0x3e, 0x5d, 0x00
	.type		__unnamed_2,@object
	.size		__unnamed_2,(.L_2 - __unnamed_2)
__unnamed_2:
        /* <DEDUP_REMOVED lines=42> */
        /*050e*/ 	.byte	0x3e, 0x3e, 0x5d, 0x00
.L_2:


//--------------------- .nv.shared._ZN7cutlass13device_kernelINS_4gemm6kernel13GemmUniversalIN4cute5tupleIJiiiiEEENS1_10collective13CollectiveMmaINS1_46MainloopSm100TmaUmmaWarpSpecializedBlockScaledILi1ELi2ELi1ENS5_IJNS4_1CILi2EEENSA_ILi4EEENSA_ILi1EEEEEEEENS5_IJNSA_ILi128EEENSA_ILi256EEESH_EEENS5_IJNS_12float_e4m3_tENS_13float_ue8m0_tEEEENS5_IJNS5_IJlSD_lEEENS4_6LayoutINS5_IJNS5_IJNS5_IJNSA_ILi32EEESC_EEEiEEESQ_NS5_IJSD_iEEEEEENS5_IJNS5_IJNS5_IJNSA_ILi16EEESC_EEEiEEENS5_IJNS5_IJNSA_ILi0EEESD_EEENSA_ILi512EEEEEENS5_IJSW_iEEEEEEEEEEESL_S13_NS4_8TiledMMAINS4_8MMA_AtomIJNS4_21SM100_MMA_MXF8F6F4_SSISJ_SJ_fSK_Li128ELi256ELNS4_4UMMA5MajorE0ELS18_0ELNS17_7ScaleInE0ELS19_0EEEEEENSN_INS5_IJSD_SD_SD_EEENS5_IJSW_SW_SW_EEEEENS5_IJNS4_10UnderscoreES1F_S1F_EEEEENS5_IJNS4_23SM90_TMA_LOAD_MULTICASTES1I_EEENS5_IJNS4_14ComposedLayoutINS4_7SwizzleILi3ELi4ELi3EEENS4_18smem_ptr_flag_bitsILi8EEENSN_INS5_IJNSA_ILi8EEESG_EEENS5_IJSG_SD_EEEEEEENSN_INS5_IJNS5_IJNS5_IJSP_SD_EEENS5_IJSO_SD_EEEEEESD_NS5_IJSC_SB_EEEEEENS5_IJNS5_IJNS5_IJSU_SY_EEESX_EEESW_NS5_IJSD_SY_EEEEEEEEEEEvNS4_8identityES1J_NS5_IJS1T_NSN_INS5_IJNS5_IJNS5_IJSP_SB_EEES1V_EEESD_S1X_EEENS5_IJS20_SW_NS5_IJSD_NSA_ILi1024EEEEEEEEEEEEEEvS25_EENS_8epilogue10collective18CollectiveEpilogueINS2F_23Sm100TmaWarpSpecializedILi4ELi2ELi32ELb1ELb0EEEJNS5_IJNSA_ILi64EEESH_SH_EEENS5_IJNSN_IS2K_SD_EENSN_INS5_IJSO_SB_EEENS5_IJSD_SG_EEEEEEEENS_10bfloat16_tESM_S2R_SM_NS2F_6fusion15FusionCallbacksIS2J_NS2S_17LinearCombinationIS2R_fS2R_fLNS_15FloatRoundStyleE2EEES2L_S2Q_JEEENS4_5SM1004TMEM4LOAD26SM100_TMEM_LOAD_32dp32b32xENS4_13SM90_TMA_LOADENS1K_INS1L_ILi2ELi4ELi3EEENS1N_ILi16EEENSN_INS5_IJS1P_SO_EEES1V_EEEENS4_39AutoVectorizingCopyWithAssumedAlignmentILi128EEENS4_14SM90_TMA_STOREES37_S39_S39_EEEvvEEEEvNT_6ParamsE --------------------------
	.section	.nv.shared._ZN7cutlass13device_kernelINS_4gemm6kernel13GemmUniversalIN4cute5tupleIJiiiiEEENS1_10collective13CollectiveMmaINS1_46MainloopSm100TmaUmmaWarpSpecializedBlockScaledILi1ELi2ELi1ENS5_IJNS4_1CILi2EEENSA_ILi4EEENSA_ILi1EEEEEEEENS5_IJNSA_ILi128EEENSA_ILi256EEESH_EEENS5_IJNS_12float_e4m3_tENS_13float_ue8m0_tEEEENS5_IJNS5_IJlSD_lEEENS4_6LayoutINS5_IJNS5_IJNS5_IJNSA_ILi32EEESC_EEEiEEESQ_NS5_IJSD_iEEEEEENS5_IJNS5_IJNS5_IJNSA_ILi16EEESC_EEEiEEENS5_IJNS5_IJNSA_ILi0EEESD_EEENSA_ILi512EEEEEENS5_IJSW_iEEEEEEEEEEESL_S13_NS4_8TiledMMAINS4_8MMA_AtomIJNS4_21SM100_MMA_MXF8F6F4_SSISJ_SJ_fSK_Li128ELi256ELNS4_4UMMA5MajorE0ELS18_0ELNS17_7ScaleInE0ELS19_0EEEEEENSN_INS5_IJSD_SD_SD_EEENS5_IJSW_SW_SW_EEEEENS5_IJNS4_10UnderscoreES1F_S1F_EEEEENS5_IJNS4_23SM90_TMA_LOAD_MULTICASTES1I_EEENS5_IJNS4_14ComposedLayoutINS4_7SwizzleILi3ELi4ELi3EEENS4_18smem_ptr_flag_bitsILi8EEENSN_INS5_IJNSA_ILi8EEESG_EEENS5_IJSG_SD_EEEEEEENSN_INS5_IJNS5_IJNS5_IJSP_SD_EEENS5_IJSO_SD_EEEEEESD_NS5_IJSC_SB_EEEEEENS5_IJNS5_IJNS5_IJSU_SY_EEESX_EEESW_NS5_IJSD_SY_EEEEEEEEEEEvNS4_8identityES1J_NS5_IJS1T_NSN_INS5_IJNS5_IJNS5_IJSP_SB_EEES1V_EEESD_S1X_EEENS5_IJS20_SW_NS5_IJSD_NSA_ILi1024EEEEEEEEEEEEEEvS25_EENS_8epilogue10collective18CollectiveEpilogueINS2F_23Sm100TmaWarpSpecializedILi4ELi2ELi32ELb1ELb0EEEJNS5_IJNSA_ILi64EEESH_SH_EEENS5_IJNSN_IS2K_SD_EENSN_INS5_IJSO_SB_EEENS5_IJSD_SG_EEEEEEEENS_10bfloat16_tESM_S2R_SM_NS2F_6fusion15FusionCallbacksIS2J_NS2S_17LinearCombinationIS2R_fS2R_fLNS_15FloatRoundStyleE2EEES2L_S2Q_JEEENS4_5SM1004TMEM4LOAD26SM100_TMEM_LOAD_32dp32b32xENS4_13SM90_TMA_LOADENS1K_INS1L_ILi2ELi4ELi3EEENS1N_ILi16EEENSN_INS5_IJS1P_SO_EEES1V_EEEENS4_39AutoVectorizingCopyWithAssumedAlignmentILi128EEENS4_14SM90_TMA_STOREES37_S39_S39_EEEvvEEEEvNT_6ParamsE,"aw",@nobits
	.sectionflags	@""
	.align	16
	.zero		1024


//--------------------- .nv.shared.reserved.0     --------------------------
	.section	.nv.shared.reserved.0,"aw",@nobits
	.weak		__nv_reservedSMEM_offset_0_alias
	.size		__nv_reservedSMEM_offset_0_alias, 0, 64
	.other		__nv_reservedSMEM_offset_0_alias,@"STO_CUDA_RESERVED_SHARED STV_DEFAULT"
__nv_reservedSMEM_offset_0_alias:
	.zero		0
.nv.shared.reserved.0:
	.zero		64
	.weak		__nv_reservedSMEM_tcgen05_partition
	.type		__nv_reservedSMEM_tcgen05_partition,@object
	.size		__nv_reservedSMEM_tcgen05_partition,(.L_0 - __nv_reservedSMEM_tcgen05_partition)
__nv_reservedSMEM_tcgen05_partition:
	.zero		32
.L_0:


//--------------------- .nv.global                --------------------------
	.section	.nv.global,"aw",@nobits
.nv.global:
	.type		_ZN40_INTERNAL_7f743404_4_k_cu_219d3a3f_286014cute1_E,@object
	.size		_ZN40_INTERNAL_7f743404_4_k_cu_219d3a3f_286014cute1_E,(_ZN40_INTERNAL_7f743404_4_k_cu_219d3a3f_286014cuda3std3__45__cpo6cbeginE - _ZN40_INTERNAL_7f743404_4_k_cu_219d3a3f_286014cute1_E)
_ZN40_INTERNAL_7f743404_4_k_cu_219d3a3f_286014cute1_E:
	.zero		1
	.type		_ZN40_INTERNAL_7f743404_4_k_cu_219d3a3f_286014cuda3std3__45__cpo6cbeginE,@object
	.size		_ZN40_INTERNAL_7f743404_4_k_cu_219d3a3f_286014cuda3std3__45__cpo6cbeginE,(_ZN40_INTERNAL_7f743404_4_k_cu_219d3a3f_286014cuda3std3__48in_placeE - _ZN40_INTERNAL_7f743404_4_k_cu_219d3a3f_286014cuda3std3__45__cpo6cbeginE)
_ZN40_INTERNAL_7f743404_4_k_cu_219d3a3f_286014cuda3std3__45__cpo6cbeginE:
	.zero		1
	.type		_ZN40_INTERNAL_7f743404_4_k_cu_219d3a3f_286014cuda3std3__48in_placeE,@object
	.size		_ZN40_INTERNAL_7f743404_4_k_cu_219d3a3f_286014cuda3std3__48in_placeE,(_ZN40_INTERNAL_7f743404_4_k_cu_219d3a3f_286014cuda3std6ranges3__45__cpo9iter_moveE - _ZN40_INTERNAL_7f743404_4_k_cu_219d3a3f_286014cuda3std3__48in_placeE)
_ZN40_INTERNAL_7f743404_4_k_cu_219d3a3f_286014cuda3std3__48in_placeE:
	.zero		1
	.type		_ZN40_INTERNAL_7f743404_4_k_cu_219d3a3f_286014cuda3std6ranges3__45__cpo9iter_moveE,@object
	.size		_ZN40_INTERNAL_7f743404_4_k_cu_219d3a3f_286014cuda3std6ranges3__45__cpo9iter_moveE,(_ZN40_INTERNAL_7f743404_4_k_cu_219d3a3f_286014cuda3std3__45__cpo5beginE - _ZN40_INTERNAL_7f743404_4_k_cu_219d3a3f_286014cuda3std6ranges3__45__cpo9iter_moveE)
_ZN40_INTERNAL_7f743404_4_k_cu_219d3a3f_286014cuda3std6ranges3__45__cpo9iter_moveE:
	.zero		1
	.type		_ZN40_INTERNAL_7f743404_4_k_cu_219d3a3f_286014cuda3std3__45__cpo5beginE,@object
	.size		_ZN40_INTERNAL_7f743404_4_k_cu_219d3a3f_286014cuda3std3__45__cpo5beginE,(_ZN40_INTERNAL_7f743404_4_k_cu_219d3a3f_286014cuda3std3__442_GLOBAL__N__7f743404_4_k_cu_219d3a3f_286016ignoreE - _ZN40_INTERNAL_7f743404_4_k_cu_219d3a3f_286014cuda3std3__45__cpo5beginE)
_ZN40_INTERNAL_7f743404_4_k_cu_219d3a3f_286014cuda3std3__45__cpo5beginE:
	.zero		1
	.type		_ZN40_INTERNAL_7f743404_4_k_cu_219d3a3f_286014cuda3std3__442_GLOBAL__N__7f743404_4_k_cu_219d3a3f_286016ignoreE,@object
	.size		_ZN40_INTERNAL_7f743404_4_k_cu_219d3a3f_286014cuda3std3__442_GLOBAL__N__7f743404_4_k_cu_219d3a3f_286016ignoreE,(_ZN40_INTERNAL_7f743404_4_k_cu_219d3a3f_286014cute7productE - _ZN40_INTERNAL_7f743404_4_k_cu_219d3a3f_286014cuda3std3__442_GLOBAL__N__7f743404_4_k_cu_219d3a3f_286016ignoreE)
_ZN40_INTERNAL_7f743404_4_k_cu_219d3a3f_286014cuda3std3__442_GLOBAL__N__7f743404_4_k_cu_219d3a3f_286016ignoreE:
	.zero		1
	.type		_ZN40_INTERNAL_7f743404_4_k_cu_219d3a3f_286014cute7productE,@object
	.size		_ZN40_INTERNAL_7f743404_4_k_cu_219d3a3f_286014cute7productE,(_ZN40_INTERNAL_7f743404_4_k_cu_219d3a3f_286014cuda3std3__45__cpo3endE - _ZN40_INTERNAL_7f743404_4_k_cu_219d3a3f_286014cute7productE)
_ZN40_INTERNAL_7f743404_4_k_cu_219d3a3f_286014cute7productE:
	.zero		1
	.type		_ZN40_INTERNAL_7f743404_4_k_cu_219d3a3f_286014cuda3std3__45__cpo3endE,@object
	.size		_ZN40_INTERNAL_7f743404_4_k_cu_219d3a3f_286014cuda3std3__45__cpo3endE,(_ZN40_INTERNAL_7f743404_4_k_cu_219d3a3f_286014cuda3std3__419piecewise_constructE - _ZN40_INTERNAL_7f743404_4_k_cu_219d3a3f_286014cuda3std3__45__cpo3endE)
_ZN40_INTERNAL_7f743404_4_k_cu_219d3a3f_286014cuda3std3__45__cpo3endE:
	.zero		1
	.type		_ZN40_INTERNAL_7f743404_4_k_cu_219d3a3f_286014cuda3std3__419piecewise_constructE,@object
	.size		_ZN40_INTERNAL_7f743404_4_k_cu_219d3a3f_286014cuda3std3__419piecewise_constructE,(_ZN40_INTERNAL_7f743404_4_k_cu_219d3a3f_286014cuda3std3__45__cpo4cendE - _ZN40_INTERNAL_7f743404_4_k_cu_219d3a3f_286014cuda3std3__419piecewise_constructE)
_ZN40_INTERNAL_7f743404_4_k_cu_219d3a3f_286014cuda3std3__419piecewise_constructE:
	.zero		1
	.type		_ZN40_INTERNAL_7f743404_4_k_cu_219d3a3f_286014cuda3std3__45__cpo4cendE,@object
	.size		_ZN40_INTERNAL_7f743404_4_k_cu_219d3a3f_286014cuda3std3__45__cpo4cendE,(_ZN40_INTERNAL_7f743404_4_k_cu_219d3a3f_286014cuda3std6ranges3__45__cpo4swapE - _ZN40_INTERNAL_7f743404_4_k_cu_219d3a3f_286014cuda3std3__45__cpo4cendE)
_ZN40_INTERNAL_7f743404_4_k_cu_219d3a3f_286014cuda3std3__45__cpo4cendE:
	.zero		1
	.type		_ZN40_INTERNAL_7f743404_4_k_cu_219d3a3f_286014cuda3std6ranges3__45__cpo4swapE,@object
	.size		_ZN40_INTERNAL_7f743404_4_k_cu_219d3a3f_286014cuda3std6ranges3__45__cpo4swapE,(.L_10 - _ZN40_INTERNAL_7f743404_4_k_cu_219d3a3f_286014cuda3std6ranges3__45__cpo4swapE)
_ZN40_INTERNAL_7f743404_4_k_cu_219d3a3f_286014cuda3std6ranges3__45__cpo4swapE:
	.zero		1
.L_10:


//--------------------- .nv.constant0._ZN7cutlass13device_kernelINS_4gemm6kernel13GemmUniversalIN4cute5tupleIJiiiiEEENS1_10collective13CollectiveMmaINS1_46MainloopSm100TmaUmmaWarpSpecializedBlockScaledILi1ELi2ELi1ENS5_IJNS4_1CILi2EEENSA_ILi4EEENSA_ILi1EEEEEEEENS5_IJNSA_ILi128EEENSA_ILi256EEESH_EEENS5_IJNS_12float_e4m3_tENS_13float_ue8m0_tEEEENS5_IJNS5_IJlSD_lEEENS4_6LayoutINS5_IJNS5_IJNS5_IJNSA_ILi32EEESC_EEEiEEESQ_NS5_IJSD_iEEEEEENS5_IJNS5_IJNS5_IJNSA_ILi16EEESC_EEEiEEENS5_IJNS5_IJNSA_ILi0EEESD_EEENSA_ILi512EEEEEENS5_IJSW_iEEEEEEEEEEESL_S13_NS4_8TiledMMAINS4_8MMA_AtomIJNS4_21SM100_MMA_MXF8F6F4_SSISJ_SJ_fSK_Li128ELi256ELNS4_4UMMA5MajorE0ELS18_0ELNS17_7ScaleInE0ELS19_0EEEEEENSN_INS5_IJSD_SD_SD_EEENS5_IJSW_SW_SW_EEEEENS5_IJNS4_10UnderscoreES1F_S1F_EEEEENS5_IJNS4_23SM90_TMA_LOAD_MULTICASTES1I_EEENS5_IJNS4_14ComposedLayoutINS4_7SwizzleILi3ELi4ELi3EEENS4_18smem_ptr_flag_bitsILi8EEENSN_INS5_IJNSA_ILi8EEESG_EEENS5_IJSG_SD_EEEEEEENSN_INS5_IJNS5_IJNS5_IJSP_SD_EEENS5_IJSO_SD_EEEEEESD_NS5_IJSC_SB_EEEEEENS5_IJNS5_IJNS5_IJSU_SY_EEESX_EEESW_NS5_IJSD_SY_EEEEEEEEEEEvNS4_8identityES1J_NS5_IJS1T_NSN_INS5_IJNS5_IJNS5_IJSP_SB_EEES1V_EEESD_S1X_EEENS5_IJS20_SW_NS5_IJSD_NSA_ILi1024EEEEEEEEEEEEEEvS25_EENS_8epilogue10collective18CollectiveEpilogueINS2F_23Sm100TmaWarpSpecializedILi4ELi2ELi32ELb1ELb0EEEJNS5_IJNSA_ILi64EEESH_SH_EEENS5_IJNSN_IS2K_SD_EENSN_INS5_IJSO_SB_EEENS5_IJSD_SG_EEEEEEEENS_10bfloat16_tESM_S2R_SM_NS2F_6fusion15FusionCallbacksIS2J_NS2S_17LinearCombinationIS2R_fS2R_fLNS_15FloatRoundStyleE2EEES2L_S2Q_JEEENS4_5SM1004TMEM4LOAD26SM100_TMEM_LOAD_32dp32b32xENS4_13SM90_TMA_LOADENS1K_INS1L_ILi2ELi4ELi3EEENS1N_ILi16EEENSN_INS5_IJS1P_SO_EEES1V_EEEENS4_39AutoVectorizingCopyWithAssumedAlignmentILi128EEENS4_14SM90_TMA_STOREES37_S39_S39_EEEvvEEEEvNT_6ParamsE --------------------------
	.section	.nv.constant0._ZN7cutlass13device_kernelINS_4gemm6kernel13GemmUniversalIN4cute5tupleIJiiiiEEENS1_10collective13CollectiveMmaINS1_46MainloopSm100TmaUmmaWarpSpecializedBlockScaledILi1ELi2ELi1ENS5_IJNS4_1CILi2EEENSA_ILi4EEENSA_ILi1EEEEEEEENS5_IJNSA_ILi128EEENSA_ILi256EEESH_EEENS5_IJNS_12float_e4m3_tENS_13float_ue8m0_tEEEENS5_IJNS5_IJlSD_lEEENS4_6LayoutINS5_IJNS5_IJNS5_IJNSA_ILi32EEESC_EEEiEEESQ_NS5_IJSD_iEEEEEENS5_IJNS5_IJNS5_IJNSA_ILi16EEESC_EEEiEEENS5_IJNS5_IJNSA_ILi0EEESD_EEENSA_ILi512EEEEEENS5_IJSW_iEEEEEEEEEEESL_S13_NS4_8TiledMMAINS4_8MMA_AtomIJNS4_21SM100_MMA_MXF8F6F4_SSISJ_SJ_fSK_Li128ELi256ELNS4_4UMMA5MajorE0ELS18_0ELNS17_7ScaleInE0ELS19_0EEEEEENSN_INS5_IJSD_SD_SD_EEENS5_IJSW_SW_SW_EEEEENS5_IJNS4_10UnderscoreES1F_S1F_EEEEENS5_IJNS4_23SM90_TMA_LOAD_MULTICASTES1I_EEENS5_IJNS4_14ComposedLayoutINS4_7SwizzleILi3ELi4ELi3EEENS4_18smem_ptr_flag_bitsILi8EEENSN_INS5_IJNSA_ILi8EEESG_EEENS5_IJSG_SD_EEEEEEENSN_INS5_IJNS5_IJNS5_IJSP_SD_EEENS5_IJSO_SD_EEEEEESD_NS5_IJSC_SB_EEEEEENS5_IJNS5_IJNS5_IJSU_SY_EEESX_EEESW_NS5_IJSD_SY_EEEEEEEEEEEvNS4_8identityES1J_NS5_IJS1T_NSN_INS5_IJNS5_IJNS5_IJSP_SB_EEES1V_EEESD_S1X_EEENS5_IJS20_SW_NS5_IJSD_NSA_ILi1024EEEEEEEEEEEEEEvS25_EENS_8epilogue10collective18CollectiveEpilogueINS2F_23Sm100TmaWarpSpecializedILi4ELi2ELi32ELb1ELb0EEEJNS5_IJNSA_ILi64EEESH_SH_EEENS5_IJNSN_IS2K_SD_EENSN_INS5_IJSO_SB_EEENS5_IJSD_SG_EEEEEEEENS_10bfloat16_tESM_S2R_SM_NS2F_6fusion15FusionCallbacksIS2J_NS2S_17LinearCombinationIS2R_fS2R_fLNS_15FloatRoundStyleE2EEES2L_S2Q_JEEENS4_5SM1004TMEM4LOAD26SM100_TMEM_LOAD_32dp32b32xENS4_13SM90_TMA_LOADENS1K_INS1L_ILi2ELi4ELi3EEENS1N_ILi16EEENSN_INS5_IJS1P_SO_EEES1V_EEEENS4_39AutoVectorizingCopyWithAssumedAlignmentILi128EEENS4_14SM90_TMA_STOREES37_S39_S39_EEEvvEEEEvNT_6ParamsE,"a",@progbits
	.sectionflags	@""
	.align	4
.nv.constant0._ZN7cutlass13device_kernelINS_4gemm6kernel13GemmUniversalIN4cute5tupleIJiiiiEEENS1_10collective13CollectiveMmaINS1_46MainloopSm100TmaUmmaWarpSpecializedBlockScaledILi1ELi2ELi1ENS5_IJNS4_1CILi2EEENSA_ILi4EEENSA_ILi1EEEEEEEENS5_IJNSA_ILi128EEENSA_ILi256EEESH_EEENS5_IJNS_12float_e4m3_tENS_13float_ue8m0_tEEEENS5_IJNS5_IJlSD_lEEENS4_6LayoutINS5_IJNS5_IJNS5_IJNSA_ILi32EEESC_EEEiEEESQ_NS5_IJSD_iEEEEEENS5_IJNS5_IJNS5_IJNSA_ILi16EEESC_EEEiEEENS5_IJNS5_IJNSA_ILi0EEESD_EEENSA_ILi512EEEEEENS5_IJSW_iEEEEEEEEEEESL_S13_NS4_8TiledMMAINS4_8MMA_AtomIJNS4_21SM100_MMA_MXF8F6F4_SSISJ_SJ_fSK_Li128ELi256ELNS4_4UMMA5MajorE0ELS18_0ELNS17_7ScaleInE0ELS19_0EEEEEENSN_INS5_IJSD_SD_SD_EEENS5_IJSW_SW_SW_EEEEENS5_IJNS4_10UnderscoreES1F_S1F_EEEEENS5_IJNS4_23SM90_TMA_LOAD_MULTICASTES1I_EEENS5_IJNS4_14ComposedLayoutINS4_7SwizzleILi3ELi4ELi3EEENS4_18smem_ptr_flag_bitsILi8EEENSN_INS5_IJNSA_ILi8EEESG_EEENS5_IJSG_SD_EEEEEEENSN_INS5_IJNS5_IJNS5_IJSP_SD_EEENS5_IJSO_SD_EEEEEESD_NS5_IJSC_SB_EEEEEENS5_IJNS5_IJNS5_IJSU_SY_EEESX_EEESW_NS5_IJSD_SY_EEEEEEEEEEEvNS4_8identityES1J_NS5_IJS1T_NSN_INS5_IJNS5_IJNS5_IJSP_SB_EEES1V_EEESD_S1X_EEENS5_IJS20_SW_NS5_IJSD_NSA_ILi1024EEEEEEEEEEEEEEvS25_EENS_8epilogue10collective18CollectiveEpilogueINS2F_23Sm100TmaWarpSpecializedILi4ELi2ELi32ELb1ELb0EEEJNS5_IJNSA_ILi64EEESH_SH_EEENS5_IJNSN_IS2K_SD_EENSN_INS5_IJSO_SB_EEENS5_IJSD_SG_EEEEEEEENS_10bfloat16_tESM_S2R_SM_NS2F_6fusion15FusionCallbacksIS2J_NS2S_17LinearCombinationIS2R_fS2R_fLNS_15FloatRoundStyleE2EEES2L_S2Q_JEEENS4_5SM1004TMEM4LOAD26SM100_TMEM_LOAD_32dp32b32xENS4_13SM90_TMA_LOADENS1K_INS1L_ILi2ELi4ELi3EEENS1N_ILi16EEENSN_INS5_IJS1P_SO_EEES1V_EEEENS4_39AutoVectorizingCopyWithAssumedAlignmentILi128EEENS4_14SM90_TMA_STOREES37_S39_S39_EEEvvEEEEvNT_6ParamsE:
	.zero		3968


//--------------------- SYMBOLS --------------------------

	.type		.nv.reservedSmem.offset0,@object
	.size		.nv.reservedSmem.offset0,0x4
	.type		.nv.reservedSmem.cap,@object
	.size		.nv.reservedSmem.cap,0x4
	.type		__assertfail,@function
